	.target	sm_100a

	.elftype	@"ET_EXEC"


//--------------------- .note.nv.tkinfo           --------------------------
	.section	.note.nv.tkinfo,"",@"SHT_NOTE"
	.sectionflags	@"SHF_NOTE_NV_TKINFO"
	.tkinfo
        /*0018*/ 	.word	0x00000002
        /*0030*/ 	.string	""
        /*0030*/ 	.string	"ptxas"
        /*0030*/ 	.string	"Cuda compilation tools, release 13.0, V13.0.88"
        /*0030*/ 	.string	"Build cuda_13.0.r13.0/compiler.36424714_0"
        /*0030*/ 	.string	"-arch sm_100a -m 64 "



//--------------------- .note.nv.cuinfo           --------------------------
	.section	.note.nv.cuinfo,"",@"SHT_NOTE"
	.sectionflags	@"SHF_NOTE_NV_CUINFO"
        /*0018*/ 	.short	0x0002
        /*001a*/ 	.short	0x0064
        /*001c*/ 	.short	0x0082
	.zero		2


//--------------------- .nv.info                  --------------------------
	.section	.nv.info,"",@"SHT_CUDA_INFO"
	.align	4


	//----- nvinfo : EIATTR_REGCOUNT
	.align		4
        /*0000*/ 	.byte	0x04, 0x2f
        /*0002*/ 	.short	(.L_19 - .L_18)
	.align		4
.L_18:
        /*0004*/ 	.word	index@(_ZN7cutlass13device_kernelINS_4conv6kernel13ConvUniversalINS1_16ConvProblemShapeILNS1_8OperatorE0ELi3EEENS1_10collective14CollectiveConvINS1_47MainloopSm100TmaUmmaWarpSpecializedImplicitGemmILS5_0ELi26ELi3ELi1ELi2EN4cute5tupleIJNSA_1CILi2EEENSC_ILi1EEESE_EEEEENSB_IJNSC_ILi128EEESH_NSB_IJNSC_ILi32EEEEEEEEENS_10bfloat16_tESL_NSA_8TiledMMAINSA_8MMA_AtomIJNSA_26SM100_MMA_F16BF16_2x1SM_SSISL_SL_fLi128ELi128ELNSA_4UMMA5MajorE0ELSQ_0ELNSP_7ScaleInE0ELSR_0EEEEEENSA_6LayoutINSB_IJSE_SE_SE_EEENSB_IJNSC_ILi0EEESW_SW_EEEEENSB_IJNSA_10UnderscoreESZ_SZ_EEEEENS7_6detail27Sm100ImplicitGemmTileTraitsINSA_25SM100_TMA_2SM_LOAD_IM2COLENSA_14ComposedLayoutINSA_7SwizzleILi2ELi4ELi3EEENSA_18smem_ptr_flag_bitsILi16EEENSU_INSB_IJNSC_ILi8EEESI_EEENSB_IJSI_SE_EEEEEEEvEENS13_INSA_18SM100_TMA_2SM_LOADES1E_vEEEENS_8epilogue10collective18CollectiveEpilogueINS1J_23Sm100TmaWarpSpecializedILi4ELi2ELi16ELb1ELb0EEEJNSB_IJNSC_ILi64EEESH_SJ_EEENSB_IJNSU_IS1O_SE_EENSU_INSB_IJNSC_ILi16EEESD_EEENSB_IJSE_S1O_EEEEEEEESL_NSB_IJNSB_IJllllEEESE_SW_EEESL_S1X_NS1J_6fusion15FusionCallbacksIS1N_NS1Y_17LinearCombinationISL_fSL_fLNS_15FloatRoundStyleE2EEES1P_S1V_JEEENSA_5SM1004TMEM4LOAD26SM100_TMEM_LOAD_32dp32b16xENSA_20SM90_TMA_LOAD_IM2COLENS15_INS16_ILi1ELi4ELi3EEES19_NSU_INSB_IJS1A_S1R_EEENSB_IJS1R_SE_EEEEEEENSA_39AutoVectorizingCopyWithAssumedAlignmentILi128EEENSA_21SM90_TMA_STORE_IM2COLES2D_S2F_S2F_EEEvvEEEEvNT_6ParamsE)
        /*0008*/ 	.word	0x0000004b


	//----- nvinfo : EIATTR_FRAME_SIZE
	.align		4
.L_19:
        /*000c*/ 	.byte	0x04, 0x11
        /*000e*/ 	.short	(.L_21 - .L_20)
	.align		4
.L_20:
        /*0010*/ 	.word	index@($__internal_2_$__cuda_sm10x_tcgen05_guardrail_trap_unallocated_columns_being_dealloced)
        /*0014*/ 	.word	0x00000008


	//----- nvinfo : EIATTR_FRAME_SIZE
	.align		4
.L_21:
        /*0018*/ 	.byte	0x04, 0x11
        /*001a*/ 	.short	(.L_23 - .L_22)
	.align		4
.L_22:
        /*001c*/ 	.word	index@($__internal_1_$__cuda_sm10x_tcgen05_guardrail_trap_phase_invalid_during_alloc)
        /*0020*/ 	.word	0x00000008


	//----- nvinfo : EIATTR_FRAME_SIZE
	.align		4
.L_23:
        /*0024*/ 	.byte	0x04, 0x11
        /*0026*/ 	.short	(.L_25 - .L_24)
	.align		4
.L_24:
        /*0028*/ 	.word	index@($__internal_0_$__cuda_sm10x_tcgen05_guardrail_trap_col_being_dealloced_not_returned_by_alloc)
        /*002c*/ 	.word	0x00000008


	//----- nvinfo : EIATTR_FRAME_SIZE
	.align		4
.L_25:
        /*0030*/ 	.byte	0x04, 0x11
        /*0032*/ 	.short	(.L_27 - .L_26)
	.align		4
.L_26:
        /*0034*/ 	.word	index@(_ZN7cutlass13device_kernelINS_4conv6kernel13ConvUniversalINS1_16ConvProblemShapeILNS1_8OperatorE0ELi3EEENS1_10collective14CollectiveConvINS1_47MainloopSm100TmaUmmaWarpSpecializedImplicitGemmILS5_0ELi26ELi3ELi1ELi2EN4cute5tupleIJNSA_1CILi2EEENSC_ILi1EEESE_EEEEENSB_IJNSC_ILi128EEESH_NSB_IJNSC_ILi32EEEEEEEEENS_10bfloat16_tESL_NSA_8TiledMMAINSA_8MMA_AtomIJNSA_26SM100_MMA_F16BF16_2x1SM_SSISL_SL_fLi128ELi128ELNSA_4UMMA5MajorE0ELSQ_0ELNSP_7ScaleInE0ELSR_0EEEEEENSA_6LayoutINSB_IJSE_SE_SE_EEENSB_IJNSC_ILi0EEESW_SW_EEEEENSB_IJNSA_10UnderscoreESZ_SZ_EEEEENS7_6detail27Sm100ImplicitGemmTileTraitsINSA_25SM100_TMA_2SM_LOAD_IM2COLENSA_14ComposedLayoutINSA_7SwizzleILi2ELi4ELi3EEENSA_18smem_ptr_flag_bitsILi16EEENSU_INSB_IJNSC_ILi8EEESI_EEENSB_IJSI_SE_EEEEEEEvEENS13_INSA_18SM100_TMA_2SM_LOADES1E_vEEEENS_8epilogue10collective18CollectiveEpilogueINS1J_23Sm100TmaWarpSpecializedILi4ELi2ELi16ELb1ELb0EEEJNSB_IJNSC_ILi64EEESH_SJ_EEENSB_IJNSU_IS1O_SE_EENSU_INSB_IJNSC_ILi16EEESD_EEENSB_IJSE_S1O_EEEEEEEESL_NSB_IJNSB_IJllllEEESE_SW_EEESL_S1X_NS1J_6fusion15FusionCallbacksIS1N_NS1Y_17LinearCombinationISL_fSL_fLNS_15FloatRoundStyleE2EEES1P_S1V_JEEENSA_5SM1004TMEM4LOAD26SM100_TMEM_LOAD_32dp32b16xENSA_20SM90_TMA_LOAD_IM2COLENS15_INS16_ILi1ELi4ELi3EEES19_NSU_INSB_IJS1A_S1R_EEENSB_IJS1R_SE_EEEEEEENSA_39AutoVectorizingCopyWithAssumedAlignmentILi128EEENSA_21SM90_TMA_STORE_IM2COLES2D_S2F_S2F_EEEvvEEEEvNT_6ParamsE)
        /*0038*/ 	.word	0x00000008


	//----- nvinfo : EIATTR_MIN_STACK_SIZE
	.align		4
.L_27:
        /*003c*/ 	.byte	0x04, 0x12
        /*003e*/ 	.short	(.L_29 - .L_28)
	.align		4
.L_28:
        /*0040*/ 	.word	index@(_ZN7cutlass13device_kernelINS_4conv6kernel13ConvUniversalINS1_16ConvProblemShapeILNS1_8OperatorE0ELi3EEENS1_10collective14CollectiveConvINS1_47MainloopSm100TmaUmmaWarpSpecializedImplicitGemmILS5_0ELi26ELi3ELi1ELi2EN4cute5tupleIJNSA_1CILi2EEENSC_ILi1EEESE_EEEEENSB_IJNSC_ILi128EEESH_NSB_IJNSC_ILi32EEEEEEEEENS_10bfloat16_tESL_NSA_8TiledMMAINSA_8MMA_AtomIJNSA_26SM100_MMA_F16BF16_2x1SM_SSISL_SL_fLi128ELi128ELNSA_4UMMA5MajorE0ELSQ_0ELNSP_7ScaleInE0ELSR_0EEEEEENSA_6LayoutINSB_IJSE_SE_SE_EEENSB_IJNSC_ILi0EEESW_SW_EEEEENSB_IJNSA_10UnderscoreESZ_SZ_EEEEENS7_6detail27Sm100ImplicitGemmTileTraitsINSA_25SM100_TMA_2SM_LOAD_IM2COLENSA_14ComposedLayoutINSA_7SwizzleILi2ELi4ELi3EEENSA_18smem_ptr_flag_bitsILi16EEENSU_INSB_IJNSC_ILi8EEESI_EEENSB_IJSI_SE_EEEEEEEvEENS13_INSA_18SM100_TMA_2SM_LOADES1E_vEEEENS_8epilogue10collective18CollectiveEpilogueINS1J_23Sm100TmaWarpSpecializedILi4ELi2ELi16ELb1ELb0EEEJNSB_IJNSC_ILi64EEESH_SJ_EEENSB_IJNSU_IS1O_SE_EENSU_INSB_IJNSC_ILi16EEESD_EEENSB_IJSE_S1O_EEEEEEEESL_NSB_IJNSB_IJllllEEESE_SW_EEESL_S1X_NS1J_6fusion15FusionCallbacksIS1N_NS1Y_17LinearCombinationISL_fSL_fLNS_15FloatRoundStyleE2EEES1P_S1V_JEEENSA_5SM1004TMEM4LOAD26SM100_TMEM_LOAD_32dp32b16xENSA_20SM90_TMA_LOAD_IM2COLENS15_INS16_ILi1ELi4ELi3EEES19_NSU_INSB_IJS1A_S1R_EEENSB_IJS1R_SE_EEEEEEENSA_39AutoVectorizingCopyWithAssumedAlignmentILi128EEENSA_21SM90_TMA_STORE_IM2COLES2D_S2F_S2F_EEEvvEEEEvNT_6ParamsE)
        /*0044*/ 	.word	0x00000008
.L_29:


//--------------------- .nv.compat                --------------------------
	.section	.nv.compat,"",@"SHT_CUDA_COMPAT_INFO"
	.align	4
        /*0000*/ 	.byte	0x02, 0x09, 0x01, 0x00, 0x02, 0x02, 0x02, 0x00, 0x02, 0x05, 0x05, 0x00, 0x03, 0x07, 0x01, 0x01
        /*0010*/ 	.byte	0x02, 0x03, 0x01, 0x00, 0x02, 0x06, 0x01, 0x00, 0x04, 0x0b, 0x08, 0x00, 0x09, 0x00, 0x00, 0x00
        /*0020*/ 	.byte	0x00, 0x00, 0x00, 0x00


//--------------------- .nv.info._ZN7cutlass13device_kernelINS_4conv6kernel13ConvUniversalINS1_16ConvProblemShapeILNS1_8OperatorE0ELi3EEENS1_10collective14CollectiveConvINS1_47MainloopSm100TmaUmmaWarpSpecializedImplicitGemmILS5_0ELi26ELi3ELi1ELi2EN4cute5tupleIJNSA_1CILi2EEENSC_ILi1EEESE_EEEEENSB_IJNSC_ILi128EEESH_NSB_IJNSC_ILi32EEEEEEEEENS_10bfloat16_tESL_NSA_8TiledMMAINSA_8MMA_AtomIJNSA_26SM100_MMA_F16BF16_2x1SM_SSISL_SL_fLi128ELi128ELNSA_4UMMA5MajorE0ELSQ_0ELNSP_7ScaleInE0ELSR_0EEEEEENSA_6LayoutINSB_IJSE_SE_SE_EEENSB_IJNSC_ILi0EEESW_SW_EEEEENSB_IJNSA_10UnderscoreESZ_SZ_EEEEENS7_6detail27Sm100ImplicitGemmTileTraitsINSA_25SM100_TMA_2SM_LOAD_IM2COLENSA_14ComposedLayoutINSA_7SwizzleILi2ELi4ELi3EEENSA_18smem_ptr_flag_bitsILi16EEENSU_INSB_IJNSC_ILi8EEESI_EEENSB_IJSI_SE_EEEEEEEvEENS13_INSA_18SM100_TMA_2SM_LOADES1E_vEEEENS_8epilogue10collective18CollectiveEpilogueINS1J_23Sm100TmaWarpSpecializedILi4ELi2ELi16ELb1ELb0EEEJNSB_IJNSC_ILi64EEESH_SJ_EEENSB_IJNSU_IS1O_SE_EENSU_INSB_IJNSC_ILi16EEESD_EEENSB_IJSE_S1O_EEEEEEEESL_NSB_IJNSB_IJllllEEESE_SW_EEESL_S1X_NS1J_6fusion15FusionCallbacksIS1N_NS1Y_17LinearCombinationISL_fSL_fLNS_15FloatRoundStyleE2EEES1P_S1V_JEEENSA_5SM1004TMEM4LOAD26SM100_TMEM_LOAD_32dp32b16xENSA_20SM90_TMA_LOAD_IM2COLENS15_INS16_ILi1ELi4ELi3EEES19_NSU_INSB_IJS1A_S1R_EEENSB_IJS1R_SE_EEEEEEENSA_39AutoVectorizingCopyWithAssumedAlignmentILi128EEENSA_21SM90_TMA_STORE_IM2COLES2D_S2F_S2F_EEEvvEEEEvNT_6ParamsE --------------------------
	.section	.nv.info._ZN7cutlass13device_kernelINS_4conv6kernel13ConvUniversalINS1_16ConvProblemShapeILNS1_8OperatorE0ELi3EEENS1_10collective14CollectiveConvINS1_47MainloopSm100TmaUmmaWarpSpecializedImplicitGemmILS5_0ELi26ELi3ELi1ELi2EN4cute5tupleIJNSA_1CILi2EEENSC_ILi1EEESE_EEEEENSB_IJNSC_ILi128EEESH_NSB_IJNSC_ILi32EEEEEEEEENS_10bfloat16_tESL_NSA_8TiledMMAINSA_8MMA_AtomIJNSA_26SM100_MMA_F16BF16_2x1SM_SSISL_SL_fLi128ELi128ELNSA_4UMMA5MajorE0ELSQ_0ELNSP_7ScaleInE0ELSR_0EEEEEENSA_6LayoutINSB_IJSE_SE_SE_EEENSB_IJNSC_ILi0EEESW_SW_EEEEENSB_IJNSA_10UnderscoreESZ_SZ_EEEEENS7_6detail27Sm100ImplicitGemmTileTraitsINSA_25SM100_TMA_2SM_LOAD_IM2COLENSA_14ComposedLayoutINSA_7SwizzleILi2ELi4ELi3EEENSA_18smem_ptr_flag_bitsILi16EEENSU_INSB_IJNSC_ILi8EEESI_EEENSB_IJSI_SE_EEEEEEEvEENS13_INSA_18SM100_TMA_2SM_LOADES1E_vEEEENS_8epilogue10collective18CollectiveEpilogueINS1J_23Sm100TmaWarpSpecializedILi4ELi2ELi16ELb1ELb0EEEJNSB_IJNSC_ILi64EEESH_SJ_EEENSB_IJNSU_IS1O_SE_EENSU_INSB_IJNSC_ILi16EEESD_EEENSB_IJSE_S1O_EEEEEEEESL_NSB_IJNSB_IJllllEEESE_SW_EEESL_S1X_NS1J_6fusion15FusionCallbacksIS1N_NS1Y_17LinearCombinationISL_fSL_fLNS_15FloatRoundStyleE2EEES1P_S1V_JEEENSA_5SM1004TMEM4LOAD26SM100_TMEM_LOAD_32dp32b16xENSA_20SM90_TMA_LOAD_IM2COLENS15_INS16_ILi1ELi4ELi3EEES19_NSU_INSB_IJS1A_S1R_EEENSB_IJS1R_SE_EEEEEEENSA_39AutoVectorizingCopyWithAssumedAlignmentILi128EEENSA_21SM90_TMA_STORE_IM2COLES2D_S2F_S2F_EEEvvEEEEvNT_6ParamsE,"",@"SHT_CUDA_INFO"
	.sectionflags	@""
	.align	4


	//----- nvinfo : EIATTR_CUDA_API_VERSION
	.align		4
        /*0000*/ 	.byte	0x04, 0x37
        /*0002*/ 	.short	(.L_31 - .L_30)
.L_30:
        /*0004*/ 	.word	0x00000082


	//----- nvinfo : EIATTR_KPARAM_INFO
	.align		4
.L_31:
        /*0008*/ 	.byte	0x04, 0x17
        /*000a*/ 	.short	(.L_33 - .L_32)
.L_32:
        /*000c*/ 	.word	0x00000000
        /*0010*/ 	.short	0x0000
        /*0012*/ 	.short	0x0000
        /*0014*/ 	.byte	0x00, 0xf0, 0x01, 0x24


	//----- nvinfo : EIATTR_AT_ENTRY_FRAGMENTS
	.align		4
.L_33:
        /*0018*/ 	.byte	0x04, 0x4f
        /*001a*/ 	.short	(.L_35 - .L_34)


	//   ....[0]....
.L_34:
        /*001c*/ 	.word	0x00000007


	//----- nvinfo : EIATTR_RESERVED_SMEM_USED
	.align		4
.L_35:
        /*0020*/ 	.byte	0x01, 0x41
	.zero		2


	//----- nvinfo : EIATTR_SPARSE_MMA_MASK
	.align		4
        /*0024*/ 	.byte	0x03, 0x50
        /*0026*/ 	.short	0x0000


	//----- nvinfo : EIATTR_TCGEN05_2CTA_USED
	.align		4
        /*0028*/ 	.byte	0x01, 0x52
	.zero		2


	//----- nvinfo : EIATTR_MAXREG_COUNT
	.align		4
        /*002c*/ 	.byte	0x03, 0x1b
        /*002e*/ 	.short	0x00ff


	//----- nvinfo : EIATTR_NUM_BARRIERS
	.align		4
        /*0030*/ 	.byte	0x02, 0x4c
        /*0032*/ 	.byte	0x07
	.zero		1


	//----- nvinfo : EIATTR_EXTERNS
	.align		4
        /*0034*/ 	.byte	0x04, 0x0f
        /*0036*/ 	.short	(.L_37 - .L_36)


	//   ....[0]....
	.align		4
.L_36:
        /*0038*/ 	.word	index@(__assertfail)


	//----- nvinfo : EIATTR_MERCURY_ISA_VERSION
	.align		4
.L_37:
        /*003c*/ 	.byte	0x03, 0x5f
        /*003e*/ 	.short	0x0101


	//----- nvinfo : EIATTR_INT_WARP_WIDE_INSTR_OFFSETS
	.align		4
        /*0040*/ 	.byte	0x04, 0x31
        /*0042*/ 	.short	(.L_39 - .L_38)


	//   ....[0]....
.L_38:
        /*0044*/ 	.word	0x00000f40


	//   ....[1]....
        /*0048*/ 	.word	0x00000ff0


	//   ....[2]....
        /*004c*/ 	.word	0x000053a0


	//   ....[3]....
        /*0050*/ 	.word	0x000053c0


	//   ....[4]....
        /*0054*/ 	.word	0x000053f0


	//   ....[5]....
        /*0058*/ 	.word	0x00006160


	//   ....[6]....
        /*005c*/ 	.word	0x00006210


	//   ....[7]....
        /*0060*/ 	.word	0x00006290


	//   ....[8]....
        /*0064*/ 	.word	0x00006350


	//   ....[9]....
        /*0068*/ 	.word	0x00006430


	//   ....[10]....
        /*006c*/ 	.word	0x000064c0


	//   ....[11]....
        /*0070*/ 	.word	0x00006550


	//   ....[12]....
        /*0074*/ 	.word	0x00006650


	//   ....[13]....
        /*0078*/ 	.word	0x000066e0


	//   ....[14]....
        /*007c*/ 	.word	0x00006780


	//   ....[15]....
        /*0080*/ 	.word	0x000068d0


	//   ....[16]....
        /*0084*/ 	.word	0x00006940


	//----- nvinfo : EIATTR_COOP_GROUP_MASK_REGIDS
	.align		4
.L_39:
        /*0088*/ 	.byte	0x04, 0x29
        /*008a*/ 	.short	(.L_41 - .L_40)


	//   ....[0]....
.L_40:
        /*008c*/ 	.word	0xffffffff


	//   ....[1]....
        /*0090*/ 	.word	0xffffffff


	//   ....[2]....
        /*0094*/ 	.word	0xffffffff


	//   ....[3]....
        /*0098*/ 	.word	0xffffffff


	//   ....[4]....
        /*009c*/ 	.word	0xffffffff


	//   ....[5]....
        /*00a0*/ 	.word	0xffffffff


	//   ....[6]....
        /*00a4*/ 	.word	0xffffffff


	//   ....[7]....
        /*00a8*/ 	.word	0xffffffff


	//   ....[8]....
        /*00ac*/ 	.word	0xffffffff


	//   ....[9]....
        /*00b0*/ 	.word	0xffffffff


	//   ....[10]....
        /*00b4*/ 	.word	0xffffffff


	//   ....[11]....
        /*00b8*/ 	.word	0xffffffff


	//   ....[12]....
        /*00bc*/ 	.word	0xffffffff


	//----- nvinfo : EIATTR_COOP_GROUP_INSTR_OFFSETS
	.align		4
.L_41:
        /*00c0*/ 	.byte	0x04, 0x28
        /*00c2*/ 	.short	(.L_43 - .L_42)


	//   ....[0]....
.L_42:
        /*00c4*/ 	.word	0x000000d0


	//   ....[1]....
        /*00c8*/ 	.word	0x00000540


	//   ....[2]....
        /*00cc*/ 	.word	0x000009d0


	//   ....[3]....
        /*00d0*/ 	.word	0x00000b70


	//   ....[4]....
        /*00d4*/ 	.word	0x00000c70


	//   ....[5]....
        /*00d8*/ 	.word	0x00000dc0


	//   ....[6]....
        /*00dc*/ 	.word	0x00001060


	//   ....[7]....
        /*00e0*/ 	.word	0x00002950


	//   ....[8]....
        /*00e4*/ 	.word	0x00004360


	//   ....[9]....
        /*00e8*/ 	.word	0x00004830


	//   ....[10]....
        /*00ec*/ 	.word	0x00004860


	//   ....[11]....
        /*00f0*/ 	.word	0x000052b0


	//   ....[12]....
        /*00f4*/ 	.word	0x000054c0


	//----- nvinfo : EIATTR_VRC_CTA_INIT_COUNT
	.align		4
.L_43:
        /*00f8*/ 	.byte	0x02, 0x4a
        /*00fa*/ 	.byte	0x80
	.zero		1


	//----- nvinfo : EIATTR_SYSCALL_OFFSETS
	.align		4
        /*00fc*/ 	.byte	0x04, 0x46
        /*00fe*/ 	.short	(.L_45 - .L_44)


	//   ....[0]....
.L_44:
        /*0100*/ 	.word	0x00007520


	//   ....[1]....
        /*0104*/ 	.word	0x00007610


	//   ....[2]....
        /*0108*/ 	.word	0x00007f80


	//   ....[3]....
        /*010c*/ 	.word	0x000088f0


	//   ....[4]....
        /*0110*/ 	.word	0x000091d0


	//   ....[5]....
        /*0114*/ 	.word	0x00009aa0


	//----- nvinfo : EIATTR_MBARRIER_INSTR_OFFSETS
	.align		4
.L_45:
        /*0118*/ 	.byte	0x04, 0x39
        /*011a*/ 	.short	(.L_47 - .L_46)


	//   ....[0]....
.L_46:
        /*011c*/ 	.word	0x00000670
        /*0120*/ 	.word	0x000000ff
        /*0124*/ 	.word	0x00000000
        /*0128*/ 	.short	0x0100
        /*012a*/ 	.byte	0x04
	.zero		1


	//   ....[1]....
        /*012c*/ 	.word	0x00000680
        /*0130*/ 	.word	0x000000ff
        /*0134*/ 	.word	0x000000d0
        /*0138*/ 	.short	0x0100
        /*013a*/ 	.byte	0x04
	.zero		1


	//   ....[2]....
        /*013c*/ 	.word	0x00000690
        /*0140*/ 	.word	0x000000ff
        /*0144*/ 	.word	0x00000008
        /*0148*/ 	.short	0x0100
        /*014a*/ 	.byte	0x04
	.zero		1


	//   ....[3]....
        /*014c*/ 	.word	0x000006a0
        /*0150*/ 	.word	0x000000ff
        /*0154*/ 	.word	0x000000d8
        /*0158*/ 	.short	0x0100
        /*015a*/ 	.byte	0x04
	.zero		1


	//   ....[4]....
        /*015c*/ 	.word	0x000006b0
        /*0160*/ 	.word	0x000000ff
        /*0164*/ 	.word	0x00000010
        /*0168*/ 	.short	0x0100
        /*016a*/ 	.byte	0x04
	.zero		1


	//   ....[5]....
        /*016c*/ 	.word	0x000006c0
        /*0170*/ 	.word	0x000000ff
        /*0174*/ 	.word	0x000000e0
        /*0178*/ 	.short	0x0100
        /*017a*/ 	.byte	0x04
	.zero		1


	//   ....[6]....
        /*017c*/ 	.word	0x000006d0
        /*0180*/ 	.word	0x000000ff
        /*0184*/ 	.word	0x00000018
        /*0188*/ 	.short	0x0100
        /*018a*/ 	.byte	0x04
	.zero		1


	//   ....[7]....
        /*018c*/ 	.word	0x000006e0
        /*0190*/ 	.word	0x000000ff
        /*0194*/ 	.word	0x000000e8
        /*0198*/ 	.short	0x0100
        /*019a*/ 	.byte	0x04
	.zero		1


	//   ....[8]....
        /*019c*/ 	.word	0x000006f0
        /*01a0*/ 	.word	0x000000ff
        /*01a4*/ 	.word	0x00000020
        /*01a8*/ 	.short	0x0100
        /*01aa*/ 	.byte	0x04
	.zero		1


	//   ....[9]....
        /*01ac*/ 	.word	0x00000700
        /*01b0*/ 	.word	0x000000ff
        /*01b4*/ 	.word	0x000000f0
        /*01b8*/ 	.short	0x0100
        /*01ba*/ 	.byte	0x04
	.zero		1


	//   ....[10]....
        /*01bc*/ 	.word	0x00000710
        /*01c0*/ 	.word	0x000000ff
        /*01c4*/ 	.word	0x00000028
        /*01c8*/ 	.short	0x0100
        /*01ca*/ 	.byte	0x04
	.zero		1


	//   ....[11]....
        /*01cc*/ 	.word	0x00000720
        /*01d0*/ 	.word	0x000000ff
        /*01d4*/ 	.word	0x000000f8
        /*01d8*/ 	.short	0x0100
        /*01da*/ 	.byte	0x04
	.zero		1


	//   ....[12]....
        /*01dc*/ 	.word	0x00000730
        /*01e0*/ 	.word	0x000000ff
        /*01e4*/ 	.word	0x00000030
        /*01e8*/ 	.short	0x0100
        /*01ea*/ 	.byte	0x04
	.zero		1


	//   ....[13]....
        /*01ec*/ 	.word	0x00000740
        /*01f0*/ 	.word	0x000000ff
        /*01f4*/ 	.word	0x00000100
        /*01f8*/ 	.short	0x0100
        /*01fa*/ 	.byte	0x04
	.zero		1


	//   ....[14]....
        /*01fc*/ 	.word	0x00000750
        /*0200*/ 	.word	0x000000ff
        /*0204*/ 	.word	0x00000038
        /*0208*/ 	.short	0x0100
        /*020a*/ 	.byte	0x04
	.zero		1


	//   ....[15]....
        /*020c*/ 	.word	0x00000760
        /*0210*/ 	.word	0x000000ff
        /*0214*/ 	.word	0x00000108
        /*0218*/ 	.short	0x0100
        /*021a*/ 	.byte	0x04
	.zero		1


	//   ....[16]....
        /*021c*/ 	.word	0x00000770
        /*0220*/ 	.word	0x000000ff
        /*0224*/ 	.word	0x00000040
        /*0228*/ 	.short	0x0100
        /*022a*/ 	.byte	0x04
	.zero		1


	//   ....[17]....
        /*022c*/ 	.word	0x00000780
        /*0230*/ 	.word	0x000000ff
        /*0234*/ 	.word	0x00000110
        /*0238*/ 	.short	0x0100
        /*023a*/ 	.byte	0x04
	.zero		1


	//   ....[18]....
        /*023c*/ 	.word	0x00000790
        /*0240*/ 	.word	0x000000ff
        /*0244*/ 	.word	0x00000048
        /*0248*/ 	.short	0x0100
        /*024a*/ 	.byte	0x04
	.zero		1


	//   ....[19]....
        /*024c*/ 	.word	0x000007a0
        /*0250*/ 	.word	0x000000ff
        /*0254*/ 	.word	0x00000118
        /*0258*/ 	.short	0x0100
        /*025a*/ 	.byte	0x04
	.zero		1


	//   ....[20]....
        /*025c*/ 	.word	0x000007b0
        /*0260*/ 	.word	0x000000ff
        /*0264*/ 	.word	0x00000050
        /*0268*/ 	.short	0x0100
        /*026a*/ 	.byte	0x04
	.zero		1


	//   ....[21]....
        /*026c*/ 	.word	0x000007c0
        /*0270*/ 	.word	0x000000ff
        /*0274*/ 	.word	0x00000120
        /*0278*/ 	.short	0x0100
        /*027a*/ 	.byte	0x04
	.zero		1


	//   ....[22]....
        /*027c*/ 	.word	0x000007d0
        /*0280*/ 	.word	0x000000ff
        /*0284*/ 	.word	0x00000058
        /*0288*/ 	.short	0x0100
        /*028a*/ 	.byte	0x04
	.zero		1


	//   ....[23]....
        /*028c*/ 	.word	0x000007e0
        /*0290*/ 	.word	0x000000ff
        /*0294*/ 	.word	0x00000128
        /*0298*/ 	.short	0x0100
        /*029a*/ 	.byte	0x04
	.zero		1


	//   ....[24]....
        /*029c*/ 	.word	0x000007f0
        /*02a0*/ 	.word	0x000000ff
        /*02a4*/ 	.word	0x00000060
        /*02a8*/ 	.short	0x0100
        /*02aa*/ 	.byte	0x04
	.zero		1


	//   ....[25]....
        /*02ac*/ 	.word	0x00000800
        /*02b0*/ 	.word	0x000000ff
        /*02b4*/ 	.word	0x00000130
        /*02b8*/ 	.short	0x0100
        /*02ba*/ 	.byte	0x04
	.zero		1


	//   ....[26]....
        /*02bc*/ 	.word	0x00000810
        /*02c0*/ 	.word	0x000000ff
        /*02c4*/ 	.word	0x00000068
        /*02c8*/ 	.short	0x0100
        /*02ca*/ 	.byte	0x04
	.zero		1


	//   ....[27]....
        /*02cc*/ 	.word	0x00000820
        /*02d0*/ 	.word	0x000000ff
        /*02d4*/ 	.word	0x00000138
        /*02d8*/ 	.short	0x0100
        /*02da*/ 	.byte	0x04
	.zero		1


	//   ....[28]....
        /*02dc*/ 	.word	0x00000830
        /*02e0*/ 	.word	0x000000ff
        /*02e4*/ 	.word	0x00000070
        /*02e8*/ 	.short	0x0100
        /*02ea*/ 	.byte	0x04
	.zero		1


	//   ....[29]....
        /*02ec*/ 	.word	0x00000840
        /*02f0*/ 	.word	0x000000ff
        /*02f4*/ 	.word	0x00000140
        /*02f8*/ 	.short	0x0100
        /*02fa*/ 	.byte	0x04
	.zero		1


	//   ....[30]....
        /*02fc*/ 	.word	0x00000850
        /*0300*/ 	.word	0x000000ff
        /*0304*/ 	.word	0x00000078
        /*0308*/ 	.short	0x0100
        /*030a*/ 	.byte	0x04
	.zero		1


	//   ....[31]....
        /*030c*/ 	.word	0x00000860
        /*0310*/ 	.word	0x000000ff
        /*0314*/ 	.word	0x00000148
        /*0318*/ 	.short	0x0100
        /*031a*/ 	.byte	0x04
	.zero		1


	//   ....[32]....
        /*031c*/ 	.word	0x00000870
        /*0320*/ 	.word	0x000000ff
        /*0324*/ 	.word	0x00000080
        /*0328*/ 	.short	0x0100
        /*032a*/ 	.byte	0x04
	.zero		1


	//   ....[33]....
        /*032c*/ 	.word	0x00000880
        /*0330*/ 	.word	0x000000ff
        /*0334*/ 	.word	0x00000150
        /*0338*/ 	.short	0x0100
        /*033a*/ 	.byte	0x04
	.zero		1


	//   ....[34]....
        /*033c*/ 	.word	0x00000890
        /*0340*/ 	.word	0x000000ff
        /*0344*/ 	.word	0x00000088
        /*0348*/ 	.short	0x0100
        /*034a*/ 	.byte	0x04
	.zero		1


	//   ....[35]....
        /*034c*/ 	.word	0x000008a0
        /*0350*/ 	.word	0x000000ff
        /*0354*/ 	.word	0x00000158
        /*0358*/ 	.short	0x0100
        /*035a*/ 	.byte	0x04
	.zero		1


	//   ....[36]....
        /*035c*/ 	.word	0x000008b0
        /*0360*/ 	.word	0x000000ff
        /*0364*/ 	.word	0x00000090
        /*0368*/ 	.short	0x0100
        /*036a*/ 	.byte	0x04
	.zero		1


	//   ....[37]....
        /*036c*/ 	.word	0x000008c0
        /*0370*/ 	.word	0x000000ff
        /*0374*/ 	.word	0x00000160
        /*0378*/ 	.short	0x0100
        /*037a*/ 	.byte	0x04
	.zero		1


	//   ....[38]....
        /*037c*/ 	.word	0x000008d0
        /*0380*/ 	.word	0x000000ff
        /*0384*/ 	.word	0x00000098
        /*0388*/ 	.short	0x0100
        /*038a*/ 	.byte	0x04
	.zero		1


	//   ....[39]....
        /*038c*/ 	.word	0x000008e0
        /*0390*/ 	.word	0x000000ff
        /*0394*/ 	.word	0x00000168
        /*0398*/ 	.short	0x0100
        /*039a*/ 	.byte	0x04
	.zero		1


	//   ....[40]....
        /*039c*/ 	.word	0x000008f0
        /*03a0*/ 	.word	0x000000ff
        /*03a4*/ 	.word	0x000000a0
        /*03a8*/ 	.short	0x0100
        /*03aa*/ 	.byte	0x04
	.zero		1


	//   ....[41]....
        /*03ac*/ 	.word	0x00000900
        /*03b0*/ 	.word	0x000000ff
        /*03b4*/ 	.word	0x00000170
        /*03b8*/ 	.short	0x0100
        /*03ba*/ 	.byte	0x04
	.zero		1


	//   ....[42]....
        /*03bc*/ 	.word	0x00000910
        /*03c0*/ 	.word	0x000000ff
        /*03c4*/ 	.word	0x000000a8
        /*03c8*/ 	.short	0x0100
        /*03ca*/ 	.byte	0x04
	.zero		1


	//   ....[43]....
        /*03cc*/ 	.word	0x00000920
        /*03d0*/ 	.word	0x000000ff
        /*03d4*/ 	.word	0x00000178
        /*03d8*/ 	.short	0x0100
        /*03da*/ 	.byte	0x04
	.zero		1


	//   ....[44]....
        /*03dc*/ 	.word	0x00000930
        /*03e0*/ 	.word	0x000000ff
        /*03e4*/ 	.word	0x000000b0
        /*03e8*/ 	.short	0x0100
        /*03ea*/ 	.byte	0x04
	.zero		1


	//   ....[45]....
        /*03ec*/ 	.word	0x00000940
        /*03f0*/ 	.word	0x000000ff
        /*03f4*/ 	.word	0x00000180
        /*03f8*/ 	.short	0x0100
        /*03fa*/ 	.byte	0x04
	.zero		1


	//   ....[46]....
        /*03fc*/ 	.word	0x00000950
        /*0400*/ 	.word	0x000000ff
        /*0404*/ 	.word	0x000000b8
        /*0408*/ 	.short	0x0100
        /*040a*/ 	.byte	0x04
	.zero		1


	//   ....[47]....
        /*040c*/ 	.word	0x00000960
        /*0410*/ 	.word	0x000000ff
        /*0414*/ 	.word	0x00000188
        /*0418*/ 	.short	0x0100
        /*041a*/ 	.byte	0x04
	.zero		1


	//   ....[48]....
        /*041c*/ 	.word	0x00000970
        /*0420*/ 	.word	0x000000ff
        /*0424*/ 	.word	0x000000c0
        /*0428*/ 	.short	0x0100
        /*042a*/ 	.byte	0x04
	.zero		1


	//   ....[49]....
        /*042c*/ 	.word	0x00000980
        /*0430*/ 	.word	0x000000ff
        /*0434*/ 	.word	0x00000190
        /*0438*/ 	.short	0x0100
        /*043a*/ 	.byte	0x04
	.zero		1


	//   ....[50]....
        /*043c*/ 	.word	0x00000990
        /*0440*/ 	.word	0x000000ff
        /*0444*/ 	.word	0x000000c8
        /*0448*/ 	.short	0x0100
        /*044a*/ 	.byte	0x04
	.zero		1


	//   ....[51]....
        /*044c*/ 	.word	0x000009a0
        /*0450*/ 	.word	0x000000ff
        /*0454*/ 	.word	0x00000198
        /*0458*/ 	.short	0x0100
        /*045a*/ 	.byte	0x04
	.zero		1


	//   ....[52]....
        /*045c*/ 	.word	0x00000ae0
        /*0460*/ 	.word	0x000000ff
        /*0464*/ 	.word	0x000001a0
        /*0468*/ 	.short	0x0100
        /*046a*/ 	.byte	0x04
	.zero		1


	//   ....[53]....
        /*046c*/ 	.word	0x00000af0
        /*0470*/ 	.word	0x000000ff
        /*0474*/ 	.word	0x000001c0
        /*0478*/ 	.short	0x0100
        /*047a*/ 	.byte	0x04
	.zero		1


	//   ....[54]....
        /*047c*/ 	.word	0x00000b00
        /*0480*/ 	.word	0x000000ff
        /*0484*/ 	.word	0x000001a8
        /*0488*/ 	.short	0x0100
        /*048a*/ 	.byte	0x04
	.zero		1


	//   ....[55]....
        /*048c*/ 	.word	0x00000b10
        /*0490*/ 	.word	0x000000ff
        /*0494*/ 	.word	0x000001c8
        /*0498*/ 	.short	0x0100
        /*049a*/ 	.byte	0x04
	.zero		1


	//   ....[56]....
        /*049c*/ 	.word	0x00000b20
        /*04a0*/ 	.word	0x000000ff
        /*04a4*/ 	.word	0x000001b0
        /*04a8*/ 	.short	0x0100
        /*04aa*/ 	.byte	0x04
	.zero		1


	//   ....[57]....
        /*04ac*/ 	.word	0x00000b30
        /*04b0*/ 	.word	0x000000ff
        /*04b4*/ 	.word	0x000001d0
        /*04b8*/ 	.short	0x0100
        /*04ba*/ 	.byte	0x04
	.zero		1


	//   ....[58]....
        /*04bc*/ 	.word	0x00000b40
        /*04c0*/ 	.word	0x000000ff
        /*04c4*/ 	.word	0x000001b8
        /*04c8*/ 	.short	0x0100
        /*04ca*/ 	.byte	0x04
	.zero		1


	//   ....[59]....
        /*04cc*/ 	.word	0x00000b50
        /*04d0*/ 	.word	0x000000ff
        /*04d4*/ 	.word	0x000001d8
        /*04d8*/ 	.short	0x0100
        /*04da*/ 	.byte	0x04
	.zero		1


	//   ....[60]....
        /*04dc*/ 	.word	0x00000c40
        /*04e0*/ 	.word	0x000000ff
        /*04e4*/ 	.word	0x000001e0
        /*04e8*/ 	.short	0x0100
        /*04ea*/ 	.byte	0x04
	.zero		1


	//   ....[61]....
        /*04ec*/ 	.word	0x00000c50
        /*04f0*/ 	.word	0x000000ff
        /*04f4*/ 	.word	0x000001e8
        /*04f8*/ 	.short	0x0100
        /*04fa*/ 	.byte	0x04
	.zero		1


	//   ....[62]....
        /*04fc*/ 	.word	0x00000d90
        /*0500*/ 	.word	0x000000ff
        /*0504*/ 	.word	0x000001f0
        /*0508*/ 	.short	0x0100
        /*050a*/ 	.byte	0x06
	.zero		1


	//   ....[63]....
        /*050c*/ 	.word	0x00000da0
        /*0510*/ 	.word	0x000000ff
        /*0514*/ 	.word	0x000001f8
        /*0518*/ 	.short	0x0100
        /*051a*/ 	.byte	0x06
	.zero		1


	//   ....[64]....
        /*051c*/ 	.word	0x00000ee0
        /*0520*/ 	.word	0x000000ff
        /*0524*/ 	.word	0x00000200
        /*0528*/ 	.short	0x0100
        /*052a*/ 	.byte	0x04
	.zero		1


	//   ....[65]....
        /*052c*/ 	.word	0x00000ef0
        /*0530*/ 	.word	0x000000ff
        /*0534*/ 	.word	0x00000210
        /*0538*/ 	.short	0x0100
        /*053a*/ 	.byte	0x04
	.zero		1


	//   ....[66]....
        /*053c*/ 	.word	0x00000f00
        /*0540*/ 	.word	0x000000ff
        /*0544*/ 	.word	0x00000208
        /*0548*/ 	.short	0x0100
        /*054a*/ 	.byte	0x04
	.zero		1


	//   ....[67]....
        /*054c*/ 	.word	0x00000f10
        /*0550*/ 	.word	0x000000ff
        /*0554*/ 	.word	0x00000218
        /*0558*/ 	.short	0x0100
        /*055a*/ 	.byte	0x04
	.zero		1


	//   ....[68]....
        /*055c*/ 	.word	0x00001010
        /*0560*/ 	.word	0x000000ff
        /*0564*/ 	.word	0x00000220
        /*0568*/ 	.short	0x0100
        /*056a*/ 	.byte	0x06
	.zero		1


	//   ....[69]....
        /*056c*/ 	.word	0x00001b60
        /*0570*/ 	.word	0x000000ff
        /*0574*/ 	.word	0x000000d0
        /*0578*/ 	.short	0x010a
        /*057a*/ 	.byte	0x04
	.zero		1


	//   ....[70]....
        /*057c*/ 	.word	0x00001ea0
        /*0580*/ 	.word	0x000000ff
        /*0584*/ 	.word	0x000000d0
        /*0588*/ 	.short	0x010a
        /*058a*/ 	.byte	0x09
	.zero		1


	//   ....[71]....
        /*058c*/ 	.word	0x00002050
        /*0590*/ 	.word	0x000000ff
        /*0594*/ 	.word	0x000000d0
        /*0598*/ 	.short	0x010a
        /*059a*/ 	.byte	0x08
	.zero		1


	//   ....[72]....
        /*059c*/ 	.word	0x00002270
        /*05a0*/ 	.word	0x000000ff
        /*05a4*/ 	.word	0x000001e8
        /*05a8*/ 	.short	0x0101
        /*05aa*/ 	.byte	0x24
	.zero		1


	//   ....[73]....
        /*05ac*/ 	.word	0x000022a0
        /*05b0*/ 	.word	0x000000ff
        /*05b4*/ 	.word	0x000000d0
        /*05b8*/ 	.short	0x010a
        /*05ba*/ 	.byte	0x04
	.zero		1


	//   ....[74]....
        /*05bc*/ 	.word	0x00002580
        /*05c0*/ 	.word	0x000000ff
        /*05c4*/ 	.word	0x000000d0
        /*05c8*/ 	.short	0x010a
        /*05ca*/ 	.byte	0x09
	.zero		1


	//   ....[75]....
        /*05cc*/ 	.word	0x00002730
        /*05d0*/ 	.word	0x000000ff
        /*05d4*/ 	.word	0x000000d0
        /*05d8*/ 	.short	0x010a
        /*05da*/ 	.byte	0x08
	.zero		1


	//   ....[76]....
        /*05dc*/ 	.word	0x00002960
        /*05e0*/ 	.word	0x000000ff
        /*05e4*/ 	.word	0x000001f0
        /*05e8*/ 	.short	0x010a
        /*05ea*/ 	.byte	0x24
	.zero		1


	//   ....[77]....
        /*05ec*/ 	.word	0x00002a20
        /*05f0*/ 	.word	0x000000ff
        /*05f4*/ 	.word	0x00000000
        /*05f8*/ 	.short	0x0101
        /*05fa*/ 	.byte	0x04
	.zero		1


	//   ....[78]....
        /*05fc*/ 	.word	0x00003020
        /*0600*/ 	.word	0x000000ff
        /*0604*/ 	.word	0x00000000
        /*0608*/ 	.short	0x010a
        /*060a*/ 	.byte	0x04
	.zero		1


	//   ....[79]....
        /*060c*/ 	.word	0x000030c0
        /*0610*/ 	.word	0x000000ff
        /*0614*/ 	.word	0x00000000
        /*0618*/ 	.short	0x010a
        /*061a*/ 	.byte	0x05
	.zero		1


	//   ....[80]....
        /*061c*/ 	.word	0x00003160
        /*0620*/ 	.word	0x000000ff
        /*0624*/ 	.word	0x00000000
        /*0628*/ 	.short	0x010a
        /*062a*/ 	.byte	0x05
	.zero		1


	//   ....[81]....
        /*062c*/ 	.word	0x00003200
        /*0630*/ 	.word	0x000000ff
        /*0634*/ 	.word	0x00000000
        /*0638*/ 	.short	0x010a
        /*063a*/ 	.byte	0x05
	.zero		1


	//   ....[82]....
        /*063c*/ 	.word	0x000032a0
        /*0640*/ 	.word	0x000000ff
        /*0644*/ 	.word	0x00000000
        /*0648*/ 	.short	0x010a
        /*064a*/ 	.byte	0x05
	.zero		1


	//   ....[83]....
        /*064c*/ 	.word	0x00003340
        /*0650*/ 	.word	0x000000ff
        /*0654*/ 	.word	0x00000000
        /*0658*/ 	.short	0x010a
        /*065a*/ 	.byte	0x05
	.zero		1


	//   ....[84]....
        /*065c*/ 	.word	0x000033e0
        /*0660*/ 	.word	0x000000ff
        /*0664*/ 	.word	0x00000000
        /*0668*/ 	.short	0x010a
        /*066a*/ 	.byte	0x05
	.zero		1


	//   ....[85]....
        /*066c*/ 	.word	0x00003480
        /*0670*/ 	.word	0x000000ff
        /*0674*/ 	.word	0x00000000
        /*0678*/ 	.short	0x010a
        /*067a*/ 	.byte	0x05
	.zero		1


	//   ....[86]....
        /*067c*/ 	.word	0x00003520
        /*0680*/ 	.word	0x000000ff
        /*0684*/ 	.word	0x00000000
        /*0688*/ 	.short	0x010a
        /*068a*/ 	.byte	0x05
	.zero		1


	//   ....[87]....
        /*068c*/ 	.word	0x000035c0
        /*0690*/ 	.word	0x000000ff
        /*0694*/ 	.word	0x00000000
        /*0698*/ 	.short	0x010a
        /*069a*/ 	.byte	0x05
	.zero		1


	//   ....[88]....
        /*069c*/ 	.word	0x00003660
        /*06a0*/ 	.word	0x000000ff
        /*06a4*/ 	.word	0x00000000
        /*06a8*/ 	.short	0x010a
        /*06aa*/ 	.byte	0x05
	.zero		1


	//   ....[89]....
        /*06ac*/ 	.word	0x00003700
        /*06b0*/ 	.word	0x000000ff
        /*06b4*/ 	.word	0x00000000
        /*06b8*/ 	.short	0x010a
        /*06ba*/ 	.byte	0x05
	.zero		1


	//   ....[90]....
        /*06bc*/ 	.word	0x000037a0
        /*06c0*/ 	.word	0x000000ff
        /*06c4*/ 	.word	0x00000000
        /*06c8*/ 	.short	0x010a
        /*06ca*/ 	.byte	0x05
	.zero		1


	//   ....[91]....
        /*06cc*/ 	.word	0x00003840
        /*06d0*/ 	.word	0x000000ff
        /*06d4*/ 	.word	0x00000000
        /*06d8*/ 	.short	0x010a
        /*06da*/ 	.byte	0x05
	.zero		1


	//   ....[92]....
        /*06dc*/ 	.word	0x000038e0
        /*06e0*/ 	.word	0x000000ff
        /*06e4*/ 	.word	0x00000000
        /*06e8*/ 	.short	0x010a
        /*06ea*/ 	.byte	0x05
	.zero		1


	//   ....[93]....
        /*06ec*/ 	.word	0x00003980
        /*06f0*/ 	.word	0x000000ff
        /*06f4*/ 	.word	0x00000000
        /*06f8*/ 	.short	0x010a
        /*06fa*/ 	.byte	0x05
	.zero		1


	//   ....[94]....
        /*06fc*/ 	.word	0x00003a20
        /*0700*/ 	.word	0x000000ff
        /*0704*/ 	.word	0x00000000
        /*0708*/ 	.short	0x010a
        /*070a*/ 	.byte	0x05
	.zero		1


	//   ....[95]....
        /*070c*/ 	.word	0x00003ac0
        /*0710*/ 	.word	0x000000ff
        /*0714*/ 	.word	0x00000000
        /*0718*/ 	.short	0x010a
        /*071a*/ 	.byte	0x05
	.zero		1


	//   ....[96]....
        /*071c*/ 	.word	0x00003b60
        /*0720*/ 	.word	0x000000ff
        /*0724*/ 	.word	0x00000000
        /*0728*/ 	.short	0x010a
        /*072a*/ 	.byte	0x05
	.zero		1


	//   ....[97]....
        /*072c*/ 	.word	0x00003c00
        /*0730*/ 	.word	0x000000ff
        /*0734*/ 	.word	0x00000000
        /*0738*/ 	.short	0x010a
        /*073a*/ 	.byte	0x05
	.zero		1


	//   ....[98]....
        /*073c*/ 	.word	0x00003ca0
        /*0740*/ 	.word	0x000000ff
        /*0744*/ 	.word	0x00000000
        /*0748*/ 	.short	0x010a
        /*074a*/ 	.byte	0x05
	.zero		1


	//   ....[99]....
        /*074c*/ 	.word	0x00003d40
        /*0750*/ 	.word	0x000000ff
        /*0754*/ 	.word	0x00000000
        /*0758*/ 	.short	0x010a
        /*075a*/ 	.byte	0x05
	.zero		1


	//   ....[100]....
        /*075c*/ 	.word	0x00003de0
        /*0760*/ 	.word	0x000000ff
        /*0764*/ 	.word	0x00000000
        /*0768*/ 	.short	0x010a
        /*076a*/ 	.byte	0x05
	.zero		1


	//   ....[101]....
        /*076c*/ 	.word	0x00003e80
        /*0770*/ 	.word	0x000000ff
        /*0774*/ 	.word	0x00000000
        /*0778*/ 	.short	0x010a
        /*077a*/ 	.byte	0x05
	.zero		1


	//   ....[102]....
        /*077c*/ 	.word	0x00003f20
        /*0780*/ 	.word	0x000000ff
        /*0784*/ 	.word	0x00000000
        /*0788*/ 	.short	0x010a
        /*078a*/ 	.byte	0x05
	.zero		1


	//   ....[103]....
        /*078c*/ 	.word	0x00003fd0
        /*0790*/ 	.word	0x00000000
        /*0794*/ 	.word	0x00000000
        /*0798*/ 	.short	0x010a
        /*079a*/ 	.byte	0xff
	.zero		1


	//   ....[104]....
        /*079c*/ 	.word	0x00004120
        /*07a0*/ 	.word	0x000000ff
        /*07a4*/ 	.word	0x000001f8
        /*07a8*/ 	.short	0x010a
        /*07aa*/ 	.byte	0x04
	.zero		1


	//   ....[105]....
        /*07ac*/ 	.word	0x000041c0
        /*07b0*/ 	.word	0x000000ff
        /*07b4*/ 	.word	0x000001f0
        /*07b8*/ 	.short	0x010a
        /*07ba*/ 	.byte	0x04
	.zero		1


	//   ....[106]....
        /*07bc*/ 	.word	0x00004260
        /*07c0*/ 	.word	0x000000ff
        /*07c4*/ 	.word	0x00000000
        /*07c8*/ 	.short	0x0101
        /*07ca*/ 	.byte	0x05
	.zero		1


	//   ....[107]....
        /*07cc*/ 	.word	0x000042a0
        /*07d0*/ 	.word	0x000000ff
        /*07d4*/ 	.word	0x000001f8
        /*07d8*/ 	.short	0x0106
        /*07da*/ 	.byte	0x04
	.zero		1


	//   ....[108]....
        /*07dc*/ 	.word	0x000042e0
        /*07e0*/ 	.word	0x00000000
        /*07e4*/ 	.word	0x000001f8
        /*07e8*/ 	.short	0x010a
        /*07ea*/ 	.byte	0xff
	.zero		1


	//   ....[109]....
        /*07ec*/ 	.word	0x00004530
        /*07f0*/ 	.word	0x000000ff
        /*07f4*/ 	.word	0x00000008
        /*07f8*/ 	.short	0x010a
        /*07fa*/ 	.byte	0x05
	.zero		1


	//   ....[110]....
        /*07fc*/ 	.word	0x00004550
        /*0800*/ 	.word	0x000000ff
        /*0804*/ 	.word	0x00000008
        /*0808*/ 	.short	0x010a
        /*080a*/ 	.byte	0x05
	.zero		1


	//   ....[111]....
        /*080c*/ 	.word	0x000046e0
        /*0810*/ 	.word	0x000000ff
        /*0814*/ 	.word	0x00000008
        /*0818*/ 	.short	0x010a
        /*081a*/ 	.byte	0x05
	.zero		1


	//   ....[112]....
        /*081c*/ 	.word	0x00004700
        /*0820*/ 	.word	0x000000ff
        /*0824*/ 	.word	0x00000008
        /*0828*/ 	.short	0x010a
        /*082a*/ 	.byte	0x05
	.zero		1


	//   ....[113]....
        /*082c*/ 	.word	0x000047c0
        /*0830*/ 	.word	0x000000ff
        /*0834*/ 	.word	0x00000000
        /*0838*/ 	.short	0x0101
        /*083a*/ 	.byte	0x04
	.zero		1


	//   ....[114]....
        /*083c*/ 	.word	0x00004b20
        /*0840*/ 	.word	0x000000ff
        /*0844*/ 	.word	0x000001f0
        /*0848*/ 	.short	0x010a
        /*084a*/ 	.byte	0x11
	.zero		1


	//   ....[115]....
        /*084c*/ 	.word	0x00004bc0
        /*0850*/ 	.word	0x000000ff
        /*0854*/ 	.word	0x00000000
        /*0858*/ 	.short	0x0101
        /*085a*/ 	.byte	0x17
	.zero		1


	//   ....[116]....
        /*085c*/ 	.word	0x00004c00
        /*0860*/ 	.word	0x000000ff
        /*0864*/ 	.word	0x00000210
        /*0868*/ 	.short	0x010a
        /*086a*/ 	.byte	0x16
	.zero		1


	//   ....[117]....
        /*086c*/ 	.word	0x00004cb0
        /*0870*/ 	.word	0x000000ff
        /*0874*/ 	.word	0x00000000
        /*0878*/ 	.short	0x010a
        /*087a*/ 	.byte	0x04
	.zero		1


	//   ....[118]....
        /*087c*/ 	.word	0x00004cf0
        /*0880*/ 	.word	0x000000ff
        /*0884*/ 	.word	0x00000000
        /*0888*/ 	.short	0x010a
        /*088a*/ 	.byte	0x0a
	.zero		1


	//   ....[119]....
        /*088c*/ 	.word	0x00004e10
        /*0890*/ 	.word	0x000000ff
        /*0894*/ 	.word	0x00000000
        /*0898*/ 	.short	0x010a
        /*089a*/ 	.byte	0x04
	.zero		1


	//   ....[120]....
        /*089c*/ 	.word	0x000050b0
        /*08a0*/ 	.word	0x000000ff
        /*08a4*/ 	.word	0x00000000
        /*08a8*/ 	.short	0x010a
        /*08aa*/ 	.byte	0x04
	.zero		1


	//   ....[121]....
        /*08ac*/ 	.word	0x00005150
        /*08b0*/ 	.word	0x00000000
        /*08b4*/ 	.word	0x00000000
        /*08b8*/ 	.short	0x010a
        /*08ba*/ 	.byte	0xff
	.zero		1


	//   ....[122]....
        /*08bc*/ 	.word	0x00005190
        /*08c0*/ 	.word	0x00000000
        /*08c4*/ 	.word	0x00000000
        /*08c8*/ 	.short	0x010a
        /*08ca*/ 	.byte	0xff
	.zero		1


	//   ....[123]....
        /*08cc*/ 	.word	0x00005200
        /*08d0*/ 	.word	0x000000ff
        /*08d4*/ 	.word	0x00000000
        /*08d8*/ 	.short	0x0101
        /*08da*/ 	.byte	0x04
	.zero		1


	//   ....[124]....
        /*08dc*/ 	.word	0x00005240
        /*08e0*/ 	.word	0x000000ff
        /*08e4*/ 	.word	0x00000220
        /*08e8*/ 	.short	0x010a
        /*08ea*/ 	.byte	0x11
	.zero		1


	//   ....[125]....
        /*08ec*/ 	.word	0x000052a0
        /*08f0*/ 	.word	0x000000ff
        /*08f4*/ 	.word	0x00000000
        /*08f8*/ 	.short	0x0101
        /*08fa*/ 	.byte	0x04
	.zero		1


	//   ....[126]....
        /*08fc*/ 	.word	0x00005810
        /*0900*/ 	.word	0x000000ff
        /*0904*/ 	.word	0x000001f0
        /*0908*/ 	.short	0x010a
        /*090a*/ 	.byte	0x2a
	.zero		1


	//   ....[127]....
        /*090c*/ 	.word	0x000058b0
        /*0910*/ 	.word	0x000000ff
        /*0914*/ 	.word	0x00000000
        /*0918*/ 	.short	0x0101
        /*091a*/ 	.byte	0x32
	.zero		1


	//   ....[128]....
        /*091c*/ 	.word	0x00005e00
        /*0920*/ 	.word	0x000000ff
        /*0924*/ 	.word	0x000001e8
        /*0928*/ 	.short	0x010a
        /*092a*/ 	.byte	0x2a
	.zero		1


	//   ....[129]....
        /*092c*/ 	.word	0x00005fa0
        /*0930*/ 	.word	0x000000ff
        /*0934*/ 	.word	0x000001c0
        /*0938*/ 	.short	0x010a
        /*093a*/ 	.byte	0x2a
	.zero		1


	//   ....[130]....
        /*093c*/ 	.word	0x000062e0
        /*0940*/ 	.word	0x000000ff
        /*0944*/ 	.word	0x000001a0
        /*0948*/ 	.short	0x010b
        /*094a*/ 	.byte	0x2a
	.zero		1


	//   ....[131]....
        /*094c*/ 	.word	0x000062f0
        /*0950*/ 	.word	0x000000ff
        /*0954*/ 	.word	0x00000000
        /*0958*/ 	.short	0x0101
        /*095a*/ 	.byte	0x42
	.zero		1


	//   ....[132]....
        /*095c*/ 	.word	0x00006310
        /*0960*/ 	.word	0x000000ff
        /*0964*/ 	.word	0x000001c8
        /*0968*/ 	.short	0x010a
        /*096a*/ 	.byte	0x2a
	.zero		1


	//   ....[133]....
        /*096c*/ 	.word	0x000064e0
        /*0970*/ 	.word	0x000000ff
        /*0974*/ 	.word	0x000001a8
        /*0978*/ 	.short	0x010b
        /*097a*/ 	.byte	0x2a
	.zero		1


	//   ....[134]....
        /*097c*/ 	.word	0x000064f0
        /*0980*/ 	.word	0x000000ff
        /*0984*/ 	.word	0x00000000
        /*0988*/ 	.short	0x0101
        /*098a*/ 	.byte	0x41
	.zero		1


	//   ....[135]....
        /*098c*/ 	.word	0x00006510
        /*0990*/ 	.word	0x000000ff
        /*0994*/ 	.word	0x000001d0
        /*0998*/ 	.short	0x010a
        /*099a*/ 	.byte	0x2a
	.zero		1


	//   ....[136]....
        /*099c*/ 	.word	0x00006700
        /*09a0*/ 	.word	0x000000ff
        /*09a4*/ 	.word	0x000001b0
        /*09a8*/ 	.short	0x010b
        /*09aa*/ 	.byte	0x2a
	.zero		1


	//   ....[137]....
        /*09ac*/ 	.word	0x00006710
        /*09b0*/ 	.word	0x000000ff
        /*09b4*/ 	.word	0x00000000
        /*09b8*/ 	.short	0x0101
        /*09ba*/ 	.byte	0x40
	.zero		1


	//   ....[138]....
        /*09bc*/ 	.word	0x00006720
        /*09c0*/ 	.word	0x000000ff
        /*09c4*/ 	.word	0x000001d8
        /*09c8*/ 	.short	0x010a
        /*09ca*/ 	.byte	0x2a
	.zero		1


	//   ....[139]....
        /*09cc*/ 	.word	0x00006960
        /*09d0*/ 	.word	0x000000ff
        /*09d4*/ 	.word	0x000001b8
        /*09d8*/ 	.short	0x010b
        /*09da*/ 	.byte	0x2a
	.zero		1


	//   ....[140]....
        /*09dc*/ 	.word	0x00006970
        /*09e0*/ 	.word	0x000000ff
        /*09e4*/ 	.word	0x00000000
        /*09e8*/ 	.short	0x0101
        /*09ea*/ 	.byte	0x33
	.zero		1


	//   ....[141]....
        /*09ec*/ 	.word	0x000069b0
        /*09f0*/ 	.word	0x000000ff
        /*09f4*/ 	.word	0x000001c0
        /*09f8*/ 	.short	0x010a
        /*09fa*/ 	.byte	0x2a
	.zero		1


	//   ....[142]....
        /*09fc*/ 	.word	0x000069d0
        /*0a00*/ 	.word	0x000000ff
        /*0a04*/ 	.word	0x000001c8
        /*0a08*/ 	.short	0x010a
        /*0a0a*/ 	.byte	0x2a
	.zero		1


	//   ....[143]....
        /*0a0c*/ 	.word	0x000069f0
        /*0a10*/ 	.word	0x000000ff
        /*0a14*/ 	.word	0x000001d0
        /*0a18*/ 	.short	0x010a
        /*0a1a*/ 	.byte	0x2a
	.zero		1


	//   ....[144]....
        /*0a1c*/ 	.word	0x00006a30
        /*0a20*/ 	.word	0x00000000
        /*0a24*/ 	.word	0x000001d8
        /*0a28*/ 	.short	0x010a
        /*0a2a*/ 	.byte	0xff
	.zero		1


	//   ....[145]....
        /*0a2c*/ 	.word	0x00006dc0
        /*0a30*/ 	.word	0x000000ff
        /*0a34*/ 	.word	0x000001f0
        /*0a38*/ 	.short	0x010a
        /*0a3a*/ 	.byte	0x2c
	.zero		1


	//   ....[146]....
        /*0a3c*/ 	.word	0x00006e90
        /*0a40*/ 	.word	0x000000ff
        /*0a44*/ 	.word	0x00000000
        /*0a48*/ 	.short	0x0101
        /*0a4a*/ 	.byte	0x04
	.zero		1


	//   ....[147]....
        /*0a4c*/ 	.word	0x00007ad0
        /*0a50*/ 	.word	0x000000ff
        /*0a54*/ 	.word	0x000001a0
        /*0a58*/ 	.short	0x010a
        /*0a5a*/ 	.byte	0x2c
	.zero		1


	//   ....[148]....
        /*0a5c*/ 	.word	0x00007b80
        /*0a60*/ 	.word	0x00000040
        /*0a64*/ 	.word	0x00000200
        /*0a68*/ 	.short	0x010a
        /*0a6a*/ 	.byte	0xff
	.zero		1


	//   ....[149]....
        /*0a6c*/ 	.word	0x00007d90
        /*0a70*/ 	.word	0x000000ff
        /*0a74*/ 	.word	0x000001a0
        /*0a78*/ 	.short	0x010a
        /*0a7a*/ 	.byte	0x2c
	.zero		1


	//   ....[150]....
        /*0a7c*/ 	.word	0x00007e60
        /*0a80*/ 	.word	0x00000040
        /*0a84*/ 	.word	0x00000200
        /*0a88*/ 	.short	0x010a
        /*0a8a*/ 	.byte	0xff
	.zero		1


	//   ....[151]....
        /*0a8c*/ 	.word	0x00008660
        /*0a90*/ 	.word	0x00000000
        /*0a94*/ 	.word	0x00000000
        /*0a98*/ 	.short	0x0101
        /*0a9a*/ 	.byte	0xff
	.zero		1


	//   ....[152]....
        /*0a9c*/ 	.word	0x00008670
        /*0aa0*/ 	.word	0x00000004
        /*0aa4*/ 	.word	0x000001a0
        /*0aa8*/ 	.short	0x010a
        /*0aaa*/ 	.byte	0xff
	.zero		1


	//   ....[153]....
        /*0aac*/ 	.word	0x00008730
        /*0ab0*/ 	.word	0x00000004
        /*0ab4*/ 	.word	0x000001a0
        /*0ab8*/ 	.short	0x010a
        /*0aba*/ 	.byte	0xff
	.zero		1


	//   ....[154]....
        /*0abc*/ 	.word	0x00008f40
        /*0ac0*/ 	.word	0x00000000
        /*0ac4*/ 	.word	0x00000000
        /*0ac8*/ 	.short	0x0101
        /*0aca*/ 	.byte	0xff
	.zero		1


	//   ....[155]....
        /*0acc*/ 	.word	0x00008f60
        /*0ad0*/ 	.word	0x00000002
        /*0ad4*/ 	.word	0x000001a0
        /*0ad8*/ 	.short	0x010a
        /*0ada*/ 	.byte	0xff
	.zero		1


	//   ....[156]....
        /*0adc*/ 	.word	0x00009010
        /*0ae0*/ 	.word	0x00000002
        /*0ae4*/ 	.word	0x000001a0
        /*0ae8*/ 	.short	0x010a
        /*0aea*/ 	.byte	0xff
	.zero		1


	//   ....[157]....
        /*0aec*/ 	.word	0x00009810
        /*0af0*/ 	.word	0x00000000
        /*0af4*/ 	.word	0x00000000
        /*0af8*/ 	.short	0x0101
        /*0afa*/ 	.byte	0xff
	.zero		1


	//   ....[158]....
        /*0afc*/ 	.word	0x00009830
        /*0b00*/ 	.word	0x00000003
        /*0b04*/ 	.word	0x000001a0
        /*0b08*/ 	.short	0x010a
        /*0b0a*/ 	.byte	0xff
	.zero		1


	//   ....[159]....
        /*0b0c*/ 	.word	0x000098e0
        /*0b10*/ 	.word	0x00000003
        /*0b14*/ 	.word	0x000001a0
        /*0b18*/ 	.short	0x010a
        /*0b1a*/ 	.byte	0xff
	.zero		1


	//   ....[160]....
        /*0b1c*/ 	.word	0x00009bf0
        /*0b20*/ 	.word	0x00000040
        /*0b24*/ 	.word	0x00000000
        /*0b28*/ 	.short	0x0101
        /*0b2a*/ 	.byte	0xff
	.zero		1


	//   ....[161]....
        /*0b2c*/ 	.word	0x0000a130
        /*0b30*/ 	.word	0x00000000
        /*0b34*/ 	.word	0x00000000
        /*0b38*/ 	.short	0x0101
        /*0b3a*/ 	.byte	0xff
	.zero		1


	//   ....[162]....
        /*0b3c*/ 	.word	0x0000a3b0
        /*0b40*/ 	.word	0x000000ff
        /*0b44*/ 	.word	0x00000000
        /*0b48*/ 	.short	0x0101
        /*0b4a*/ 	.byte	0x04
	.zero		1


	//   ....[163]....
        /*0b4c*/ 	.word	0x0000a3e0
        /*0b50*/ 	.word	0x00000000
        /*0b54*/ 	.word	0x000000d0
        /*0b58*/ 	.short	0x010a
        /*0b5a*/ 	.byte	0xff
	.zero		1


	//   ....[164]....
        /*0b5c*/ 	.word	0x0000a440
        /*0b60*/ 	.word	0x00000000
        /*0b64*/ 	.word	0x000000d0
        /*0b68*/ 	.short	0x010a
        /*0b6a*/ 	.byte	0xff
	.zero		1


	//   ....[165]....
        /*0b6c*/ 	.word	0x0000a4a0
        /*0b70*/ 	.word	0x00000000
        /*0b74*/ 	.word	0x000001f0
        /*0b78*/ 	.short	0x010a
        /*0b7a*/ 	.byte	0xff
	.zero		1


	//   ....[166]....
        /*0b7c*/ 	.word	0x0000a500
        /*0b80*/ 	.word	0x00000000
        /*0b84*/ 	.word	0x00000000
        /*0b88*/ 	.short	0x010a
        /*0b8a*/ 	.byte	0xff
	.zero		1


	//   ....[167]....
        /*0b8c*/ 	.word	0x0000a560
        /*0b90*/ 	.word	0x00000000
        /*0b94*/ 	.word	0x00000000
        /*0b98*/ 	.short	0x010a
        /*0b9a*/ 	.byte	0xff
	.zero		1


	//   ....[168]....
        /*0b9c*/ 	.word	0x0000a5c0
        /*0ba0*/ 	.word	0x00000000
        /*0ba4*/ 	.word	0x00000000
        /*0ba8*/ 	.short	0x010a
        /*0baa*/ 	.byte	0xff
	.zero		1


	//   ....[169]....
        /*0bac*/ 	.word	0x0000a620
        /*0bb0*/ 	.word	0x00000000
        /*0bb4*/ 	.word	0x00000000
        /*0bb8*/ 	.short	0x010a
        /*0bba*/ 	.byte	0xff
	.zero		1


	//   ....[170]....
        /*0bbc*/ 	.word	0x0000a680
        /*0bc0*/ 	.word	0x00000000
        /*0bc4*/ 	.word	0x00000000
        /*0bc8*/ 	.short	0x010a
        /*0bca*/ 	.byte	0xff
	.zero		1


	//   ....[171]....
        /*0bcc*/ 	.word	0x0000a6e0
        /*0bd0*/ 	.word	0x00000000
        /*0bd4*/ 	.word	0x00000000
        /*0bd8*/ 	.short	0x010a
        /*0bda*/ 	.byte	0xff
	.zero		1


	//   ....[172]....
        /*0bdc*/ 	.word	0x0000a740
        /*0be0*/ 	.word	0x00000000
        /*0be4*/ 	.word	0x00000000
        /*0be8*/ 	.short	0x010a
        /*0bea*/ 	.byte	0xff
	.zero		1


	//   ....[173]....
        /*0bec*/ 	.word	0x0000a7a0
        /*0bf0*/ 	.word	0x00000000
        /*0bf4*/ 	.word	0x00000000
        /*0bf8*/ 	.short	0x010a
        /*0bfa*/ 	.byte	0xff
	.zero		1


	//   ....[174]....
        /*0bfc*/ 	.word	0x0000a800
        /*0c00*/ 	.word	0x00000000
        /*0c04*/ 	.word	0x00000000
        /*0c08*/ 	.short	0x010a
        /*0c0a*/ 	.byte	0xff
	.zero		1


	//   ....[175]....
        /*0c0c*/ 	.word	0x0000a860
        /*0c10*/ 	.word	0x00000000
        /*0c14*/ 	.word	0x00000000
        /*0c18*/ 	.short	0x010a
        /*0c1a*/ 	.byte	0xff
	.zero		1


	//   ....[176]....
        /*0c1c*/ 	.word	0x0000a8c0
        /*0c20*/ 	.word	0x00000000
        /*0c24*/ 	.word	0x00000000
        /*0c28*/ 	.short	0x010a
        /*0c2a*/ 	.byte	0xff
	.zero		1


	//   ....[177]....
        /*0c2c*/ 	.word	0x0000a920
        /*0c30*/ 	.word	0x00000000
        /*0c34*/ 	.word	0x00000000
        /*0c38*/ 	.short	0x010a
        /*0c3a*/ 	.byte	0xff
	.zero		1


	//   ....[178]....
        /*0c3c*/ 	.word	0x0000a980
        /*0c40*/ 	.word	0x00000000
        /*0c44*/ 	.word	0x00000000
        /*0c48*/ 	.short	0x010a
        /*0c4a*/ 	.byte	0xff
	.zero		1


	//   ....[179]....
        /*0c4c*/ 	.word	0x0000a9e0
        /*0c50*/ 	.word	0x00000000
        /*0c54*/ 	.word	0x00000000
        /*0c58*/ 	.short	0x010a
        /*0c5a*/ 	.byte	0xff
	.zero		1


	//   ....[180]....
        /*0c5c*/ 	.word	0x0000aa40
        /*0c60*/ 	.word	0x00000000
        /*0c64*/ 	.word	0x00000000
        /*0c68*/ 	.short	0x010a
        /*0c6a*/ 	.byte	0xff
	.zero		1


	//   ....[181]....
        /*0c6c*/ 	.word	0x0000aaa0
        /*0c70*/ 	.word	0x00000000
        /*0c74*/ 	.word	0x00000000
        /*0c78*/ 	.short	0x010a
        /*0c7a*/ 	.byte	0xff
	.zero		1


	//   ....[182]....
        /*0c7c*/ 	.word	0x0000ab00
        /*0c80*/ 	.word	0x00000000
        /*0c84*/ 	.word	0x00000000
        /*0c88*/ 	.short	0x010a
        /*0c8a*/ 	.byte	0xff
	.zero		1


	//   ....[183]....
        /*0c8c*/ 	.word	0x0000ab60
        /*0c90*/ 	.word	0x00000000
        /*0c94*/ 	.word	0x00000000
        /*0c98*/ 	.short	0x010a
        /*0c9a*/ 	.byte	0xff
	.zero		1


	//   ....[184]....
        /*0c9c*/ 	.word	0x0000abc0
        /*0ca0*/ 	.word	0x00000000
        /*0ca4*/ 	.word	0x00000000
        /*0ca8*/ 	.short	0x010a
        /*0caa*/ 	.byte	0xff
	.zero		1


	//   ....[185]....
        /*0cac*/ 	.word	0x0000ac20
        /*0cb0*/ 	.word	0x00000000
        /*0cb4*/ 	.word	0x00000000
        /*0cb8*/ 	.short	0x010a
        /*0cba*/ 	.byte	0xff
	.zero		1


	//   ....[186]....
        /*0cbc*/ 	.word	0x0000ac80
        /*0cc0*/ 	.word	0x00000000
        /*0cc4*/ 	.word	0x00000000
        /*0cc8*/ 	.short	0x010a
        /*0cca*/ 	.byte	0xff
	.zero		1


	//   ....[187]....
        /*0ccc*/ 	.word	0x0000ace0
        /*0cd0*/ 	.word	0x00000000
        /*0cd4*/ 	.word	0x00000000
        /*0cd8*/ 	.short	0x010a
        /*0cda*/ 	.byte	0xff
	.zero		1


	//   ....[188]....
        /*0cdc*/ 	.word	0x0000ad40
        /*0ce0*/ 	.word	0x00000000
        /*0ce4*/ 	.word	0x00000000
        /*0ce8*/ 	.short	0x010a
        /*0cea*/ 	.byte	0xff
	.zero		1


	//   ....[189]....
        /*0cec*/ 	.word	0x0000ada0
        /*0cf0*/ 	.word	0x00000000
        /*0cf4*/ 	.word	0x00000000
        /*0cf8*/ 	.short	0x010a
        /*0cfa*/ 	.byte	0xff
	.zero		1


	//   ....[190]....
        /*0cfc*/ 	.word	0x0000ae00
        /*0d00*/ 	.word	0x00000000
        /*0d04*/ 	.word	0x00000000
        /*0d08*/ 	.short	0x010a
        /*0d0a*/ 	.byte	0xff
	.zero		1


	//   ....[191]....
        /*0d0c*/ 	.word	0x0000ae60
        /*0d10*/ 	.word	0x00000004
        /*0d14*/ 	.word	0x000001f8
        /*0d18*/ 	.short	0x010a
        /*0d1a*/ 	.byte	0xff
	.zero		1


	//   ....[192]....
        /*0d1c*/ 	.word	0x0000aec0
        /*0d20*/ 	.word	0x00000004
        /*0d24*/ 	.word	0x000001f0
        /*0d28*/ 	.short	0x010a
        /*0d2a*/ 	.byte	0xff
	.zero		1


	//   ....[193]....
        /*0d2c*/ 	.word	0x0000af20
        /*0d30*/ 	.word	0x00000005
        /*0d34*/ 	.word	0x00000008
        /*0d38*/ 	.short	0x010a
        /*0d3a*/ 	.byte	0xff
	.zero		1


	//   ....[194]....
        /*0d3c*/ 	.word	0x0000b000
        /*0d40*/ 	.word	0x00000003
        /*0d44*/ 	.word	0x00000008
        /*0d48*/ 	.short	0x010a
        /*0d4a*/ 	.byte	0xff
	.zero		1


	//   ....[195]....
        /*0d4c*/ 	.word	0x0000b060
        /*0d50*/ 	.word	0x00000004
        /*0d54*/ 	.word	0x000001f0
        /*0d58*/ 	.short	0x010a
        /*0d5a*/ 	.byte	0xff
	.zero		1


	//   ....[196]....
        /*0d5c*/ 	.word	0x0000b0c0
        /*0d60*/ 	.word	0x00000004
        /*0d64*/ 	.word	0x00000210
        /*0d68*/ 	.short	0x010a
        /*0d6a*/ 	.byte	0xff
	.zero		1


	//   ....[197]....
        /*0d6c*/ 	.word	0x0000b120
        /*0d70*/ 	.word	0x00000004
        /*0d74*/ 	.word	0x00000000
        /*0d78*/ 	.short	0x010a
        /*0d7a*/ 	.byte	0xff
	.zero		1


	//   ....[198]....
        /*0d7c*/ 	.word	0x0000b180
        /*0d80*/ 	.word	0x00000000
        /*0d84*/ 	.word	0x00000000
        /*0d88*/ 	.short	0x010a
        /*0d8a*/ 	.byte	0xff
	.zero		1


	//   ....[199]....
        /*0d8c*/ 	.word	0x0000b1e0
        /*0d90*/ 	.word	0x00000000
        /*0d94*/ 	.word	0x00000220
        /*0d98*/ 	.short	0x010a
        /*0d9a*/ 	.byte	0xff
	.zero		1


	//   ....[200]....
        /*0d9c*/ 	.word	0x0000b240
        /*0da0*/ 	.word	0x00000000
        /*0da4*/ 	.word	0x000001f0
        /*0da8*/ 	.short	0x010a
        /*0daa*/ 	.byte	0xff
	.zero		1


	//   ....[201]....
        /*0dac*/ 	.word	0x0000b2a0
        /*0db0*/ 	.word	0x00000000
        /*0db4*/ 	.word	0x000001e8
        /*0db8*/ 	.short	0x010a
        /*0dba*/ 	.byte	0xff
	.zero		1


	//   ....[202]....
        /*0dbc*/ 	.word	0x0000b300
        /*0dc0*/ 	.word	0x00000002
        /*0dc4*/ 	.word	0x000001c0
        /*0dc8*/ 	.short	0x010a
        /*0dca*/ 	.byte	0xff
	.zero		1


	//   ....[203]....
        /*0dcc*/ 	.word	0x0000b360
        /*0dd0*/ 	.word	0x00000002
        /*0dd4*/ 	.word	0x000001c8
        /*0dd8*/ 	.short	0x010a
        /*0dda*/ 	.byte	0xff
	.zero		1


	//   ....[204]....
        /*0ddc*/ 	.word	0x0000b3c0
        /*0de0*/ 	.word	0x00000002
        /*0de4*/ 	.word	0x000001d0
        /*0de8*/ 	.short	0x010a
        /*0dea*/ 	.byte	0xff
	.zero		1


	//   ....[205]....
        /*0dec*/ 	.word	0x0000b420
        /*0df0*/ 	.word	0x00000000
        /*0df4*/ 	.word	0x000001d8
        /*0df8*/ 	.short	0x010a
        /*0dfa*/ 	.byte	0xff
	.zero		1


	//   ....[206]....
        /*0dfc*/ 	.word	0x0000b480
        /*0e00*/ 	.word	0x00000000
        /*0e04*/ 	.word	0x000001c0
        /*0e08*/ 	.short	0x010a
        /*0e0a*/ 	.byte	0xff
	.zero		1


	//   ....[207]....
        /*0e0c*/ 	.word	0x0000b4e0
        /*0e10*/ 	.word	0x00000000
        /*0e14*/ 	.word	0x000001c8
        /*0e18*/ 	.short	0x010a
        /*0e1a*/ 	.byte	0xff
	.zero		1


	//   ....[208]....
        /*0e1c*/ 	.word	0x0000b540
        /*0e20*/ 	.word	0x00000000
        /*0e24*/ 	.word	0x000001d0
        /*0e28*/ 	.short	0x010a
        /*0e2a*/ 	.byte	0xff
	.zero		1


	//   ....[209]....
        /*0e2c*/ 	.word	0x0000b5a0
        /*0e30*/ 	.word	0x00000000
        /*0e34*/ 	.word	0x000001f0
        /*0e38*/ 	.short	0x010a
        /*0e3a*/ 	.byte	0xff
	.zero		1


	//   ....[210]....
        /*0e3c*/ 	.word	0x0000b600
        /*0e40*/ 	.word	0x00000002
        /*0e44*/ 	.word	0x000001a0
        /*0e48*/ 	.short	0x010a
        /*0e4a*/ 	.byte	0xff
	.zero		1


	//   ....[211]....
        /*0e4c*/ 	.word	0x0000b650
        /*0e50*/ 	.word	0x00000040
        /*0e54*/ 	.word	0x00000200
        /*0e58*/ 	.short	0x010a
        /*0e5a*/ 	.byte	0xff
	.zero		1


	//   ....[212]....
        /*0e5c*/ 	.word	0x0000b6a0
        /*0e60*/ 	.word	0x00000004
        /*0e64*/ 	.word	0x000001a0
        /*0e68*/ 	.short	0x010a
        /*0e6a*/ 	.byte	0xff
	.zero		1


	//   ....[213]....
        /*0e6c*/ 	.word	0x0000b6f0
        /*0e70*/ 	.word	0x00000002
        /*0e74*/ 	.word	0x000001a0
        /*0e78*/ 	.short	0x010a
        /*0e7a*/ 	.byte	0xff
	.zero		1


	//   ....[214]....
        /*0e7c*/ 	.word	0x0000b740
        /*0e80*/ 	.word	0x00000003
        /*0e84*/ 	.word	0x000001a0
        /*0e88*/ 	.short	0x010a
        /*0e8a*/ 	.byte	0xff
	.zero		1


	//----- nvinfo : EIATTR_NUM_MBARRIERS
	.align		4
.L_47:
        /*0e8c*/ 	.byte	0x03, 0x38
        /*0e8e*/ 	.short	0x0045


	//----- nvinfo : EIATTR_EXIT_INSTR_OFFSETS
	.align		4
        /*0e90*/ 	.byte	0x04, 0x1c
        /*0e92*/ 	.short	(.L_49 - .L_48)


	//   ....[0]....
.L_48:
        /*0e94*/ 	.word	0x00004000


	//   ....[1]....
        /*0e98*/ 	.word	0x000042b0


	//   ....[2]....
        /*0e9c*/ 	.word	0x00004310


	//   ....[3]....
        /*0ea0*/ 	.word	0x000054d0


	//   ....[4]....
        /*0ea4*/ 	.word	0x00006a60


	//   ....[5]....
        /*0ea8*/ 	.word	0x00006aa0


	//   ....[6]....
        /*0eac*/ 	.word	0x0000a290


	//   ....[7]....
        /*0eb0*/ 	.word	0x0000a310


	//   ....[8]....
        /*0eb4*/ 	.word	0x0000a340


	//   ....[9]....
        /*0eb8*/ 	.word	0x0000a3c0


	//----- nvinfo : EIATTR_MAX_THREADS
	.align		4
.L_49:
        /*0ebc*/ 	.byte	0x04, 0x05
        /*0ebe*/ 	.short	(.L_51 - .L_50)
.L_50:
        /*0ec0*/ 	.word	0x00000100
        /*0ec4*/ 	.word	0x00000001
        /*0ec8*/ 	.word	0x00000001


	//----- nvinfo : EIATTR_CRS_STACK_SIZE
	.align		4
.L_51:
        /*0ecc*/ 	.byte	0x04, 0x1e
        /*0ece*/ 	.short	(.L_53 - .L_52)
.L_52:
        /*0ed0*/ 	.word	0x00000000


	//----- nvinfo : EIATTR_CBANK_PARAM_SIZE
	.align		4
.L_53:
        /*0ed4*/ 	.byte	0x03, 0x19
        /*0ed6*/ 	.short	0x0900


	//----- nvinfo : EIATTR_PARAM_CBANK
	.align		4
        /*0ed8*/ 	.byte	0x04, 0x0a
        /*0eda*/ 	.short	(.L_55 - .L_54)
	.align		4
.L_54:
        /*0edc*/ 	.word	index@(.nv.constant0._ZN7cutlass13device_kernelINS_4conv6kernel13ConvUniversalINS1_16ConvProblemShapeILNS1_8OperatorE0ELi3EEENS1_10collective14CollectiveConvINS1_47MainloopSm100TmaUmmaWarpSpecializedImplicitGemmILS5_0ELi26ELi3ELi1ELi2EN4cute5tupleIJNSA_1CILi2EEENSC_ILi1EEESE_EEEEENSB_IJNSC_ILi128EEESH_NSB_IJNSC_ILi32EEEEEEEEENS_10bfloat16_tESL_NSA_8TiledMMAINSA_8MMA_AtomIJNSA_26SM100_MMA_F16BF16_2x1SM_SSISL_SL_fLi128ELi128ELNSA_4UMMA5MajorE0ELSQ_0ELNSP_7ScaleInE0ELSR_0EEEEEENSA_6LayoutINSB_IJSE_SE_SE_EEENSB_IJNSC_ILi0EEESW_SW_EEEEENSB_IJNSA_10UnderscoreESZ_SZ_EEEEENS7_6detail27Sm100ImplicitGemmTileTraitsINSA_25SM100_TMA_2SM_LOAD_IM2COLENSA_14ComposedLayoutINSA_7SwizzleILi2ELi4ELi3EEENSA_18smem_ptr_flag_bitsILi16EEENSU_INSB_IJNSC_ILi8EEESI_EEENSB_IJSI_SE_EEEEEEEvEENS13_INSA_18SM100_TMA_2SM_LOADES1E_vEEEENS_8epilogue10collective18CollectiveEpilogueINS1J_23Sm100TmaWarpSpecializedILi4ELi2ELi16ELb1ELb0EEEJNSB_IJNSC_ILi64EEESH_SJ_EEENSB_IJNSU_IS1O_SE_EENSU_INSB_IJNSC_ILi16EEESD_EEENSB_IJSE_S1O_EEEEEEEESL_NSB_IJNSB_IJllllEEESE_SW_EEESL_S1X_NS1J_6fusion15FusionCallbacksIS1N_NS1Y_17LinearCombinationISL_fSL_fLNS_15FloatRoundStyleE2EEES1P_S1V_JEEENSA_5SM1004TMEM4LOAD26SM100_TMEM_LOAD_32dp32b16xENSA_20SM90_TMA_LOAD_IM2COLENS15_INS16_ILi1ELi4ELi3EEES19_NSU_INSB_IJS1A_S1R_EEENSB_IJS1R_SE_EEEEEEENSA_39AutoVectorizingCopyWithAssumedAlignmentILi128EEENSA_21SM90_TMA_STORE_IM2COLES2D_S2F_S2F_EEEvvEEEEvNT_6ParamsE)
        /*0ee0*/ 	.short	0x0380
        /*0ee2*/ 	.short	0x0900


	//----- nvinfo : EIATTR_SW_WAR
	.align		4
.L_55:
        /*0ee4*/ 	.byte	0x04, 0x36
        /*0ee6*/ 	.short	(.L_57 - .L_56)
.L_56:
        /*0ee8*/ 	.word	0x00000008
.L_57:


//--------------------- .nv.callgraph             --------------------------
	.section	.nv.callgraph,"",@"SHT_CUDA_CALLGRAPH"
	.align	4
	.sectionentsize	8
	.align		4
        /*0000*/ 	.word	0x00000000
	.align		4
        /*0004*/ 	.word	0xffffffff
	.align		4
        /*0008*/ 	.word	index@(_ZN7cutlass13device_kernelINS_4conv6kernel13ConvUniversalINS1_16ConvProblemShapeILNS1_8OperatorE0ELi3EEENS1_10collective14CollectiveConvINS1_47MainloopSm100TmaUmmaWarpSpecializedImplicitGemmILS5_0ELi26ELi3ELi1ELi2EN4cute5tupleIJNSA_1CILi2EEENSC_ILi1EEESE_EEEEENSB_IJNSC_ILi128EEESH_NSB_IJNSC_ILi32EEEEEEEEENS_10bfloat16_tESL_NSA_8TiledMMAINSA_8MMA_AtomIJNSA_26SM100_MMA_F16BF16_2x1SM_SSISL_SL_fLi128ELi128ELNSA_4UMMA5MajorE0ELSQ_0ELNSP_7ScaleInE0ELSR_0EEEEEENSA_6LayoutINSB_IJSE_SE_SE_EEENSB_IJNSC_ILi0EEESW_SW_EEEEENSB_IJNSA_10UnderscoreESZ_SZ_EEEEENS7_6detail27Sm100ImplicitGemmTileTraitsINSA_25SM100_TMA_2SM_LOAD_IM2COLENSA_14ComposedLayoutINSA_7SwizzleILi2ELi4ELi3EEENSA_18smem_ptr_flag_bitsILi16EEENSU_INSB_IJNSC_ILi8EEESI_EEENSB_IJSI_SE_EEEEEEEvEENS13_INSA_18SM100_TMA_2SM_LOADES1E_vEEEENS_8epilogue10collective18CollectiveEpilogueINS1J_23Sm100TmaWarpSpecializedILi4ELi2ELi16ELb1ELb0EEEJNSB_IJNSC_ILi64EEESH_SJ_EEENSB_IJNSU_IS1O_SE_EENSU_INSB_IJNSC_ILi16EEESD_EEENSB_IJSE_S1O_EEEEEEEESL_NSB_IJNSB_IJllllEEESE_SW_EEESL_S1X_NS1J_6fusion15FusionCallbacksIS1N_NS1Y_17LinearCombinationISL_fSL_fLNS_15FloatRoundStyleE2EEES1P_S1V_JEEENSA_5SM1004TMEM4LOAD26SM100_TMEM_LOAD_32dp32b16xENSA_20SM90_TMA_LOAD_IM2COLENS15_INS16_ILi1ELi4ELi3EEES19_NSU_INSB_IJS1A_S1R_EEENSB_IJS1R_SE_EEEEEEENSA_39AutoVectorizingCopyWithAssumedAlignmentILi128EEENSA_21SM90_TMA_STORE_IM2COLES2D_S2F_S2F_EEEvvEEEEvNT_6ParamsE)
	.align		4
        /*000c*/ 	.word	index@(__assertfail)
	.align		4
        /*0010*/ 	.word	0x00000000
	.align		4
        /*0014*/ 	.word	0xfffffffe
	.align		4
        /*0018*/ 	.word	0x00000000
	.align		4
        /*001c*/ 	.word	0xfffffffd
	.align		4
        /*0020*/ 	.word	0x00000000
	.align		4
        /*0024*/ 	.word	0xfffffffc


//--------------------- .nv.constant4             --------------------------
	.section	.nv.constant4,"a",@progbits
	.align	8
	.align		8
.nv.constant4:
        /*0000*/ 	.dword	__assertfail
	.align		8
        /*0008*/ 	.dword	__unnamed_1
	.align		8
        /*0010*/ 	.dword	__unnamed_2
	.align		8
        /*0018*/ 	.dword	_ZN39_INTERNAL_a4d30f56_4_k_cu_39ab6845_32884cuda3std3__45__cpo5beginE
	.align		8
        /*0020*/ 	.dword	_ZN39_INTERNAL_a4d30f56_4_k_cu_39ab6845_32884cuda3std3__45__cpo3endE
	.align		8
        /*0028*/ 	.dword	_ZN39_INTERNAL_a4d30f56_4_k_cu_39ab6845_32884cuda3std3__45__cpo6cbeginE
	.align		8
        /*0030*/ 	.dword	_ZN39_INTERNAL_a4d30f56_4_k_cu_39ab6845_32884cuda3std3__45__cpo4cendE
	.align		8
        /*0038*/ 	.dword	_ZN39_INTERNAL_a4d30f56_4_k_cu_39ab6845_32884cuda3std3__441_GLOBAL__N__a4d30f56_4_k_cu_39ab6845_32886ignoreE
	.align		8
        /*0040*/ 	.dword	_ZN39_INTERNAL_a4d30f56_4_k_cu_39ab6845_32884cuda3std3__419piecewise_constructE
	.align		8
        /*0048*/ 	.dword	_ZN39_INTERNAL_a4d30f56_4_k_cu_39ab6845_32884cuda3std3__48in_placeE
	.align		8
        /*0050*/ 	.dword	_ZN39_INTERNAL_a4d30f56_4_k_cu_39ab6845_32884cuda3std6ranges3__45__cpo4swapE
	.align		8
        /*0058*/ 	.dword	_ZN39_INTERNAL_a4d30f56_4_k_cu_39ab6845_32884cuda3std6ranges3__45__cpo9iter_moveE
	.align		8
        /*0060*/ 	.dword	_ZN39_INTERNAL_a4d30f56_4_k_cu_39ab6845_32884cute7productE
	.align		8
        /*0068*/ 	.dword	_ZN39_INTERNAL_a4d30f56_4_k_cu_39ab6845_32884cute1_E
	.align		8
        /*0070*/ 	.dword	$str$27
	.align		8
        /*0078*/ 	.dword	$str$28
	.align		8
        /*0080*/ 	.dword	$str$29
	.align		8
        /*0088*/ 	.dword	$str$30


//--------------------- .text._ZN7cutlass13device_kernelINS_4conv6kernel13ConvUniversalINS1_16ConvProblemShapeILNS1_8OperatorE0ELi3EEENS1_10collective14CollectiveConvINS1_47MainloopSm100TmaUmmaWarpSpecializedImplicitGemmILS5_0ELi26ELi3ELi1ELi2EN4cute5tupleIJNSA_1CILi2EEENSC_ILi1EEESE_EEEEENSB_IJNSC_ILi128EEESH_NSB_IJNSC_ILi32EEEEEEEEENS_10bfloat16_tESL_NSA_8TiledMMAINSA_8MMA_AtomIJNSA_26SM100_MMA_F16BF16_2x1SM_SSISL_SL_fLi128ELi128ELNSA_4UMMA5MajorE0ELSQ_0ELNSP_7ScaleInE0ELSR_0EEEEEENSA_6LayoutINSB_IJSE_SE_SE_EEENSB_IJNSC_ILi0EEESW_SW_EEEEENSB_IJNSA_10UnderscoreESZ_SZ_EEEEENS7_6detail27Sm100ImplicitGemmTileTraitsINSA_25SM100_TMA_2SM_LOAD_IM2COLENSA_14ComposedLayoutINSA_7SwizzleILi2ELi4ELi3EEENSA_18smem_ptr_flag_bitsILi16EEENSU_INSB_IJNSC_ILi8EEESI_EEENSB_IJSI_SE_EEEEEEEvEENS13_INSA_18SM100_TMA_2SM_LOADES1E_vEEEENS_8epilogue10collective18CollectiveEpilogueINS1J_23Sm100TmaWarpSpecializedILi4ELi2ELi16ELb1ELb0EEEJNSB_IJNSC_ILi64EEESH_SJ_EEENSB_IJNSU_IS1O_SE_EENSU_INSB_IJNSC_ILi16EEESD_EEENSB_IJSE_S1O_EEEEEEEESL_NSB_IJNSB_IJllllEEESE_SW_EEESL_S1X_NS1J_6fusion15FusionCallbacksIS1N_NS1Y_17LinearCombinationISL_fSL_fLNS_15FloatRoundStyleE2EEES1P_S1V_JEEENSA_5SM1004TMEM4LOAD26SM100_TMEM_LOAD_32dp32b16xENSA_20SM90_TMA_LOAD_IM2COLENS15_INS16_ILi1ELi4ELi3EEES19_NSU_INSB_IJS1A_S1R_EEENSB_IJS1R_SE_EEEEEEENSA_39AutoVectorizingCopyWithAssumedAlignmentILi128EEENSA_21SM90_TMA_STORE_IM2COLES2D_S2F_S2F_EEEvvEEEEvNT_6ParamsE --------------------------
	.section	.text._ZN7cutlass13device_kernelINS_4conv6kernel13ConvUniversalINS1_16ConvProblemShapeILNS1_8OperatorE0ELi3EEENS1_10collective14CollectiveConvINS1_47MainloopSm100TmaUmmaWarpSpecializedImplicitGemmILS5_0ELi26ELi3ELi1ELi2EN4cute5tupleIJNSA_1CILi2EEENSC_ILi1EEESE_EEEEENSB_IJNSC_ILi128EEESH_NSB_IJNSC_ILi32EEEEEEEEENS_10bfloat16_tESL_NSA_8TiledMMAINSA_8MMA_AtomIJNSA_26SM100_MMA_F16BF16_2x1SM_SSISL_SL_fLi128ELi128ELNSA_4UMMA5MajorE0ELSQ_0ELNSP_7ScaleInE0ELSR_0EEEEEENSA_6LayoutINSB_IJSE_SE_SE_EEENSB_IJNSC_ILi0EEESW_SW_EEEEENSB_IJNSA_10UnderscoreESZ_SZ_EEEEENS7_6detail27Sm100ImplicitGemmTileTraitsINSA_25SM100_TMA_2SM_LOAD_IM2COLENSA_14ComposedLayoutINSA_7SwizzleILi2ELi4ELi3EEENSA_18smem_ptr_flag_bitsILi16EEENSU_INSB_IJNSC_ILi8EEESI_EEENSB_IJSI_SE_EEEEEEEvEENS13_INSA_18SM100_TMA_2SM_LOADES1E_vEEEENS_8epilogue10collective18CollectiveEpilogueINS1J_23Sm100TmaWarpSpecializedILi4ELi2ELi16ELb1ELb0EEEJNSB_IJNSC_ILi64EEESH_SJ_EEENSB_IJNSU_IS1O_SE_EENSU_INSB_IJNSC_ILi16EEESD_EEENSB_IJSE_S1O_EEEEEEEESL_NSB_IJNSB_IJllllEEESE_SW_EEESL_S1X_NS1J_6fusion15FusionCallbacksIS1N_NS1Y_17LinearCombinationISL_fSL_fLNS_15FloatRoundStyleE2EEES1P_S1V_JEEENSA_5SM1004TMEM4LOAD26SM100_TMEM_LOAD_32dp32b16xENSA_20SM90_TMA_LOAD_IM2COLENS15_INS16_ILi1ELi4ELi3EEES19_NSU_INSB_IJS1A_S1R_EEENSB_IJS1R_SE_EEEEEEENSA_39AutoVectorizingCopyWithAssumedAlignmentILi128EEENSA_21SM90_TMA_STORE_IM2COLES2D_S2F_S2F_EEEvvEEEEvNT_6ParamsE,"ax",@progbits
	.align	128
.text._ZN7cutlass13device_kernelINS_4conv6kernel13ConvUniversalINS1_16ConvProblemShapeILNS1_8OperatorE0ELi3EEENS1_10collective14CollectiveConvINS1_47MainloopSm100TmaUmmaWarpSpecializedImplicitGemmILS5_0ELi26ELi3ELi1ELi2EN4cute5tupleIJNSA_1CILi2EEENSC_ILi1EEESE_EEEEENSB_IJNSC_ILi128EEESH_NSB_IJNSC_ILi32EEEEEEEEENS_10bfloat16_tESL_NSA_8TiledMMAINSA_8MMA_AtomIJNSA_26SM100_MMA_F16BF16_2x1SM_SSISL_SL_fLi128ELi128ELNSA_4UMMA5MajorE0ELSQ_0ELNSP_7ScaleInE0ELSR_0EEEEEENSA_6LayoutINSB_IJSE_SE_SE_EEENSB_IJNSC_ILi0EEESW_SW_EEEEENSB_IJNSA_10UnderscoreESZ_SZ_EEEEENS7_6detail27Sm100ImplicitGemmTileTraitsINSA_25SM100_TMA_2SM_LOAD_IM2COLENSA_14ComposedLayoutINSA_7SwizzleILi2ELi4ELi3EEENSA_18smem_ptr_flag_bitsILi16EEENSU_INSB_IJNSC_ILi8EEESI_EEENSB_IJSI_SE_EEEEEEEvEENS13_INSA_18SM100_TMA_2SM_LOADES1E_vEEEENS_8epilogue10collective18CollectiveEpilogueINS1J_23Sm100TmaWarpSpecializedILi4ELi2ELi16ELb1ELb0EEEJNSB_IJNSC_ILi64EEESH_SJ_EEENSB_IJNSU_IS1O_SE_EENSU_INSB_IJNSC_ILi16EEESD_EEENSB_IJSE_S1O_EEEEEEEESL_NSB_IJNSB_IJllllEEESE_SW_EEESL_S1X_NS1J_6fusion15FusionCallbacksIS1N_NS1Y_17LinearCombinationISL_fSL_fLNS_15FloatRoundStyleE2EEES1P_S1V_JEEENSA_5SM1004TMEM4LOAD26SM100_TMEM_LOAD_32dp32b16xENSA_20SM90_TMA_LOAD_IM2COLENS15_INS16_ILi1ELi4ELi3EEES19_NSU_INSB_IJS1A_S1R_EEENSB_IJS1R_SE_EEEEEEENSA_39AutoVectorizingCopyWithAssumedAlignmentILi128EEENSA_21SM90_TMA_STORE_IM2COLES2D_S2F_S2F_EEEvvEEEEvNT_6ParamsE:
        .type           _ZN7cutlass13device_kernelINS_4conv6kernel13ConvUniversalINS1_16ConvProblemShapeILNS1_8OperatorE0ELi3EEENS1_10collective14CollectiveConvINS1_47MainloopSm100TmaUmmaWarpSpecializedImplicitGemmILS5_0ELi26ELi3ELi1ELi2EN4cute5tupleIJNSA_1CILi2EEENSC_ILi1EEESE_EEEEENSB_IJNSC_ILi128EEESH_NSB_IJNSC_ILi32EEEEEEEEENS_10bfloat16_tESL_NSA_8TiledMMAINSA_8MMA_AtomIJNSA_26SM100_MMA_F16BF16_2x1SM_SSISL_SL_fLi128ELi128ELNSA_4UMMA5MajorE0ELSQ_0ELNSP_7ScaleInE0ELSR_0EEEEEENSA_6LayoutINSB_IJSE_SE_SE_EEENSB_IJNSC_ILi0EEESW_SW_EEEEENSB_IJNSA_10UnderscoreESZ_SZ_EEEEENS7_6detail27Sm100ImplicitGemmTileTraitsINSA_25SM100_TMA_2SM_LOAD_IM2COLENSA_14ComposedLayoutINSA_7SwizzleILi2ELi4ELi3EEENSA_18smem_ptr_flag_bitsILi16EEENSU_INSB_IJNSC_ILi8EEESI_EEENSB_IJSI_SE_EEEEEEEvEENS13_INSA_18SM100_TMA_2SM_LOADES1E_vEEEENS_8epilogue10collective18CollectiveEpilogueINS1J_23Sm100TmaWarpSpecializedILi4ELi2ELi16ELb1ELb0EEEJNSB_IJNSC_ILi64EEESH_SJ_EEENSB_IJNSU_IS1O_SE_EENSU_INSB_IJNSC_ILi16EEESD_EEENSB_IJSE_S1O_EEEEEEEESL_NSB_IJNSB_IJllllEEESE_SW_EEESL_S1X_NS1J_6fusion15FusionCallbacksIS1N_NS1Y_17LinearCombinationISL_fSL_fLNS_15FloatRoundStyleE2EEES1P_S1V_JEEENSA_5SM1004TMEM4LOAD26SM100_TMEM_LOAD_32dp32b16xENSA_20SM90_TMA_LOAD_IM2COLENS15_INS16_ILi1ELi4ELi3EEES19_NSU_INSB_IJS1A_S1R_EEENSB_IJS1R_SE_EEEEEEENSA_39AutoVectorizingCopyWithAssumedAlignmentILi128EEENSA_21SM90_TMA_STORE_IM2COLES2D_S2F_S2F_EEEvvEEEEvNT_6ParamsE,@function
        .size           _ZN7cutlass13device_kernelINS_4conv6kernel13ConvUniversalINS1_16ConvProblemShapeILNS1_8OperatorE0ELi3EEENS1_10collective14CollectiveConvINS1_47MainloopSm100TmaUmmaWarpSpecializedImplicitGemmILS5_0ELi26ELi3ELi1ELi2EN4cute5tupleIJNSA_1CILi2EEENSC_ILi1EEESE_EEEEENSB_IJNSC_ILi128EEESH_NSB_IJNSC_ILi32EEEEEEEEENS_10bfloat16_tESL_NSA_8TiledMMAINSA_8MMA_AtomIJNSA_26SM100_MMA_F16BF16_2x1SM_SSISL_SL_fLi128ELi128ELNSA_4UMMA5MajorE0ELSQ_0ELNSP_7ScaleInE0ELSR_0EEEEEENSA_6LayoutINSB_IJSE_SE_SE_EEENSB_IJNSC_ILi0EEESW_SW_EEEEENSB_IJNSA_10UnderscoreESZ_SZ_EEEEENS7_6detail27Sm100ImplicitGemmTileTraitsINSA_25SM100_TMA_2SM_LOAD_IM2COLENSA_14ComposedLayoutINSA_7SwizzleILi2ELi4ELi3EEENSA_18smem_ptr_flag_bitsILi16EEENSU_INSB_IJNSC_ILi8EEESI_EEENSB_IJSI_SE_EEEEEEEvEENS13_INSA_18SM100_TMA_2SM_LOADES1E_vEEEENS_8epilogue10collective18CollectiveEpilogueINS1J_23Sm100TmaWarpSpecializedILi4ELi2ELi16ELb1ELb0EEEJNSB_IJNSC_ILi64EEESH_SJ_EEENSB_IJNSU_IS1O_SE_EENSU_INSB_IJNSC_ILi16EEESD_EEENSB_IJSE_S1O_EEEEEEEESL_NSB_IJNSB_IJllllEEESE_SW_EEESL_S1X_NS1J_6fusion15FusionCallbacksIS1N_NS1Y_17LinearCombinationISL_fSL_fLNS_15FloatRoundStyleE2EEES1P_S1V_JEEENSA_5SM1004TMEM4LOAD26SM100_TMEM_LOAD_32dp32b16xENSA_20SM90_TMA_LOAD_IM2COLENS15_INS16_ILi1ELi4ELi3EEES19_NSU_INSB_IJS1A_S1R_EEENSB_IJS1R_SE_EEEEEEENSA_39AutoVectorizingCopyWithAssumedAlignmentILi128EEENSA_21SM90_TMA_STORE_IM2COLES2D_S2F_S2F_EEEvvEEEEvNT_6ParamsE,(.L_x_254 - _ZN7cutlass13device_kernelINS_4conv6kernel13ConvUniversalINS1_16ConvProblemShapeILNS1_8OperatorE0ELi3EEENS1_10collective14CollectiveConvINS1_47MainloopSm100TmaUmmaWarpSpecializedImplicitGemmILS5_0ELi26ELi3ELi1ELi2EN4cute5tupleIJNSA_1CILi2EEENSC_ILi1EEESE_EEEEENSB_IJNSC_ILi128EEESH_NSB_IJNSC_ILi32EEEEEEEEENS_10bfloat16_tESL_NSA_8TiledMMAINSA_8MMA_AtomIJNSA_26SM100_MMA_F16BF16_2x1SM_SSISL_SL_fLi128ELi128ELNSA_4UMMA5MajorE0ELSQ_0ELNSP_7ScaleInE0ELSR_0EEEEEENSA_6LayoutINSB_IJSE_SE_SE_EEENSB_IJNSC_ILi0EEESW_SW_EEEEENSB_IJNSA_10UnderscoreESZ_SZ_EEEEENS7_6detail27Sm100ImplicitGemmTileTraitsINSA_25SM100_TMA_2SM_LOAD_IM2COLENSA_14ComposedLayoutINSA_7SwizzleILi2ELi4ELi3EEENSA_18smem_ptr_flag_bitsILi16EEENSU_INSB_IJNSC_ILi8EEESI_EEENSB_IJSI_SE_EEEEEEEvEENS13_INSA_18SM100_TMA_2SM_LOADES1E_vEEEENS_8epilogue10collective18CollectiveEpilogueINS1J_23Sm100TmaWarpSpecializedILi4ELi2ELi16ELb1ELb0EEEJNSB_IJNSC_ILi64EEESH_SJ_EEENSB_IJNSU_IS1O_SE_EENSU_INSB_IJNSC_ILi16EEESD_EEENSB_IJSE_S1O_EEEEEEEESL_NSB_IJNSB_IJllllEEESE_SW_EEESL_S1X_NS1J_6fusion15FusionCallbacksIS1N_NS1Y_17LinearCombinationISL_fSL_fLNS_15FloatRoundStyleE2EEES1P_S1V_JEEENSA_5SM1004TMEM4LOAD26SM100_TMEM_LOAD_32dp32b16xENSA_20SM90_TMA_LOAD_IM2COLENS15_INS16_ILi1ELi4ELi3EEES19_NSU_INSB_IJS1A_S1R_EEENSB_IJS1R_SE_EEEEEEENSA_39AutoVectorizingCopyWithAssumedAlignmentILi128EEENSA_21SM90_TMA_STORE_IM2COLES2D_S2F_S2F_EEEvvEEEEvNT_6ParamsE)
        .other          _ZN7cutlass13device_kernelINS_4conv6kernel13ConvUniversalINS1_16ConvProblemShapeILNS1_8OperatorE0ELi3EEENS1_10collective14CollectiveConvINS1_47MainloopSm100TmaUmmaWarpSpecializedImplicitGemmILS5_0ELi26ELi3ELi1ELi2EN4cute5tupleIJNSA_1CILi2EEENSC_ILi1EEESE_EEEEENSB_IJNSC_ILi128EEESH_NSB_IJNSC_ILi32EEEEEEEEENS_10bfloat16_tESL_NSA_8TiledMMAINSA_8MMA_AtomIJNSA_26SM100_MMA_F16BF16_2x1SM_SSISL_SL_fLi128ELi128ELNSA_4UMMA5MajorE0ELSQ_0ELNSP_7ScaleInE0ELSR_0EEEEEENSA_6LayoutINSB_IJSE_SE_SE_EEENSB_IJNSC_ILi0EEESW_SW_EEEEENSB_IJNSA_10UnderscoreESZ_SZ_EEEEENS7_6detail27Sm100ImplicitGemmTileTraitsINSA_25SM100_TMA_2SM_LOAD_IM2COLENSA_14ComposedLayoutINSA_7SwizzleILi2ELi4ELi3EEENSA_18smem_ptr_flag_bitsILi16EEENSU_INSB_IJNSC_ILi8EEESI_EEENSB_IJSI_SE_EEEEEEEvEENS13_INSA_18SM100_TMA_2SM_LOADES1E_vEEEENS_8epilogue10collective18CollectiveEpilogueINS1J_23Sm100TmaWarpSpecializedILi4ELi2ELi16ELb1ELb0EEEJNSB_IJNSC_ILi64EEESH_SJ_EEENSB_IJNSU_IS1O_SE_EENSU_INSB_IJNSC_ILi16EEESD_EEENSB_IJSE_S1O_EEEEEEEESL_NSB_IJNSB_IJllllEEESE_SW_EEESL_S1X_NS1J_6fusion15FusionCallbacksIS1N_NS1Y_17LinearCombinationISL_fSL_fLNS_15FloatRoundStyleE2EEES1P_S1V_JEEENSA_5SM1004TMEM4LOAD26SM100_TMEM_LOAD_32dp32b16xENSA_20SM90_TMA_LOAD_IM2COLENS15_INS16_ILi1ELi4ELi3EEES19_NSU_INSB_IJS1A_S1R_EEENSB_IJS1R_SE_EEEEEEENSA_39AutoVectorizingCopyWithAssumedAlignmentILi128EEENSA_21SM90_TMA_STORE_IM2COLES2D_S2F_S2F_EEEvvEEEEvNT_6ParamsE,@"STO_CUDA_ENTRY STV_DEFAULT"
_ZN7cutlass13device_kernelINS_4conv6kernel13ConvUniversalINS1_16ConvProblemShapeILNS1_8OperatorE0ELi3EEENS1_10collective14CollectiveConvINS1_47MainloopSm100TmaUmmaWarpSpecializedImplicitGemmILS5_0ELi26ELi3ELi1ELi2EN4cute5tupleIJNSA_1CILi2EEENSC_ILi1EEESE_EEEEENSB_IJNSC_ILi128EEESH_NSB_IJNSC_ILi32EEEEEEEEENS_10bfloat16_tESL_NSA_8TiledMMAINSA_8MMA_AtomIJNSA_26SM100_MMA_F16BF16_2x1SM_SSISL_SL_fLi128ELi128ELNSA_4UMMA5MajorE0ELSQ_0ELNSP_7ScaleInE0ELSR_0EEEEEENSA_6LayoutINSB_IJSE_SE_SE_EEENSB_IJNSC_ILi0EEESW_SW_EEEEENSB_IJNSA_10UnderscoreESZ_SZ_EEEEENS7_6detail27Sm100ImplicitGemmTileTraitsINSA_25SM100_TMA_2SM_LOAD_IM2COLENSA_14ComposedLayoutINSA_7SwizzleILi2ELi4ELi3EEENSA_18smem_ptr_flag_bitsILi16EEENSU_INSB_IJNSC_ILi8EEESI_EEENSB_IJSI_SE_EEEEEEEvEENS13_INSA_18SM100_TMA_2SM_LOADES1E_vEEEENS_8epilogue10collective18CollectiveEpilogueINS1J_23Sm100TmaWarpSpecializedILi4ELi2ELi16ELb1ELb0EEEJNSB_IJNSC_ILi64EEESH_SJ_EEENSB_IJNSU_IS1O_SE_EENSU_INSB_IJNSC_ILi16EEESD_EEENSB_IJSE_S1O_EEEEEEEESL_NSB_IJNSB_IJllllEEESE_SW_EEESL_S1X_NS1J_6fusion15FusionCallbacksIS1N_NS1Y_17LinearCombinationISL_fSL_fLNS_15FloatRoundStyleE2EEES1P_S1V_JEEENSA_5SM1004TMEM4LOAD26SM100_TMEM_LOAD_32dp32b16xENSA_20SM90_TMA_LOAD_IM2COLENS15_INS16_ILi1ELi4ELi3EEES19_NSU_INSB_IJS1A_S1R_EEENSB_IJS1R_SE_EEEEEEENSA_39AutoVectorizingCopyWithAssumedAlignmentILi128EEENSA_21SM90_TMA_STORE_IM2COLES2D_S2F_S2F_EEEvvEEEEvNT_6ParamsE:
[----:B------:R-:W1:Y:S01]  /*0000*/  LDC R1, c[0x0][0x37c] ;  /* 0x0000df00ff017b82 */ /* 0x000e620000000800 */
[----:B------:R-:W2:Y:S01]  /*0010*/  S2R R55, SR_TID.X ;  /* 0x0000000000377919 */ /* 0x000ea20000002100 */
[----:B------:R-:W3:Y:S06]  /*0020*/  LDCU.64 UR8, c[0x0][0x990] ;  /* 0x00013200ff0877ac */ /* 0x000eec0008000a00 */
[----:B------:R-:W4:Y:S01]  /*0030*/  S2UR UR4, SR_CgaCtaId ;  /* 0x00000000000479c3 */ /* 0x000f220000008800 */
[----:B-1----:R-:W-:Y:S01]  /*0040*/  VIADD R1, R1, 0xfffffff8 ;  /* 0xfffffff801017836 */ /* 0x002fe20000000000 */
[----:B------:R-:W-:-:S02]  /*0050*/  PRMT R45, RZ, 0x7610, R45 ;  /* 0x00007610ff2d7816 */ /* 0x000fc4000000002d */
[----:B------:R-:W-:Y:S02]  /*0060*/  ELECT P1, URZ, PT ;  /* 0x0000000000ff782f */ /* 0x000fe40003820000 */
[----:B------:R-:W-:Y:S01]  /*0070*/  R2UR UR43, R1 ;  /* 0x00000000012b72ca */ /* 0x000fe200000e0000 */
[----:B---3--:R-:W-:-:S04]  /*0080*/  UISETP.NE.U32.AND UP0, UPT, UR8, URZ, UPT ;  /* 0x000000ff0800728c */ /* 0x008fc8000bf05070 */
[----:B------:R-:W-:Y:S02]  /*0090*/  UISETP.NE.AND.EX UP0, UPT, UR9, URZ, UPT, UP0 ;  /* 0x000000ff0900728c */ /* 0x000fe4000bf05300 */
[----:B----4-:R-:W-:Y:S02]  /*00a0*/  ULOP3.LUT UR31, UR4, 0x1, URZ, 0xc0, !UPT ;  /* 0x00000001041f7892 */ /* 0x010fe4000f8ec0ff */
[----:B------:R-:W-:Y:S01]  /*00b0*/  ULOP3.LUT UR30, UR4, 0x1, URZ, 0x3c, !UPT ;  /* 0x00000001041e7892 */ /* 0x000fe2000f8e3cff */
[----:B--2---:R-:W-:-:S05]  /*00c0*/  SHF.R.U32.HI R46, RZ, 0x5, R55 ;  /* 0x00000005ff2e7819 */ /* 0x004fca0000011637 */
[----:B------:R-:W1:Y:S02]  /*00d0*/  SHFL.IDX PT, R0, R46, RZ, 0x1f ;  /* 0x00001fff2e007589 */ /* 0x000e6400000e0000 */
[----:B-1----:R-:W-:Y:S01]  /*00e0*/  R2UR UR18, R0 ;  /* 0x00000000001272ca */ /* 0x002fe200000e0000 */
[----:B------:R-:W-:-:S14]  /*00f0*/  BRA.U UP0, `(.L_x_0) ;  /* 0x0000000100307547 */ /* 0x000fdc000b800000 */
[----:B------:R-:W1:Y:S02]  /*0100*/  LDCU.64 UR4, c[0x0][0x988] ;  /* 0x00013100ff0477ac */ /* 0x000e640008000a00 */
[----:B-1----:R-:W-:-:S04]  /*0110*/  UISETP.NE.U32.AND UP0, UPT, UR4, URZ, UPT ;  /* 0x000000ff0400728c */ /* 0x002fc8000bf05070 */
[----:B------:R-:W-:-:S09]  /*0120*/  UISETP.NE.AND.EX UP0, UPT, UR5, URZ, UPT, UP0 ;  /* 0x000000ff0500728c */ /* 0x000fd2000bf05300 */
[----:B------:R-:W-:Y:S05]  /*0130*/  BRA.U !UP0, `(.L_x_1) ;  /* 0x0000000108147547 */ /* 0x000fea000b800000 */
[----:B------:R-:W1:Y:S01]  /*0140*/  LDC.64 R2, c[0x0][0x988] ;  /* 0x00026200ff027b82 */ /* 0x000e620000000a00 */
[----:B------:R-:W1:Y:S02]  /*0150*/  LDCU.64 UR4, c[0x0][0x358] ;  /* 0x00006b00ff0477ac */ /* 0x000e640008000a00 */
[----:B-1----:R1:W5:Y:S01]  /*0160*/  LDG.E R27, desc[UR4][R2.64] ;  /* 0x00000004021b7981 */ /* 0x002362000c1e1900 */
[----:B------:R-:W-:Y:S01]  /*0170*/  HFMA2 R45, -RZ, RZ, 0, 5.9604644775390625e-08 ;  /* 0x00000001ff2d7431 */ /* 0x000fe200000001ff */
[----:B------:R-:W-:Y:S05]  /*0180*/  BRA `(.L_x_0) ;  /* 0x00000000000c7947 */ /* 0x000fea0003800000 */
.L_x_1:
[----:B------:R-:W1:Y:S01]  /*0190*/  LDCU UR4, c[0x0][0x980] ;  /* 0x00013000ff0477ac */ /* 0x000e620008000800 */
[----:B------:R-:W-:Y:S01]  /*01a0*/  HFMA2 R45, -RZ, RZ, 0, 5.9604644775390625e-08 ;  /* 0x00000001ff2d7431 */ /* 0x000fe200000001ff */
[----:B-1----:R-:W-:-:S07]  /*01b0*/  MOV R27, UR4 ;  /* 0x00000004001b7c02 */ /* 0x002fce0008000f00 */
.L_x_0:
[----:B------:R-:W2:Y:S02]  /*01c0*/  LDCU.64 UR4, c[0x0][0x9b0] ;  /* 0x00013600ff0477ac */ /* 0x000ea40008000a00 */
[----:B--2---:R-:W-:-:S04]  /*01d0*/  UISETP.NE.U32.AND UP0, UPT, UR4, URZ, UPT ;  /* 0x000000ff0400728c */ /* 0x004fc8000bf05070 */
[----:B------:R-:W-:-:S09]  /*01e0*/  UISETP.NE.AND.EX UP0, UPT, UR5, URZ, UPT, UP0 ;  /* 0x000000ff0500728c */ /* 0x000fd2000bf05300 */
[----:B------:R-:W-:Y:S05]  /*01f0*/  BRA.U UP0, `(.L_x_2) ;  /* 0x0000000100287547 */ /* 0x000fea000b800000 */
[----:B------:R-:W2:Y:S02]  /*0200*/  LDCU.64 UR4, c[0x0][0x9a8] ;  /* 0x00013500ff0477ac */ /* 0x000ea40008000a00 */
[----:B--2---:R-:W-:-:S04]  /*0210*/  UISETP.NE.U32.AND UP0, UPT, UR4, URZ, UPT ;  /* 0x000000ff0400728c */ /* 0x004fc8000bf05070 */
[----:B------:R-:W-:-:S09]  /*0220*/  UISETP.NE.AND.EX UP0, UPT, UR5, URZ, UPT, UP0 ;  /* 0x000000ff0500728c */ /* 0x000fd2000bf05300 */
[----:B------:R-:W-:Y:S05]  /*0230*/  BRA.U !UP0, `(.L_x_3) ;  /* 0x0000000108107547 */ /* 0x000fea000b800000 */
[----:B------:R-:W2:Y:S01]  /*0240*/  LDC.64 R24, c[0x0][0x9a8] ;  /* 0x00026a00ff187b82 */ /* 0x000ea20000000a00 */
[----:B------:R-:W2:Y:S02]  /*0250*/  LDCU.64 UR4, c[0x0][0x358] ;  /* 0x00006b00ff0477ac */ /* 0x000ea40008000a00 */
[----:B--2---:R2:W5:Y:S01]  /*0260*/  LDG.E R24, desc[UR4][R24.64] ;  /* 0x0000000418187981 */ /* 0x004562000c1e1900 */
[----:B------:R-:W-:Y:S05]  /*0270*/  BRA `(.L_x_2) ;  /* 0x0000000000087947 */ /* 0x000fea0003800000 */
.L_x_3:
[----:B------:R-:W2:Y:S02]  /*0280*/  LDCU UR4, c[0x0][0x9a0] ;  /* 0x00013400ff0477ac */ /* 0x000ea40008000800 */
[----:B--2---:R-:W-:Y:S02]  /*0290*/  MOV R24, UR4 ;  /* 0x0000000400187c02 */ /* 0x004fe40008000f00 */
.L_x_2:
[----:B------:R-:W-:Y:S01]  /*02a0*/  IMAD.U32 R0, RZ, RZ, UR18 ;  /* 0x00000012ff007e24 */ /* 0x000fe2000f8e00ff */
[----:B------:R-:W-:Y:S04]  /*02b0*/  BSSY.RECONVERGENT B0, `(.L_x_4) ;  /* 0x000000c000007945 */ /* 0x000fe80003800200 */
[C---:B------:R-:W-:Y:S02]  /*02c0*/  ISETP.NE.OR P2, PT, R0.reuse, 0x1, !P1 ;  /* 0x000000010000780c */ /* 0x040fe40004f45670 */
[----:B------:R-:W-:-:S11]  /*02d0*/  ISETP.NE.OR P0, PT, R0, 0x3, !P1 ;  /* 0x000000030000780c */ /* 0x000fd60004f05670 */
[----:B------:R-:W-:Y:S05]  /*02e0*/  @P2 BRA `(.L_x_5) ;  /* 0x0000000000202947 */ /* 0x000fea0003800000 */
[----:B------:R-:W3:Y:S02]  /*02f0*/  LDCU.64 UR4, c[0x0][0x348] ;  /* 0x00006900ff0477ac */ /* 0x000ee40008000a00 */
[----:B---3--:R-:W-:Y:S02]  /*0300*/  UIADD3 UR6, UP1, UPT, UR4, 0x80, URZ ;  /* 0x0000008004067890 */ /* 0x008fe4000ff3e0ff */
[----:B------:R-:W-:Y:S02]  /*0310*/  UIADD3 UR4, UP0, UPT, UR4, 0x200, URZ ;  /* 0x0000020004047890 */ /* 0x000fe4000ff1e0ff */
[----:B------:R-:W-:Y:S02]  /*0320*/  UIADD3.X UR7, UPT, UPT, URZ, UR5, URZ, UP1, !UPT ;  /* 0x00000005ff077290 */ /* 0x000fe40008ffe4ff */
[----:B------:R-:W-:-:S07]  /*0330*/  UIADD3.X UR5, UPT, UPT, URZ, UR5, URZ, UP0, !UPT ;  /* 0x00000005ff057290 */ /* 0x000fce00087fe4ff */
[----:B------:R3:W-:Y:S02]  /*0340*/  UTMACCTL.PF [UR6] ;  /* 0x00000000060079b9 */ /* 0x0007e40008040000 */
[----:B------:R3:W-:Y:S02]  /*0350*/  UTMACCTL.PF [UR4] ;  /* 0x00000000040079b9 */ /* 0x0007e40008040000 */
[----:B---3--:R-:W-:Y:S01]  /*0360*/  NOP ;  /* 0x0000000000007918 */ /* 0x008fe20000000000 */
.L_x_5:
[----:B------:R-:W-:Y:S05]  /*0370*/  BSYNC.RECONVERGENT B0 ;  /* 0x0000000000007941 */ /* 0x000fea0003800200 */
.L_x_4:
[----:B------:R-:W-:Y:S04]  /*0380*/  BSSY.RECONVERGENT B0, `(.L_x_6) ;  /* 0x000000a000007945 */ /* 0x000fe80003800200 */
        /* <DEDUP_REMOVED lines=9> */
.L_x_7:
[----:B------:R-:W-:Y:S05]  /*0420*/  BSYNC.RECONVERGENT B0 ;  /* 0x0000000000007941 */ /* 0x000fea0003800200 */
.L_x_6:
[----:B------:R-:W3:Y:S01]  /*0430*/  LDCU.64 UR4, c[0x0][0x988] ;  /* 0x00013100ff0477ac */ /* 0x000ee20008000a00 */
[----:B------:R-:W-:Y:S02]  /*0440*/  UISETP.EQ.U32.AND UP2, UPT, UR8, URZ, UPT ;  /* 0x000000ff0800728c */ /* 0x000fe4000bf42070 */
[----:B------:R-:W-:Y:S02]  /*0450*/  UPLOP3.LUT UP3, UPT, UPT, UPT, UPT, 0x80, 0x8 ;  /* 0x000000000008789c */ /* 0x000fe40003f6f070 */
[----:B---3--:R-:W-:-:S04]  /*0460*/  UISETP.NE.U32.AND UP0, UPT, UR4, URZ, UPT ;  /* 0x000000ff0400728c */ /* 0x008fc8000bf05070 */
[----:B------:R-:W-:-:S04]  /*0470*/  UISETP.NE.AND.EX UP1, UPT, UR5, URZ, UPT, UP0 ;  /* 0x000000ff0500728c */ /* 0x000fc8000bf25300 */
[----:B------:R-:W-:-:S04]  /*0480*/  UISETP.EQ.OR.EX UP4, UPT, UR9, URZ, !UP1, UP2 ;  /* 0x000000ff0900728c */ /* 0x000fc8000cf82720 */
[----:B------:R-:W-:-:S06]  /*0490*/  UP2UR UR4, UPR, URZ, 0x10 ;  /* 0x00000010ff047883 */ /* 0x000fcc0008000000 */
[----:B------:R-:W-:Y:S01]  /*04a0*/  MOV R49, UR4 ;  /* 0x0000000400317c02 */ /* 0x000fe20008000f00 */
[----:B------:R-:W-:Y:S06]  /*04b0*/  BRA.U !UP4, `(.L_x_8) ;  /* 0x000000010c207547 */ /* 0x000fec000b800000 */
[----:B------:R-:W-:Y:S01]  /*04c0*/  UISETP.NE.U32.AND UP2, UPT, UR8, URZ, UPT ;  /* 0x000000ff0800728c */ /* 0x000fe2000bf45070 */
[----:B-----5:R-:W-:Y:S01]  /*04d0*/  FSETP.NEU.AND P0, PT, R27, RZ, PT ;  /* 0x000000ff1b00720b */ /* 0x020fe20003f0d000 */
[----:B------:R-:W-:Y:S02]  /*04e0*/  USEL UR4, URZ, 0xffffffff, UP1 ;  /* 0xffffffffff047887 */ /* 0x000fe40008800000 */
[----:B------:R-:W-:-:S10]  /*04f0*/  UISETP.NE.AND.EX UP2, UPT, UR9, URZ, UPT, UP2 ;  /* 0x000000ff0900728c */ /* 0x000fd4000bf45320 */
[----:B------:R-:W-:Y:S01]  /*0500*/  VOTEU.ANY UP0, P0 ;  /* 0x0000000000ff7886 */ /* 0x000fe20000000100 */
[----:B------:R-:W-:-:S04]  /*0510*/  @!UP2 USEL UR4, URZ, 0xffffffff, UP0 ;  /* 0xffffffffff04a887 */ /* 0x000fc80008000000 */
[----:B------:R-:W-:-:S04]  /*0520*/  ULOP3.LUT UR4, UR4, 0x1, URZ, 0xc0, !UPT ;  /* 0x0000000104047892 */ /* 0x000fc8000f8ec0ff */
[----:B------:R-:W-:-:S11]  /*0530*/  UISETP.NE.U32.AND UP3, UPT, UR4, 0x1, UPT ;  /* 0x000000010400788c */ /* 0x000fd6000bf65070 */
.L_x_8:
[----:B------:R-:W3:Y:S01]  /*0540*/  SHFL.IDX PT, R0, R46, RZ, 0x1f ;  /* 0x00001fff2e007589 */ /* 0x000ee200000e0000 */
[----:B------:R-:W-:Y:S02]  /*0550*/  UISETP.NE.AND UP5, UPT, UR18, 0x2, UPT ;  /* 0x000000021200788c */ /* 0x000fe4000bfa5270 */
[----:B------:R-:W-:Y:S02]  /*0560*/  UISETP.NE.AND UP0, UPT, UR18, 0x2, UPT ;  /* 0x000000021200788c */ /* 0x000fe4000bf05270 */
[----:B------:R-:W-:Y:S02]  /*0570*/  UISETP.NE.OR UP2, UPT, UR31, URZ, UP5 ;  /* 0x000000ff1f00728c */ /* 0x000fe4000af45670 */
[----:B------:R-:W-:-:S04]  /*0580*/  USEL UR69, URZ, 0x1, UP0 ;  /* 0x00000001ff457887 */ /* 0x000fc80008000000 */
[----:B------:R-:W-:Y:S02]  /*0590*/  PLOP3.LUT P3, PT, P1, PT, UP2, 0xae, 0xea ;  /* 0x0000000000ea781c */ /* 0x000fe40000f6f52e */
[----:B---3--:R-:W-:-:S13]  /*05a0*/  ISETP.NE.AND P0, PT, R0, RZ, PT ;  /* 0x000000ff0000720c */ /* 0x008fda0003f05270 */
[----:B------:R-:W-:Y:S05]  /*05b0*/  @P0 BRA `(.L_x_9) ;  /* 0x0000000400040947 */ /* 0x000fea0003800000 */
[----:B------:R-:W-:Y:S01]  /*05c0*/  ELECT P0, URZ, PT ;  /* 0x0000000000ff782f */ /* 0x000fe20003800000 */
[----:B------:R-:W-:-:S12]  /*05d0*/  BSSY.RECONVERGENT B0, `(.L_x_9) ;  /* 0x000003f000007945 */ /* 0x000fd80003800200 */
[----:B------:R-:W-:Y:S05]  /*05e0*/  @!P0 BRA `(.L_x_10) ;  /* 0x0000000000f48947 */ /* 0x000fea0003800000 */
[----:B------:R-:W3:Y:S01]  /*05f0*/  S2UR UR5, SR_CgaCtaId ;  /* 0x00000000000579c3 */ /* 0x000ee20000008800 */
[----:B------:R-:W-:Y:S01]  /*0600*/  UMOV UR4, 0x400 ;  /* 0x0000040000047882 */ /* 0x000fe20000000000 */
[----:B------:R-:W-:Y:S02]  /*0610*/  UMOV UR6, 0x1 ;  /* 0x0000000100067882 */ /* 0x000fe40000000000 */
[----:B------:R-:W-:-:S04]  /*0620*/  UIADD3 UR6, UPT, UPT, -UR6, 0x100000, URZ ;  /* 0x0010000006067890 */ /* 0x000fc8000fffe1ff */
[----:B------:R-:W-:Y:S02]  /*0630*/  USHF.L.U32 UR7, UR6, 0xb, URZ ;  /* 0x0000000b06077899 */ /* 0x000fe400080006ff */
[----:B------:R-:W-:Y:S02]  /*0640*/  USHF.L.U32 UR6, UR6, 0x1, URZ ;  /* 0x0000000106067899 */ /* 0x000fe400080006ff */
[----:B---3--:R-:W-:Y:S01]  /*0650*/  ULEA UR4, UR5, UR4, 0x18 ;  /* 0x0000000405047291 */ /* 0x008fe2000f8ec0ff */
[----:B------:R-:W3:Y:S11]  /*0660*/  FENCE.VIEW.ASYNC.S ;  /* 0x00000000000073c6 */ /* 0x000ef60000000000 */
[----:B---3--:R3:W4:Y:S01]  /*0670*/  SYNCS.EXCH.64 URZ, [UR4], UR6 ;  /* 0x0000000604ff75b2 */ /* 0x0087220008000100 */
[----:B------:R3:W1:Y:S01]  /*0680*/  SYNCS.EXCH.64 URZ, [UR4+0xd0], UR6 ;  /* 0x0000d00604ff75b2 */ /* 0x0006620008000100 */
        /* <DEDUP_REMOVED lines=49> */
[----:B------:R3:W1:Y:S02]  /*09a0*/  SYNCS.EXCH.64 URZ, [UR4+0x198], UR6 ;  /* 0x0001980604ff75b2 */ /* 0x0006640008000100 */
[----:B---34-:R-:W-:Y:S01]  /*09b0*/  NOP ;  /* 0x0000000000007918 */ /* 0x018fe20000000000 */
.L_x_10:
[----:B------:R-:W-:Y:S05]  /*09c0*/  BSYNC.RECONVERGENT B0 ;  /* 0x0000000000007941 */ /* 0x000fea0003800200 */
.L_x_9:
[----:B------:R-:W3:Y:S01]  /*09d0*/  SHFL.IDX PT, R0, R46, RZ, 0x1f ;  /* 0x00001fff2e007589 */ /* 0x000ee200000e0000 */
[----:B------:R-:W-:Y:S01]  /*09e0*/  NOP ;  /* 0x0000000000007918 */ /* 0x000fe20000000000 */
[----:B---3--:R-:W-:-:S13]  /*09f0*/  ISETP.NE.AND P0, PT, R0, 0x1, PT ;  /* 0x000000010000780c */ /* 0x008fda0003f05270 */
[----:B------:R-:W-:Y:S05]  /*0a00*/  @P0 BRA `(.L_x_11) ;  /* 0x0000000000580947 */ /* 0x000fea0003800000 */
[----:B------:R-:W3:Y:S01]  /*0a10*/  S2UR UR5, SR_CgaCtaId ;  /* 0x00000000000579c3 */ /* 0x000ee20000008800 */
[----:B------:R-:W-:Y:S01]  /*0a20*/  UMOV UR4, 0x400 ;  /* 0x0000040000047882 */ /* 0x000fe20000000000 */
[----:B------:R-:W-:Y:S01]  /*0a30*/  UMOV UR8, 0x20 ;  /* 0x0000002000087882 */ /* 0x000fe20000000000 */
[----:B------:R-:W-:Y:S01]  /*0a40*/  UMOV UR6, 0x80 ;  /* 0x0000008000067882 */ /* 0x000fe20000000000 */
[----:B------:R-:W-:-:S04]  /*0a50*/  UIADD3 UR8, UPT, UPT, -UR8, 0x100000, URZ ;  /* 0x0010000008087890 */ /* 0x000fc8000fffe1ff */
[----:B------:R-:W-:Y:S02]  /*0a60*/  USHF.L.U32 UR9, UR8, 0xb, URZ ;  /* 0x0000000b08097899 */ /* 0x000fe400080006ff */
[----:B------:R-:W-:Y:S02]  /*0a70*/  USHF.L.U32 UR8, UR8, 0x1, URZ ;  /* 0x0000000108087899 */ /* 0x000fe400080006ff */
[----:B------:R-:W-:-:S04]  /*0a80*/  UIADD3 UR6, UPT, UPT, -UR6, 0x100000, URZ ;  /* 0x0010000006067890 */ /* 0x000fc8000fffe1ff */
[----:B------:R-:W-:Y:S02]  /*0a90*/  USHF.L.U32 UR7, UR6, 0xb, URZ ;  /* 0x0000000b06077899 */ /* 0x000fe400080006ff */
[----:B------:R-:W-:Y:S01]  /*0aa0*/  USHF.L.U32 UR6, UR6, 0x1, URZ ;  /* 0x0000000106067899 */ /* 0x000fe200080006ff */
[----:B------:R-:W-:Y:S01]  /*0ab0*/  ELECT P0, URZ, PT ;  /* 0x0000000000ff782f */ /* 0x000fe20003800000 */
[----:B---3--:R-:W-:Y:S01]  /*0ac0*/  ULEA UR4, UR5, UR4, 0x18 ;  /* 0x0000000405047291 */ /* 0x008fe2000f8ec0ff */
[----:B------:R-:W3:Y:S11]  /*0ad0*/  FENCE.VIEW.ASYNC.S ;  /* 0x00000000000073c6 */ /* 0x000ef60000000000 */
[----:B---3--:R3:W4:Y:S01]  /*0ae0*/  SYNCS.EXCH.64 URZ, [UR4+0x1a0], UR8 ;  /* 0x0001a00804ff75b2 */ /* 0x0087220008000100 */
[----:B------:R3:W1:Y:S01]  /*0af0*/  SYNCS.EXCH.64 URZ, [UR4+0x1c0], UR6 ;  /* 0x0001c00604ff75b2 */ /* 0x0006620008000100 */
[----:B------:R3:W1:Y:S01]  /*0b00*/  SYNCS.EXCH.64 URZ, [UR4+0x1a8], UR8 ;  /* 0x0001a80804ff75b2 */ /* 0x0006620008000100 */
[----:B------:R3:W1:Y:S01]  /*0b10*/  SYNCS.EXCH.64 URZ, [UR4+0x1c8], UR6 ;  /* 0x0001c80604ff75b2 */ /* 0x0006620008000100 */
[----:B------:R3:W1:Y:S01]  /*0b20*/  SYNCS.EXCH.64 URZ, [UR4+0x1b0], UR8 ;  /* 0x0001b00804ff75b2 */ /* 0x0006620008000100 */
[----:B------:R3:W1:Y:S01]  /*0b30*/  SYNCS.EXCH.64 URZ, [UR4+0x1d0], UR6 ;  /* 0x0001d00604ff75b2 */ /* 0x0006620008000100 */
[----:B------:R3:W1:Y:S01]  /*0b40*/  SYNCS.EXCH.64 URZ, [UR4+0x1b8], UR8 ;  /* 0x0001b80804ff75b2 */ /* 0x0006620008000100 */
[----:B------:R3:W1:Y:S01]  /*0b50*/  SYNCS.EXCH.64 URZ, [UR4+0x1d8], UR6 ;  /* 0x0001d80604ff75b2 */ /* 0x0006620008000100 */
[----:B------:R-:W-:Y:S01]  /*0b60*/  NOP ;  /* 0x0000000000007918 */ /* 0x000fe20000000000 */
.L_x_11:
[----:B------:R-:W2:Y:S01]  /*0b70*/  SHFL.IDX PT, R0, R46, RZ, 0x1f ;  /* 0x00001fff2e007589 */ /* 0x000ea200000e0000 */
[----:B------:R-:W-:Y:S01]  /*0b80*/  NOP ;  /* 0x0000000000007918 */ /* 0x000fe20000000000 */
[----:B--2---:R-:W-:-:S13]  /*0b90*/  ISETP.NE.AND P0, PT, R0, 0x3, PT ;  /* 0x000000030000780c */ /* 0x004fda0003f05270 */
[----:B------:R-:W-:Y:S05]  /*0ba0*/  @P0 BRA `(.L_x_12) ;  /* 0x0000000000300947 */ /* 0x000fea0003800000 */
[----:B------:R-:W2:Y:S01]  /*0bb0*/  S2UR UR5, SR_CgaCtaId ;  /* 0x00000000000579c3 */ /* 0x000ea20000008800 */
[----:B---3--:R-:W-:Y:S01]  /*0bc0*/  UMOV UR4, 0x400 ;  /* 0x0000040000047882 */ /* 0x008fe20000000000 */
[----:B------:R-:W-:Y:S01]  /*0bd0*/  UMOV UR6, 0x20 ;  /* 0x0000002000067882 */ /* 0x000fe20000000000 */
[----:B------:R-:W-:Y:S01]  /*0be0*/  ELECT P0, URZ, PT ;  /* 0x0000000000ff782f */ /* 0x000fe20003800000 */
[----:B------:R-:W-:-:S04]  /*0bf0*/  UIADD3 UR6, UPT, UPT, -UR6, 0x100000, URZ ;  /* 0x0010000006067890 */ /* 0x000fc8000fffe1ff */
[----:B------:R-:W-:Y:S02]  /*0c00*/  USHF.L.U32 UR7, UR6, 0xb, URZ ;  /* 0x0000000b06077899 */ /* 0x000fe400080006ff */
[----:B------:R-:W-:Y:S02]  /*0c10*/  USHF.L.U32 UR6, UR6, 0x1, URZ ;  /* 0x0000000106067899 */ /* 0x000fe400080006ff */
[----:B--2---:R-:W-:Y:S01]  /*0c20*/  ULEA UR4, UR5, UR4, 0x18 ;  /* 0x0000000405047291 */ /* 0x004fe2000f8ec0ff */
[----:B------:R-:W2:Y:S11]  /*0c30*/  FENCE.VIEW.ASYNC.S ;  /* 0x00000000000073c6 */ /* 0x000eb60000000000 */
[----:B--2---:R2:W3:Y:S01]  /*0c40*/  SYNCS.EXCH.64 URZ, [UR4+0x1e0], UR6 ;  /* 0x0001e00604ff75b2 */ /* 0x0044e20008000100 */
[----:B------:R2:W1:Y:S01]  /*0c50*/  SYNCS.EXCH.64 URZ, [UR4+0x1e8], UR6 ;  /* 0x0001e80604ff75b2 */ /* 0x0004620008000100 */
[----:B------:R-:W-:Y:S01]  /*0c60*/  NOP ;  /* 0x0000000000007918 */ /* 0x000fe20000000000 */
.L_x_12:
[----:B------:R-:W4:Y:S01]  /*0c70*/  SHFL.IDX PT, R0, R46, RZ, 0x1f ;  /* 0x00001fff2e007589 */ /* 0x000f2200000e0000 */
[----:B------:R-:W-:Y:S01]  /*0c80*/  NOP ;  /* 0x0000000000007918 */ /* 0x000fe20000000000 */
[----:B----4-:R-:W-:-:S13]  /*0c90*/  ISETP.NE.AND P0, PT, R0, 0x4, PT ;  /* 0x000000040000780c */ /* 0x010fda0003f05270 */
[----:B------:R-:W-:Y:S05]  /*0ca0*/  @P0 BRA `(.L_x_13) ;  /* 0x0000000000440947 */ /* 0x000fea0003800000 */
[----:B------:R-:W4:Y:S01]  /*0cb0*/  S2UR UR5, SR_CgaCtaId ;  /* 0x00000000000579c3 */ /* 0x000f220000008800 */
[----:B--23--:R-:W-:Y:S01]  /*0cc0*/  UMOV UR4, 0x1e0 ;  /* 0x000001e000047882 */ /* 0x00cfe20000000000 */
[----:B------:R-:W-:Y:S01]  /*0cd0*/  UMOV UR6, 0x400 ;  /* 0x0000040000067882 */ /* 0x000fe20000000000 */
[----:B------:R-:W-:Y:S01]  /*0ce0*/  USEL UR4, UR4, 0x1a0, UP3 ;  /* 0x000001a004047887 */ /* 0x000fe20009800000 */
[----:B------:R-:W-:Y:S01]  /*0cf0*/  UMOV UR8, 0x1 ;  /* 0x0000000100087882 */ /* 0x000fe20000000000 */
[----:B------:R-:W-:Y:S01]  /*0d00*/  ELECT P0, URZ, PT ;  /* 0x0000000000ff782f */ /* 0x000fe20003800000 */
[----:B------:R-:W-:-:S04]  /*0d10*/  UIADD3 UR8, UPT, UPT, -UR8, 0x100000, URZ ;  /* 0x0010000008087890 */ /* 0x000fc8000fffe1ff */
[----:B------:R-:W-:Y:S02]  /*0d20*/  USHF.L.U32 UR9, UR8, 0xb, URZ ;  /* 0x0000000b08097899 */ /* 0x000fe400080006ff */
[----:B------:R-:W-:Y:S02]  /*0d30*/  USHF.L.U32 UR8, UR8, 0x1, URZ ;  /* 0x0000000108087899 */ /* 0x000fe400080006ff */
[----:B----4-:R-:W-:Y:S02]  /*0d40*/  ULEA UR6, UR5, UR6, 0x18 ;  /* 0x0000000605067291 */ /* 0x010fe4000f8ec0ff */
[----:B------:R-:W-:-:S04]  /*0d50*/  UIADD3 UR4, UPT, UPT, -UR4, 0x100000, URZ ;  /* 0x0010000004047890 */ /* 0x000fc8000fffe1ff */
[----:B------:R-:W-:Y:S02]  /*0d60*/  USHF.L.U32 UR5, UR4, 0xb, URZ ;  /* 0x0000000b04057899 */ /* 0x000fe400080006ff */
[----:B------:R-:W-:Y:S01]  /*0d70*/  USHF.L.U32 UR4, UR4, 0x1, URZ ;  /* 0x0000000104047899 */ /* 0x000fe200080006ff */
[----:B------:R-:W2:Y:S03]  /*0d80*/  FENCE.VIEW.ASYNC.S ;  /* 0x00000000000073c6 */ /* 0x000ea60000000000 */
[----:B--2---:R4:W2:Y:S08]  /*0d90*/  SYNCS.EXCH.64 URZ, [UR6+0x1f0], UR8 ;  /* 0x0001f00806ff75b2 */ /* 0x0048b00008000100 */
[----:B------:R4:W3:Y:S02]  /*0da0*/  SYNCS.EXCH.64 URZ, [UR6+0x1f8], UR4 ;  /* 0x0001f80406ff75b2 */ /* 0x0008e40008000100 */
[----:B----4-:R-:W-:Y:S01]  /*0db0*/  NOP ;  /* 0x0000000000007918 */ /* 0x010fe20000000000 */
.L_x_13:
[----:B------:R-:W4:Y:S01]  /*0dc0*/  SHFL.IDX PT, R0, R46, RZ, 0x1f ;  /* 0x00001fff2e007589 */ /* 0x000f2200000e0000 */
[----:B------:R-:W-:Y:S01]  /*0dd0*/  ISETP.NE.OR P1, PT, RZ, UR18, !P1 ;  /* 0x00000012ff007c0c */ /* 0x000fe2000cf25670 */
[----:B------:R-:W-:Y:S01]  /*0de0*/  NOP ;  /* 0x0000000000007918 */ /* 0x000fe20000000000 */
[----:B----4-:R-:W-:-:S13]  /*0df0*/  ISETP.NE.AND P0, PT, R0, 0x5, PT ;  /* 0x000000050000780c */ /* 0x010fda0003f05270 */
[----:B------:R-:W-:Y:S05]  /*0e00*/  @P0 BRA `(.L_x_14) ;  /* 0x0000000000480947 */ /* 0x000fea0003800000 */
[----:B------:R-:W4:Y:S01]  /*0e10*/  S2UR UR5, SR_CgaCtaId ;  /* 0x00000000000579c3 */ /* 0x000f220000008800 */
[----:B--23--:R-:W-:Y:S01]  /*0e20*/  UMOV UR4, 0x400 ;  /* 0x0000040000047882 */ /* 0x00cfe20000000000 */
        /* <DEDUP_REMOVED lines=9> */
[----:B----4-:R-:W-:Y:S01]  /*0ec0*/  ULEA UR4, UR5, UR4, 0x18 ;  /* 0x0000000405047291 */ /* 0x010fe2000f8ec0ff */
[----:B------:R-:W2:Y:S11]  /*0ed0*/  FENCE.VIEW.ASYNC.S ;  /* 0x00000000000073c6 */ /* 0x000eb60000000000 */
[----:B--2---:R4:W2:Y:S01]  /*0ee0*/  SYNCS.EXCH.64 URZ, [UR4+0x200], UR6 ;  /* 0x0002000604ff75b2 */ /* 0x0048a20008000100 */
[----:B------:R4:W3:Y:S01]  /*0ef0*/  SYNCS.EXCH.64 URZ, [UR4+0x210], UR8 ;  /* 0x0002100804ff75b2 */ /* 0x0008e20008000100 */
[----:B------:R4:W1:Y:S01]  /*0f00*/  SYNCS.EXCH.64 URZ, [UR4+0x208], UR6 ;  /* 0x0002080604ff75b2 */ /* 0x0008620008000100 */
[----:B------:R4:W1:Y:S02]  /*0f10*/  SYNCS.EXCH.64 URZ, [UR4+0x218], UR8 ;  /* 0x0002180804ff75b2 */ /* 0x0008640008000100 */
[----:B----4-:R-:W-:Y:S01]  /*0f20*/  NOP ;  /* 0x0000000000007918 */ /* 0x010fe20000000000 */
.L_x_14:
[----:B--23--:R-:W2:Y:S01]  /*0f30*/  S2UR UR7, SR_CgaCtaId ;  /* 0x00000000000779c3 */ /* 0x00cea20000008800 */
[----:B------:R-:W-:Y:S01]  /*0f40*/  VOTEU.ALL UP0, P1 ;  /* 0x0000000000ff7886 */ /* 0x000fe20000800000 */
[----:B------:R-:W-:Y:S01]  /*0f50*/  UMOV UR4, 0x20 ;  /* 0x0000002000047882 */ /* 0x000fe20000000000 */
[----:B------:R-:W-:Y:S01]  /*0f60*/  NOP ;  /* 0x0000000000007918 */ /* 0x000fe20000000000 */
[----:B-1----:R-:W-:Y:S01]  /*0f70*/  LOP3.LUT R3, R55, 0x1f, RZ, 0xc0, !PT ;  /* 0x0000001f37037812 */ /* 0x002fe200078ec0ff */
[----:B------:R-:W-:Y:S01]  /*0f80*/  UISETP.NE.AND UP4, UPT, UR18, URZ, UPT ;  /* 0x000000ff1200728c */ /* 0x000fe2000bf85270 */
[----:B------:R-:W-:Y:S01]  /*0f90*/  @!UP0 UMOV UR6, 0x400 ;  /* 0x0000040000068882 */ /* 0x000fe20000000000 */
[----:B------:R-:W-:-:S04]  /*0fa0*/  @!UP0 UIADD3 UR4, UPT, UPT, -UR4, 0x100000, URZ ;  /* 0x0010000004048890 */ /* 0x000fc8000fffe1ff */
[----:B------:R-:W-:Y:S02]  /*0fb0*/  @!UP0 USHF.L.U32 UR5, UR4, 0xb, URZ ;  /* 0x0000000b04058899 */ /* 0x000fe400080006ff */
[----:B------:R-:W-:Y:S02]  /*0fc0*/  @!UP0 USHF.L.U32 UR4, UR4, 0x1, URZ ;  /* 0x0000000104048899 */ /* 0x000fe400080006ff */
[----:B--2---:R-:W-:Y:S01]  /*0fd0*/  @!UP0 ULEA UR6, UR7, UR6, 0x18 ;  /* 0x0000000607068291 */ /* 0x004fe2000f8ec0ff */
[----:B------:R-:W1:Y:S01]  /*0fe0*/  LDCU UR7, c[0x0][0x36c] ;  /* 0x00006d80ff0777ac */ /* 0x000e620008000800 */
[----:B------:R-:W-:Y:S01]  /*0ff0*/  VOTEU.ALL UP0, P1 ;  /* 0x0000000000ff7886 */ /* 0x000fe20000800000 */
[----:B------:R-:W2:Y:S09]  /*1000*/  FENCE.VIEW.ASYNC.S ;  /* 0x00000000000073c6 */ /* 0x000eb20000000000 */
[----:B--2---:R2:W3:Y:S01]  /*1010*/  @!UP0 SYNCS.EXCH.64 URZ, [UR6+0x220], UR4 ;  /* 0x0002200406ff85b2 */ /* 0x0044e20008000100 */
[----:B-1----:R-:W-:-:S09]  /*1020*/  UISETP.EQ.U32.AND UP6, UPT, UR7, 0x1, UPT ;  /* 0x000000010700788c */ /* 0x002fd2000bfc2070 */
[----:B--2---:R-:W-:Y:S05]  /*1030*/  BRA.U !UP6, `(.L_x_15) ;  /* 0x000000010e087547 */ /* 0x004fea000b800000 */
[----:B---3--:R-:W-:Y:S01]  /*1040*/  UCGABAR_ARV ;  /* 0x00000000000079c7 */ /* 0x008fe20008000000 */
[----:B------:R-:W-:Y:S05]  /*1050*/  BRA `(.L_x_16) ;  /* 0x0000000000047947 */ /* 0x000fea0003800000 */
.L_x_15:
[----:B---3--:R-:W-:Y:S01]  /*1060*/  NOP ;  /* 0x0000000000007918 */ /* 0x008fe20000000000 */
.L_x_16:
[----:B------:R-:W1:Y:S01]  /*1070*/  S2UR UR22, SR_CTAID.X ;  /* 0x00000000001679c3 */ /* 0x000e620000002500 */
[----:B------:R-:W-:-:S05]  /*1080*/  CS2R.32 R48, SR_CgaSize ;  /* 0x0000000000307805 */ /* 0x000fca0000008a00 */
[----:B------:R-:W-:-:S05]  /*1090*/  IMAD R48, R48, -0xa0, RZ ;  /* 0xffffff6030307824 */ /* 0x000fca00078e02ff */
[----:B------:R-:W-:-:S14]  /*10a0*/  R2UR UR5, R48 ;  /* 0x00000000300572ca */ /* 0x000fdc00000e0000 */
[----:B------:R-:W2:Y:S01]  /*10b0*/  LDCU UR5, c[0x0][UR5+0x2b0] ;  /* 0x00005600050577ac */ /* 0x000ea20008000800 */
[----:B------:R-:W-:-:S05]  /*10c0*/  CS2R.32 R48, SR_CgaSize ;  /* 0x0000000000307805 */ /* 0x000fca0000008a00 */
[----:B------:R-:W-:-:S05]  /*10d0*/  IMAD R48, R48, -0xa0, RZ ;  /* 0xffffff6030307824 */ /* 0x000fca00078e02ff */
[----:B------:R-:W-:-:S14]  /*10e0*/  R2UR UR4, R48 ;  /* 0x00000000300472ca */ /* 0x000fdc00000e0000 */
[----:B------:R-:W3:Y:S01]  /*10f0*/  LDCU UR4, c[0x0][UR4+0x2b4] ;  /* 0x00005680040477ac */ /* 0x000ee20008000800 */
[----:B------:R-:W4:Y:S01]  /*1100*/  S2UR UR19, SR_CTAID.Y ;  /* 0x00000000001379c3 */ /* 0x000f220000002600 */
[----:B------:R-:W-:-:S05]  /*1110*/  CS2R.32 R48, SR_CgaSize ;  /* 0x0000000000307805 */ /* 0x000fca0000008a00 */
[----:B------:R-:W-:-:S05]  /*1120*/  IMAD R48, R48, -0xa0, RZ ;  /* 0xffffff6030307824 */ /* 0x000fca00078e02ff */
[----:B------:R-:W-:-:S14]  /*1130*/  R2UR UR7, R48 ;  /* 0x00000000300772ca */ /* 0x000fdc00000e0000 */
[----:B------:R-:W3:Y:S01]  /*1140*/  LDCU UR7, c[0x0][UR7+0x2a0] ;  /* 0x00005400070777ac */ /* 0x000ee20008000800 */
[----:B------:R-:W-:-:S05]  /*1150*/  CS2R.32 R48, SR_CgaSize ;  /* 0x0000000000307805 */ /* 0x000fca0000008a00 */
[----:B------:R-:W-:-:S05]  /*1160*/  IMAD R48, R48, -0xa0, RZ ;  /* 0xffffff6030307824 */ /* 0x000fca00078e02ff */
[----:B------:R-:W-:-:S14]  /*1170*/  R2UR UR8, R48 ;  /* 0x00000000300872ca */ /* 0x000fdc00000e0000 */
[----:B------:R-:W3:Y:S01]  /*1180*/  LDCU UR8, c[0x0][UR8+0x2a4] ;  /* 0x00005480080877ac */ /* 0x000ee20008000800 */
[----:B------:R-:W3:Y:S01]  /*1190*/  LDCU UR20, c[0x0][0xc24] ;  /* 0x00018480ff1477ac */ /* 0x000ee20008000800 */
[----:B------:R-:W3:Y:S01]  /*11a0*/  LDCU UR39, c[0x0][0xc24] ;  /* 0x00018480ff2777ac */ /* 0x000ee20008000800 */
[----:B-1----:R-:W-:Y:S01]  /*11b0*/  I2FP.F32.U32 R2, UR22 ;  /* 0x0000001600027c45 */ /* 0x002fe20008201000 */
[----:B------:R-:W1:Y:S04]  /*11c0*/  LDCU UR24, c[0x0][0xc30] ;  /* 0x00018600ff1877ac */ /* 0x000e680008000800 */
[----:B--2---:R-:W-:Y:S01]  /*11d0*/  FMUL R2, R2, UR5 ;  /* 0x0000000502027c20 */ /* 0x004fe20008400000 */
[----:B----4-:R-:W-:-:S05]  /*11e0*/  I2FP.F32.U32 R0, UR19 ;  /* 0x0000001300007c45 */ /* 0x010fca0008201000 */
[----:B------:R-:W2:Y:S01]  /*11f0*/  F2I.U32.TRUNC.NTZ R2, R2 ;  /* 0x0000000200027305 */ /* 0x000ea2000020f000 */
[----:B---3--:R-:W-:-:S07]  /*1200*/  FMUL R0, R0, UR4 ;  /* 0x0000000400007c20 */ /* 0x008fce0008400000 */
[----:B------:R-:W3:Y:S01]  /*1210*/  F2I.U32.TRUNC.NTZ R0, R0 ;  /* 0x0000000000007305 */ /* 0x000ee2000020f000 */
[----:B--2---:R-:W-:Y:S02]  /*1220*/  R2UR UR4, R2 ;  /* 0x00000000020472ca */ /* 0x004fe400000e0000 */
[----:B------:R-:W-:Y:S02]  /*1230*/  PRMT R2, RZ, 0x7610, R2 ;  /* 0x00007610ff027816 */ /* 0x000fe40000000002 */
[----:B---3--:R-:W-:Y:S02]  /*1240*/  R2UR UR6, R0 ;  /* 0x00000000000672ca */ /* 0x008fe400000e0000 */
[----:B------:R-:W-:-:S07]  /*1250*/  PRMT R0, RZ, 0x7610, R0 ;  /* 0x00007610ff007816 */ /* 0x000fce0000000000 */
[----:B------:R-:W-:-:S04]  /*1260*/  UIADD3 UR5, UPT, UPT, -UR4, URZ, URZ ;  /* 0x000000ff04057290 */ /* 0x000fc8000fffe1ff */
[----:B------:R-:W-:Y:S02]  /*1270*/  UIMAD UR5, UR7, UR5, UR22 ;  /* 0x00000005070572a4 */ /* 0x000fe4000f8e0216 */
[----:B------:R-:W-:-:S04]  /*1280*/  UIADD3 UR4, UPT, UPT, -UR6, URZ, URZ ;  /* 0x000000ff06047290 */ /* 0x000fc8000fffe1ff */
[----:B------:R-:W-:Y:S01]  /*1290*/  IMAD.U32 R48, RZ, RZ, UR5 ;  /* 0x00000005ff307e24 */ /* 0x000fe2000f8e00ff */
[----:B------:R-:W-:-:S06]  /*12a0*/  UIMAD UR4, UR8, UR4, UR19 ;  /* 0x00000004080472a4 */ /* 0x000fcc000f8e0213 */
[----:B------:R-:W-:Y:S01]  /*12b0*/  IMAD.U32 R47, RZ, RZ, UR4 ;  /* 0x00000004ff2f7e24 */ /* 0x000fe2000f8e00ff */
[----:B-1----:R-:W-:Y:S06]  /*12c0*/  BRA.U UP4, `(.L_x_17) ;  /* 0x0000000104307547 */ /* 0x002fec000b800000 */
[----:B------:R-:W-:Y:S01]  /*12d0*/  R2UR UR5, R47 ;  /* 0x000000002f0572ca */ /* 0x000fe200000e0000 */
[----:B------:R-:W-:Y:S01]  /*12e0*/  UMOV UR7, 0x3 ;  /* 0x0000000300077882 */ /* 0x000fe20000000000 */
[----:B------:R-:W-:-:S11]  /*12f0*/  R2UR UR4, R48 ;  /* 0x00000000300472ca */ /* 0x000fd600000e0000 */
[----:B------:R-:W-:-:S04]  /*1300*/  UISETP.NE.AND UP0, UPT, UR5, URZ, UPT ;  /* 0x000000ff0500728c */ /* 0x000fc8000bf05270 */
[----:B------:R-:W-:Y:S02]  /*1310*/  UISETP.LT.U32.OR UP0, UPT, UR4, 0x2, !UP0 ;  /* 0x000000020400788c */ /* 0x000fe4000c701470 */
[----:B------:R-:W-:Y:S02]  /*1320*/  ULOP3.LUT UR4, UR4, 0xfffffffe, URZ, 0xc0, !UPT ;  /* 0xfffffffe04047892 */ /* 0x000fe4000f8ec0ff */
[----:B------:R-:W-:Y:S02]  /*1330*/  USEL UR6, URZ, 0x1, !UP0 ;  /* 0x00000001ff067887 */ /* 0x000fe4000c000000 */
[----:B------:R-:W-:Y:S02]  /*1340*/  USEL UR5, URZ, 0x2, !UP0 ;  /* 0x00000002ff057887 */ /* 0x000fe4000c000000 */
[----:B------:R-:W-:Y:S02]  /*1350*/  USHF.L.U32 UR4, UR7, UR4, URZ ;  /* 0x0000000407047299 */ /* 0x000fe400080006ff */
[----:B------:R-:W-:-:S04]  /*1360*/  UIADD3 UR5, UPT, UPT, UR6, UR5, URZ ;  /* 0x0000000506057290 */ /* 0x000fc8000fffe0ff */
[----:B------:R-:W-:Y:S02]  /*1370*/  IMAD.U32 R0, RZ, RZ, UR4 ;  /* 0x00000004ff007e24 */ /* 0x000fe4000f8e00ff */
[----:B------:R-:W-:-:S07]  /*1380*/  IMAD.U32 R2, RZ, RZ, UR5 ;  /* 0x00000005ff027e24 */ /* 0x000fce000f8e00ff */
.L_x_17:
[----:B------:R-:W1:Y:S01]  /*1390*/  S2UR UR48, SR_CTAID.Z ;  /* 0x00000000003079c3 */ /* 0x000e620000002700 */
[----:B------:R-:W-:Y:S01]  /*13a0*/  UISETP.GE.AND UP0, UPT, UR20, 0x1, UPT ;  /* 0x000000011400788c */ /* 0x000fe2000bf06270 */
[----:B------:R-:W-:-:S08]  /*13b0*/  UMOV UR45, UR22 ;  /* 0x00000016002d7c82 */ /* 0x000fd00008000000 */
[----:B------:R-:W-:Y:S05]  /*13c0*/  BRA.U !UP0, `(.L_x_18) ;  /* 0x0000000108d47547 */ /* 0x000fea000b800000 */
[----:B------:R-:W2:Y:S01]  /*13d0*/  LDCU.128 UR12, c[0x0][0xc10] ;  /* 0x00018200ff0c77ac */ /* 0x000ea20008000c00 */
[----:B------:R-:W3:Y:S01]  /*13e0*/  LDCU UR21, c[0x0][0xc0c] ;  /* 0x00018180ff1577ac */ /* 0x000ee20008000800 */
[----:B------:R-:W4:Y:S01]  /*13f0*/  LDCU UR6, c[0x0][0x370] ;  /* 0x00006e00ff0677ac */ /* 0x000f220008000800 */
[----:B------:R-:W1:Y:S01]  /*1400*/  LDCU UR7, c[0x0][0x374] ;  /* 0x00006e80ff0777ac */ /* 0x000e620008000800 */
[----:B------:R-:W1:Y:S01]  /*1410*/  LDCU UR23, c[0x0][0xc20] ;  /* 0x00018400ff1777ac */ /* 0x000e620008000800 */
[----:B--2---:R-:W-:Y:S02]  /*1420*/  UIMAD.WIDE.U32 UR4, UR22, UR12, URZ ;  /* 0x0000000c160472a5 */ /* 0x004fe4000f8e00ff */
[----:B---3--:R-:W-:Y:S01]  /*1430*/  UISETP.NE.AND UP0, UPT, UR21, 0x1, UPT ;  /* 0x000000011500788c */ /* 0x008fe2000bf05270 */
[----:B------:R-:W2:Y:S01]  /*1440*/  LDCU.64 UR8, c[0x0][0xc28] ;  /* 0x00018500ff0877ac */ /* 0x000ea20008000a00 */
[----:B----4-:R-:W-:-:S03]  /*1450*/  UIMAD.WIDE.U32 UR10, UR6, UR12, URZ ;  /* 0x0000000c060a72a5 */ /* 0x010fc6000f8e00ff */
[----:B------:R-:W-:Y:S01]  /*1460*/  UMOV UR4, UR5 ;  /* 0x0000000500047c82 */ /* 0x000fe20008000000 */
[----:B------:R-:W-:Y:S02]  /*1470*/  UISETP.NE.AND UP2, UPT, UR20, 0x1, UPT ;  /* 0x000000011400788c */ /* 0x000fe4000bf45270 */
[----:B------:R-:W-:Y:S01]  /*1480*/  USHF.R.U32.HI UR4, URZ, UR13, UR4 ;  /* 0x0000000dff047299 */ /* 0x000fe20008011604 */
[----:B------:R-:W-:Y:S01]  /*1490*/  UMOV UR10, UR11 ;  /* 0x0000000b000a7c82 */ /* 0x000fe20008000000 */
[----:B------:R-:W-:Y:S02]  /*14a0*/  UIMAD.WIDE.U32 UR16, UR19, UR15, URZ ;  /* 0x0000000f131072a5 */ /* 0x000fe4000f8e00ff */
[----:B------:R-:W-:Y:S02]  /*14b0*/  USEL UR5, UR22, UR4, !UP0 ;  /* 0x0000000416057287 */ /* 0x000fe4000c000000 */
[----:B------:R-:W-:Y:S02]  /*14c0*/  @UP0 USHF.R.U32.HI UR6, URZ, UR13, UR10 ;  /* 0x0000000dff060299 */ /* 0x000fe4000801160a */
[----:B------:R-:W-:-:S02]  /*14d0*/  UISETP.NE.AND UP0, UPT, UR14, 0x1, UPT ;  /* 0x000000010e00788c */ /* 0x000fc4000bf05270 */
[----:B-1----:R-:W-:Y:S02]  /*14e0*/  UIMAD.WIDE.U32 UR10, UR7, UR15, URZ ;  /* 0x0000000f070a72a5 */ /* 0x002fe4000f8e00ff */
[----:B--2---:R-:W-:Y:S01]  /*14f0*/  UIMAD.WIDE.U32 UR12, UR6, UR8, URZ ;  /* 0x00000008060c72a5 */ /* 0x004fe2000f8e00ff */
[----:B------:R-:W-:Y:S01]  /*1500*/  UMOV UR4, UR17 ;  /* 0x0000001100047c82 */ /* 0x000fe20008000000 */
[----:B------:R-:W-:-:S03]  /*1510*/  UIADD3 UR45, UPT, UPT, -UR5, URZ, URZ ;  /* 0x000000ff052d7290 */ /* 0x000fc6000fffe1ff */
[----:B------:R-:W-:Y:S01]  /*1520*/  UMOV UR10, UR11 ;  /* 0x0000000b000a7c82 */ /* 0x000fe20008000000 */
[----:B------:R-:W-:Y:S02]  /*1530*/  USHF.R.U32.HI UR4, URZ, UR23, UR4 ;  /* 0x00000017ff047299 */ /* 0x000fe40008011604 */
[----:B------:R-:W-:Y:S01]  /*1540*/  @UP0 USHF.R.U32.HI UR7, URZ, UR23, UR10 ;  /* 0x00000017ff070299 */ /* 0x000fe2000801160a */
[----:B------:R-:W-:Y:S01]  /*1550*/  UMOV UR12, UR13 ;  /* 0x0000000d000c7c82 */ /* 0x000fe20008000000 */
[----:B------:R-:W-:Y:S02]  /*1560*/  USEL UR4, UR19, UR4, !UP0 ;  /* 0x0000000413047287 */ /* 0x000fe4000c000000 */
[----:B------:R-:W-:Y:S02]  /*1570*/  UIMAD.WIDE.U32 UR10, UR7, UR8, URZ ;  /* 0x00000008070a72a5 */ /* 0x000fe4000f8e00ff */
[----:B------:R-:W-:Y:S02]  /*1580*/  @UP2 USHF.R.U32.HI UR6, URZ, UR9, UR12 ;  /* 0x00000009ff062299 */ /* 0x000fe4000801160c */
[----:B------:R-:W-:-:S02]  /*1590*/  UIMAD.WIDE.U32 UR12, UR4, UR8, URZ ;  /* 0x00000008040c72a5 */ /* 0x000fc4000f8e00ff */
[----:B------:R-:W-:Y:S01]  /*15a0*/  UIMAD UR45, UR21, UR45, UR22 ;  /* 0x0000002d152d72a4 */ /* 0x000fe2000f8e0216 */
[----:B------:R-:W-:Y:S02]  /*15b0*/  UMOV UR10, UR11 ;  /* 0x0000000b000a7c82 */ /* 0x000fe40008000000 */
[----:B------:R-:W-:Y:S02]  /*15c0*/  @UP2 USHF.R.U32.HI UR7, URZ, UR9, UR10 ;  /* 0x00000009ff072299 */ /* 0x000fe4000801160a */
[----:B------:R-:W-:Y:S02]  /*15d0*/  UIMAD UR10, UR6, UR20, URZ ;  /* 0x00000014060a72a4 */ /* 0x000fe4000f8e02ff */
[----:B------:R-:W-:-:S04]  /*15e0*/  UIMAD UR7, UR7, UR20, URZ ;  /* 0x00000014070772a4 */ /* 0x000fc8000f8e02ff */
[----:B------:R-:W-:-:S03]  /*15f0*/  UISETP.GE.AND UP0, UPT, UR4, UR7, UPT ;  /* 0x000000070400728c */ /* 0x000fc6000bf06270 */
[----:B------:R-:W-:Y:S01]  /*1600*/  UMOV UR7, UR13 ;  /* 0x0000000d00077c82 */ /* 0x000fe20008000000 */
[----:B------:R-:W-:Y:S02]  /*1610*/  UISETP.GE.OR UP0, UPT, UR5, UR10, UP0 ;  /* 0x0000000a0500728c */ /* 0x000fe40008706670 */
[----:B------:R-:W-:Y:S02]  /*1620*/  UIMAD.WIDE.U32 UR10, UR5, UR8, URZ ;  /* 0x00000008050a72a5 */ /* 0x000fe4000f8e00ff */
[----:B------:R-:W-:Y:S02]  /*1630*/  USHF.R.U32.HI UR7, URZ, UR9, UR7 ;  /* 0x00000009ff077299 */ /* 0x000fe40008011607 */
[----:B------:R-:W-:Y:S02]  /*1640*/  UIADD3 UR10, UPT, UPT, -UR4, URZ, URZ ;  /* 0x000000ff040a7290 */ /* 0x000fe4000fffe1ff */
[----:B------:R-:W-:Y:S02]  /*1650*/  USEL UR7, UR4, UR7, !UP2 ;  /* 0x0000000704077287 */ /* 0x000fe4000d000000 */
[----:B------:R-:W-:Y:S01]  /*1660*/  UIMAD UR10, UR14, UR10, UR19 ;  /* 0x0000000a0e0a72a4 */ /* 0x000fe2000f8e0213 */
[----:B------:R-:W-:-:S02]  /*1670*/  @!UP0 UMOV UR8, UR11 ;  /* 0x0000000b00088c82 */ /* 0x000fc40008000000 */
[----:B------:R-:W-:Y:S02]  /*1680*/  @!UP0 USHF.R.U32.HI UR8, URZ, UR9, UR8 ;  /* 0x00000009ff088299 */ /* 0x000fe40008011608 */
[----:B------:R-:W-:Y:S02]  /*1690*/  UIADD3 UR9, UPT, UPT, -UR7, URZ, URZ ;  /* 0x000000ff07097290 */ /* 0x000fe4000fffe1ff */
[----:B------:R-:W-:Y:S02]  /*16a0*/  @!UP0 USEL UR8, UR5, UR8, !UP2 ;  /* 0x0000000805088287 */ /* 0x000fe4000d000000 */
[----:B------:R-:W-:Y:S02]  /*16b0*/  UIMAD UR9, UR20, UR9, UR4 ;  /* 0x00000009140972a4 */ /* 0x000fe4000f8e0204 */
[----:B------:R-:W-:Y:S02]  /*16c0*/  @!UP0 UIADD3 UR7, UPT, UPT, UR7, -UR8, URZ ;  /* 0x8000000807078290 */ /* 0x000fe4000fffe0ff */
[----:B------:R-:W-:-:S02]  /*16d0*/  @!UP0 UIMAD UR6, UR9, UR6, UR8 ;  /* 0x00000006090682a4 */ /* 0x000fc4000f8e0208 */
[----:B------:R-:W-:-:S04]  /*16e0*/  @!UP0 UIMAD UR4, UR7, UR20, UR5 ;  /* 0x00000014070482a4 */ /* 0x000fc8000f8e0205 */
[----:B------:R-:W-:Y:S01]  /*16f0*/  UIMAD UR19, UR4, UR14, UR10 ;  /* 0x0000000e041372a4 */ /* 0x000fe2000f8e020a */
[----:B------:R-:W-:Y:S02]  /*1700*/  @!UP0 UMOV UR5, UR6 ;  /* 0x0000000600058c82 */ /* 0x000fe40008000000 */
[----:B------:R-:W-:-:S12]  /*1710*/  UIMAD UR45, UR5, UR21, UR45 ;  /* 0x00000015052d72a4 */ /* 0x000fd8000f8e022d */
.L_x_18:
[----:B------:R-:W-:-:S09]  /*1720*/  UISETP.NE.AND UP0, UPT, UR24, 0x1, UPT ;  /* 0x000000011800788c */ /* 0x000fd2000bf05270 */
[----:B------:R-:W-:Y:S05]  /*1730*/  BRA.U UP0, `(.L_x_19) ;  /* 0x0000000100407547 */ /* 0x000fea000b800000 */
[----:B------:R-:W2:Y:S01]  /*1740*/  LDCU.128 UR8, c[0x0][0xc10] ;  /* 0x00018200ff0877ac */ /* 0x000ea20008000c00 */
[----:B------:R-:W3:Y:S01]  /*1750*/  LDCU UR12, c[0x0][0xc0c] ;  /* 0x00018180ff0c77ac */ /* 0x000ee20008000800 */
[----:B------:R-:W4:Y:S01]  /*1760*/  LDCU UR13, c[0x0][0xc20] ;  /* 0x00018400ff0d77ac */ /* 0x000f220008000800 */
[----:B--2---:R-:W-:Y:S02]  /*1770*/  UIMAD.WIDE.U32 UR4, UR45, UR8, URZ ;  /* 0x000000082d0472a5 */ /* 0x004fe4000f8e00ff */
[----:B------:R-:W-:Y:S02]  /*1780*/  UIMAD.WIDE.U32 UR6, UR19, UR11, URZ ;  /* 0x0000000b130672a5 */ /* 0x000fe4000f8e00ff */
[----:B---3--:R-:W-:Y:S02]  /*1790*/  UISETP.NE.AND UP0, UPT, UR12, 0x1, UPT ;  /* 0x000000010c00788c */ /* 0x008fe4000bf05270 */
[----:B------:R-:W-:-:S03]  /*17a0*/  USHF.R.U32.HI UR5, URZ, UR9, UR5 ;  /* 0x00000009ff057299 */ /* 0x000fc60008011605 */
[----:B------:R-:W-:Y:S01]  /*17b0*/  UMOV UR4, UR7 ;  /* 0x0000000700047c82 */ /* 0x000fe20008000000 */
[----:B------:R-:W-:Y:S02]  /*17c0*/  USEL UR5, UR45, UR5, !UP0 ;  /* 0x000000052d057287 */ /* 0x000fe4000c000000 */
[----:B------:R-:W-:Y:S02]  /*17d0*/  UISETP.NE.AND UP0, UPT, UR10, 0x1, UPT ;  /* 0x000000010a00788c */ /* 0x000fe4000bf05270 */
[----:B----4-:R-:W-:-:S04]  /*17e0*/  USHF.R.U32.HI UR4, URZ, UR13, UR4 ;  /* 0x0000000dff047299 */ /* 0x010fc80008011604 */
[----:B------:R-:W-:-:S04]  /*17f0*/  USEL UR4, UR19, UR4, !UP0 ;  /* 0x0000000413047287 */ /* 0x000fc8000c000000 */
[----:B------:R-:W-:Y:S02]  /*1800*/  UIADD3 UR6, UPT, UPT, -UR4, UR5, URZ ;  /* 0x0000000504067290 */ /* 0x000fe4000fffe1ff */
[----:B------:R-:W-:Y:S02]  /*1810*/  UIADD3 UR4, UPT, UPT, UR4, -UR5, URZ ;  /* 0x8000000504047290 */ /* 0x000fe4000fffe0ff */
[----:B------:R-:W-:Y:S02]  /*1820*/  UIMAD UR19, UR6, UR10, UR19 ;  /* 0x0000000a061372a4 */ /* 0x000fe4000f8e0213 */
[----:B------:R-:W-:-:S12]  /*1830*/  UIMAD UR45, UR4, UR12, UR45 ;  /* 0x0000000c042d72a4 */ /* 0x000fd8000f8e022d */
.L_x_19:
[----:B------:R-:W-:Y:S05]  /*1840*/  BRA.U !UP6, `(.L_x_20) ;  /* 0x000000010e0c7547 */ /* 0x000fea000b800000 */
[----:B------:R-:W-:Y:S01]  /*1850*/  UCGABAR_WAIT ;  /* 0x0000000000007dc7 */ /* 0x000fe20008000000 */
[----:B------:R-:W-:Y:S01]  /*1860*/  CCTL.IVALL ;  /* 0x00000000ff00798f */ /* 0x000fe20002000000 */
[----:B------:R-:W-:Y:S05]  /*1870*/  BRA `(.L_x_21) ;  /* 0x0000000000047947 */ /* 0x000fea0003800000 */
.L_x_20:
[----:B------:R-:W-:Y:S06]  /*1880*/  BAR.SYNC.DEFER_BLOCKING 0x0 ;  /* 0x0000000000007b1d */ /* 0x000fec0000010000 */
.L_x_21:
[----:B------:R-:W-:Y:S05]  /*1890*/  BRA.U UP5, `(.L_x_22) ;  /* 0x0000002505e07547 */ /* 0x000fea000b800000 */
[----:B------:R-:W2:Y:S01]  /*18a0*/  LDCU UR5, c[0x0][0x388] ;  /* 0x00007100ff0577ac */ /* 0x000ea20008000800 */
[----:B------:R-:W-:Y:S01]  /*18b0*/  PLOP3.LUT P1, PT, PT, PT, UP3, 0x80, 0x8 ;  /* 0x000000000008781c */ /* 0x000fe20003f2f038 */
[----:B------:R-:W-:Y:S01]  /*18c0*/  IMAD.MOV.U32 R2, RZ, RZ, RZ ;  /* 0x000000ffff027224 */ /* 0x000fe200078e00ff */
[----:B------:R-:W-:Y:S01]  /*18d0*/  ISETP.EQ.OR P2, PT, R3, RZ, P3 ;  /* 0x000000ff0300720c */ /* 0x000fe20001f42670 */
[----:B------:R-:W3:Y:S01]  /*18e0*/  LDCU UR8, c[0x0][0x38c] ;  /* 0x00007180ff0877ac */ /* 0x000ee20008000800 */
[----:B------:R-:W-:Y:S01]  /*18f0*/  PLOP3.LUT P1, PT, P1, PT, PT, 0x8, 0x80 ;  /* 0x000000000080781c */ /* 0x000fe20000f2e170 */
[----:B------:R-:W4:Y:S01]  /*1900*/  LDCU.64 UR6, c[0x0][0x390] ;  /* 0x00007200ff0677ac */ /* 0x000f220008000a00 */
[----:B------:R-:W-:Y:S02]  /*1910*/  USHF.L.U32 UR54, UR22, 0x6, URZ ;  /* 0x0000000616367899 */ /* 0x000fe400080006ff */
[----:B------:R-:W-:Y:S01]  /*1920*/  UISETP.NE.AND UP1, UPT, UR18, URZ, UPT ;  /* 0x000000ff1200728c */ /* 0x000fe2000bf25270 */
[----:B------:R-:W1:Y:S01]  /*1930*/  LDCU UR53, c[0x0][0x370] ;  /* 0x00006e00ff3577ac */ /* 0x000e620008000800 */
[----:B--2---:R-:W-:Y:S01]  /*1940*/  UIADD3 UR5, UPT, UPT, UR5, 0x1f, URZ ;  /* 0x0000001f05057890 */ /* 0x004fe2000fffe0ff */
[----:B------:R-:W2:Y:S03]  /*1950*/  LDCU.64 UR46, c[0x0][0x348] ;  /* 0x00006900ff2e77ac */ /* 0x000ea60008000a00 */
[----:B------:R-:W-:-:S02]  /*1960*/  USHF.R.S32.HI UR4, URZ, 0x1f, UR5 ;  /* 0x0000001fff047899 */ /* 0x000fc40008011405 */
[----:B------:R-:W-:Y:S02]  /*1970*/  ULOP3.LUT UR54, UR54, 0x40, URZ, 0xc0, !UPT ;  /* 0x0000004036367892 */ /* 0x000fe4000f8ec0ff */
[----:B------:R-:W-:Y:S01]  /*1980*/  ULEA.HI UR4, UR4, UR5, URZ, 0x5 ;  /* 0x0000000504047291 */ /* 0x000fe2000f8f28ff */
[----:B------:R-:W1:Y:S03]  /*1990*/  LDCU UR52, c[0x0][0x374] ;  /* 0x00006e80ff3477ac */ /* 0x000e660008000800 */
[----:B------:R-:W-:Y:S02]  /*19a0*/  USHF.R.S32.HI UR4, URZ, 0x5, UR4 ;  /* 0x00000005ff047899 */ /* 0x000fe40008011404 */
[----:B------:R-:W-:Y:S02]  /*19b0*/  USEL UR38, UR69, 0x2, UP1 ;  /* 0x0000000245267887 */ /* 0x000fe40008800000 */
[----:B---3--:R-:W-:Y:S01]  /*19c0*/  UIMAD UR4, UR4, UR8, URZ ;  /* 0x00000008040472a4 */ /* 0x008fe2000f8e02ff */
[----:B------:R-:W-:Y:S01]  /*19d0*/  UMOV UR27, 0x1 ;  /* 0x00000001001b7882 */ /* 0x000fe20000000000 */
[----:B------:R-:W-:-:S02]  /*19e0*/  UMOV UR30, URZ ;  /* 0x000000ff001e7c82 */ /* 0x000fc40008000000 */
[----:B----4-:R-:W-:Y:S01]  /*19f0*/  UIMAD UR4, UR4, UR6, URZ ;  /* 0x00000006040472a4 */ /* 0x010fe2000f8e02ff */
[----:B------:R-:W-:Y:S01]  /*1a00*/  UMOV UR31, URZ ;  /* 0x000000ff001f7c82 */ /* 0x000fe20008000000 */
[----:B------:R-:W-:Y:S02]  /*1a10*/  UMOV UR42, URZ ;  /* 0x000000ff002a7c82 */ /* 0x000fe40008000000 */
[----:B------:R-:W-:-:S04]  /*1a20*/  UIMAD UR55, UR4, UR7, URZ ;  /* 0x00000007043772a4 */ /* 0x000fc8000f8e02ff */
[----:B------:R-:W-:Y:S02]  /*1a30*/  UISETP.NE.AND UP2, UPT, UR55, URZ, UPT ;  /* 0x000000ff3700728c */ /* 0x000fe4000bf45270 */
[----:B------:R-:W-:-:S04]  /*1a40*/  UISETP.LT.U32.AND UP0, UPT, UR55, 0x1a, UPT ;  /* 0x0000001a3700788c */ /* 0x000fc8000bf01070 */
[----:B------:R-:W-:-:S04]  /*1a50*/  USEL UR4, UR55, 0x1a, UP0 ;  /* 0x0000001a37047887 */ /* 0x000fc80008000000 */
[----:B------:R-:W-:Y:S02]  /*1a60*/  UIADD3 UR5, UPT, UPT, UR4, -0x1, URZ ;  /* 0xffffffff04057890 */ /* 0x000fe4000fffe0ff */
[----:B------:R-:W-:Y:S02]  /*1a70*/  @!UP2 UIADD3 UR5, UPT, UPT, UR4, URZ, URZ ;  /* 0x000000ff0405a290 */ /* 0x000fe4000fffe0ff */
[----:B------:R-:W-:Y:S02]  /*1a80*/  UIADD3 UR51, UPT, UPT, UR55, -UR4, URZ ;  /* 0x8000000437337290 */ /* 0x000fe4000fffe0ff */
[----:B-12---:R-:W-:-:S12]  /*1a90*/  UIADD3 UR56, UPT, UPT, UR5, 0x1, URZ ;  /* 0x0000000105387890 */ /* 0x006fd8000fffe0ff */
.L_x_40:
[----:B------:R-:W1:Y:S01]  /*1aa0*/  S2UR UR36, SR_CgaCtaId ;  /* 0x00000000002479c3 */ /* 0x000e620000008800 */
[----:B------:R-:W-:Y:S01]  /*1ab0*/  UMOV UR4, 0x400 ;  /* 0x0000040000047882 */ /* 0x000fe20000000000 */
[----:B------:R-:W-:Y:S01]  /*1ac0*/  MOV R0, UR27 ;  /* 0x0000001b00007c02 */ /* 0x000fe20008000f00 */
[----:B------:R-:W-:Y:S02]  /*1ad0*/  UISETP.NE.AND UP0, UPT, UR55, URZ, UPT ;  /* 0x000000ff3700728c */ /* 0x000fe4000bf05270 */
[----:B------:R-:W-:Y:S01]  /*1ae0*/  ULEA UR19, UR19, UR54, 0x7 ;  /* 0x0000003613137291 */ /* 0x000fe2000f8e38ff */
[----:B------:R-:W-:Y:S01]  /*1af0*/  SHF.L.U32 R0, R0, 0x1f, RZ ;  /* 0x0000001f00007819 */ /* 0x000fe200000006ff */
[----:B------:R-:W-:Y:S01]  /*1b00*/  UMOV UR28, URZ ;  /* 0x000000ff001c7c82 */ /* 0x000fe20008000000 */
[----:B------:R-:W-:Y:S01]  /*1b10*/  UMOV UR22, URZ ;  /* 0x000000ff00167c82 */ /* 0x000fe20008000000 */
[----:B------:R-:W-:Y:S01]  /*1b20*/  UMOV UR21, URZ ;  /* 0x000000ff00157c82 */ /* 0x000fe20008000000 */
[----:B------:R-:W-:Y:S01]  /*1b30*/  UMOV UR20, URZ ;  /* 0x000000ff00147c82 */ /* 0x000fe20008000000 */
[----:B-1----:R-:W-:-:S04]  /*1b40*/  ULEA UR36, UR36, UR4, 0x18 ;  /* 0x0000000424247291 */ /* 0x002fc8000f8ec0ff */
[----:B------:R-:W-:-:S09]  /*1b50*/  ULEA UR4, UR30, UR36, 0x3 ;  /* 0x000000241e047291 */ /* 0x000fd2000f8e18ff */
[----:B------:R1:W2:Y:S01]  /*1b60*/  SYNCS.PHASECHK.TRANS64.TRYWAIT P0, [UR4+0xd0], R0 ;  /* 0x0000d000ff0075a7 */ /* 0x0002a20008001104 */
[----:B------:R-:W-:-:S04]  /*1b70*/  ULEA.HI UR4, UR45, UR45, URZ, 0x1 ;  /* 0x0000002d2d047291 */ /* 0x000fc8000f8f08ff */
[----:B------:R-:W-:-:S04]  /*1b80*/  USHF.L.U32 UR4, UR4, 0x6, URZ ;  /* 0x0000000604047899 */ /* 0x000fc800080006ff */
[----:B------:R-:W-:Y:S01]  /*1b90*/  ULOP3.LUT UR43, UR54, 0xffffff80, UR4, 0xf8, !UPT ;  /* 0xffffff80362b7892 */ /* 0x000fe2000f8ef804 */
[----:B------:R-:W-:Y:S11]  /*1ba0*/  BRA.U !UP0, `(.L_x_23) ;  /* 0x0000000508a87547 */ /* 0x000ff6000b800000 */
[----:B------:R-:W3:Y:S01]  /*1bb0*/  LDCU.128 UR12, c[0x0][0x480] ;  /* 0x00009000ff0c77ac */ /* 0x000ee20008000c00 */
[----:B------:R-:W4:Y:S01]  /*1bc0*/  LDCU.128 UR8, c[0x0][0x490] ;  /* 0x00009200ff0877ac */ /* 0x000f220008000c00 */
[----:B------:R-:W1:Y:S01]  /*1bd0*/  LDCU.64 UR20, c[0x0][0x4c0] ;  /* 0x00009800ff1477ac */ /* 0x000e620008000a00 */
[----:B------:R-:W1:Y:S01]  /*1be0*/  LDCU.64 UR16, c[0x0][0x4f0] ;  /* 0x00009e00ff1077ac */ /* 0x000e620008000a00 */
[----:B------:R-:W1:Y:S01]  /*1bf0*/  LDCU UR18, c[0x0][0x4c8] ;  /* 0x00009900ff1277ac */ /* 0x000e620008000800 */
[----:B---3--:R-:W-:Y:S02]  /*1c00*/  UIMAD.WIDE.U32 UR4, UR43, UR13, URZ ;  /* 0x0000000d2b0472a5 */ /* 0x008fe4000f8e00ff */
[----:B------:R-:W-:Y:S02]  /*1c10*/  UISETP.NE.AND UP0, UPT, UR12, 0x1, UPT ;  /* 0x000000010c00788c */ /* 0x000fe4000bf05270 */
[----:B------:R-:W-:Y:S01]  /*1c20*/  USHF.R.U32.HI UR5, URZ, UR14, UR5 ;  /* 0x0000000eff057299 */ /* 0x000fe20008011605 */
[----:B------:R-:W3:Y:S03]  /*1c30*/  LDCU UR48, c[0x0][0x38c] ;  /* 0x00007180ff3077ac */ /* 0x000ee60008000800 */
[----:B------:R-:W-:-:S02]  /*1c40*/  USEL UR5, UR43, UR5, !UP0 ;  /* 0x000000052b057287 */ /* 0x000fc4000c000000 */
[----:B------:R-:W-:Y:S02]  /*1c50*/  UISETP.NE.AND UP0, UPT, UR15, 0x1, UPT ;  /* 0x000000010f00788c */ /* 0x000fe4000bf05270 */
[----:B----4-:R-:W-:Y:S01]  /*1c60*/  UIMAD.WIDE.U32 UR6, UR5, UR8, URZ ;  /* 0x00000008050672a5 */ /* 0x010fe2000f8e00ff */
[----:B------:R-:W4:Y:S01]  /*1c70*/  LDCU UR8, c[0x0][0x4a0] ;  /* 0x00009400ff0877ac */ /* 0x000f220008000800 */
[----:B------:R-:W1:Y:S05]  /*1c80*/  LDCU UR23, c[0x0][0x4cc] ;  /* 0x00009980ff1777ac */ /* 0x000e6a0008000800 */
[----:B------:R-:W-:Y:S01]  /*1c90*/  UMOV UR4, UR7 ;  /* 0x0000000700047c82 */ /* 0x000fe20008000000 */
[----:B------:R-:W1:Y:S01]  /*1ca0*/  LDCU.64 UR40, c[0x0][0x390] ;  /* 0x00007200ff2877ac */ /* 0x000e620008000a00 */
[----:B------:R-:W-:Y:S01]  /*1cb0*/  USHF.R.U32.HI UR4, URZ, UR9, UR4 ;  /* 0x00000009ff047299 */ /* 0x000fe20008011604 */
[----:B------:R-:W1:Y:S03]  /*1cc0*/  LDCU UR9, c[0x0][0x4ec] ;  /* 0x00009d80ff0977ac */ /* 0x000e660008000800 */
[----:B------:R-:W-:-:S02]  /*1cd0*/  USEL UR4, UR5, UR4, !UP0 ;  /* 0x0000000405047287 */ /* 0x000fc4000c000000 */
[----:B------:R-:W-:Y:S02]  /*1ce0*/  UISETP.NE.AND UP0, UPT, UR10, 0x1, UPT ;  /* 0x000000010a00788c */ /* 0x000fe4000bf05270 */
[----:B------:R-:W-:Y:S01]  /*1cf0*/  UIMAD.WIDE.U32 UR6, UR4, UR11, URZ ;  /* 0x0000000b040672a5 */ /* 0x000fe2000f8e00ff */
[----:B------:R-:W1:Y:S01]  /*1d00*/  LDCU.64 UR24, c[0x0][0x4d0] ;  /* 0x00009a00ff1877ac */ /* 0x000e620008000a00 */
[----:B------:R-:W-:-:S05]  /*1d10*/  UIADD3 UR42, UPT, UPT, UR56, UR31, URZ ;  /* 0x0000001f382a7290 */ /* 0x000fca000fffe0ff */
[----:B------:R-:W-:Y:S01]  /*1d20*/  UMOV UR6, UR7 ;  /* 0x0000000700067c82 */ /* 0x000fe20008000000 */
[----:B------:R-:W-:Y:S02]  /*1d30*/  UIADD3 UR7, UPT, UPT, -UR4, URZ, URZ ;  /* 0x000000ff04077290 */ /* 0x000fe4000fffe1ff */
[----:B----4-:R-:W-:Y:S02]  /*1d40*/  USHF.R.U32.HI UR6, URZ, UR8, UR6 ;  /* 0x00000008ff067299 */ /* 0x010fe40008011606 */
[----:B------:R-:W-:Y:S02]  /*1d50*/  UIADD3 UR8, UPT, UPT, -UR5, URZ, URZ ;  /* 0x000000ff05087290 */ /* 0x000fe4000fffe1ff */
[----:B------:R-:W-:Y:S02]  /*1d60*/  USEL UR14, UR4, UR6, !UP0 ;  /* 0x00000006040e7287 */ /* 0x000fe4000c000000 */
[----:B------:R-:W-:Y:S02]  /*1d70*/  UIMAD UR7, UR15, UR7, UR5 ;  /* 0x000000070f0772a4 */ /* 0x000fe4000f8e0205 */
[----:B------:R-:W-:-:S02]  /*1d80*/  UIADD3 UR6, UPT, UPT, -UR14, URZ, URZ ;  /* 0x000000ff0e067290 */ /* 0x000fc4000fffe1ff */
[----:B------:R-:W-:Y:S02]  /*1d90*/  UIMAD UR8, UR12, UR8, UR43 ;  /* 0x000000080c0872a4 */ /* 0x000fe4000f8e022b */
[----:B------:R-:W-:Y:S02]  /*1da0*/  UIMAD UR13, UR10, UR6, UR4 ;  /* 0x000000060a0d72a4 */ /* 0x000fe4000f8e0204 */
[----:B-1----:R-:W-:Y:S02]  /*1db0*/  UIMAD UR11, UR8, UR20, UR9 ;  /* 0x00000014080b72a4 */ /* 0x002fe4000f8e0209 */
[----:B------:R-:W-:Y:S01]  /*1dc0*/  UIMAD UR12, UR7, UR21, UR16 ;  /* 0x00000015070c72a4 */ /* 0x000fe2000f8e0210 */
[----:B------:R-:W1:Y:S02]  /*1dd0*/  LDCU.64 UR4, c[0x0][0x4f8] ;  /* 0x00009f00ff0477ac */ /* 0x000e640008000a00 */
[----:B------:R-:W4:Y:S01]  /*1de0*/  LDCU UR6, c[0x0][0x500] ;  /* 0x0000a000ff0677ac */ /* 0x000f220008000800 */
[----:B------:R-:W-:Y:S01]  /*1df0*/  UIMAD UR13, UR13, UR18, UR17 ;  /* 0x000000120d0d72a4 */ /* 0x000fe2000f8e0211 */
[----:B------:R-:W-:Y:S01]  /*1e00*/  UMOV UR28, URZ ;  /* 0x000000ff001c7c82 */ /* 0x000fe20008000000 */
[----:B------:R-:W-:Y:S01]  /*1e10*/  UMOV UR7, UR30 ;  /* 0x0000001e00077c82 */ /* 0x000fe20008000000 */
[----:B------:R-:W-:Y:S01]  /*1e20*/  UMOV UR20, URZ ;  /* 0x000000ff00147c82 */ /* 0x000fe20008000000 */
[----:B------:R-:W-:Y:S01]  /*1e30*/  UMOV UR21, URZ ;  /* 0x000000ff00157c82 */ /* 0x000fe20008000000 */
[----:B---3--:R-:W-:-:S07]  /*1e40*/  UMOV UR22, URZ ;  /* 0x000000ff00167c82 */ /* 0x008fce0008000000 */
.L_x_29:
[----:B------:R-:W-:Y:S01]  /*1e50*/  @!P3 MOV R3, 0x4000 ;  /* 0x000040000003b802 */ /* 0x000fe20000000f00 */
[----:B------:R-:W-:Y:S01]  /*1e60*/  ULEA UR9, UR7, UR36, 0x3 ;  /* 0x0000002407097291 */ /* 0x000fe2000f8e18ff */
[----:B--2---:R-:W-:Y:S11]  /*1e70*/  @P0 BRA `(.L_x_24) ;  /* 0x0000000000100947 */ /* 0x004ff60003800000 */
[----:B------:R-:W-:Y:S04]  /*1e80*/  MOV R4, UR27 ;  /* 0x0000001b00047c02 */ /* 0x000fe80008000f00 */
[----:B------:R-:W-:Y:S04]  /*1e90*/  SHF.L.U32 R4, R4, 0x1f, RZ ;  /* 0x0000001f04047819 */ /* 0x000fe800000006ff */
[----:B------:R-:W2:Y:S02]  /*1ea0*/  SYNCS.PHASECHK.TRANS64.TRYWAIT P0, [UR9+0xd0], R4 ;  /* 0x0000d004ff0075a7 */ /* 0x000ea40008001109 */
[----:B--2---:R-:W-:Y:S05]  /*1eb0*/  @!P0 BRA `(.L_x_25) ;  /* 0x0000008400448947 */ /* 0x004fea0003800000 */
.L_x_24:
[----:B------:R3:W-:Y:S01]  /*1ec0*/  @!P3 SYNCS.ARRIVE.TRANS64 RZ, [UR9], R3 ;  /* 0x00000003ffffb9a7 */ /* 0x0007e20008000009 */
[----:B------:R-:W-:Y:S04]  /*1ed0*/  ULOP3.LUT UR8, UR38, 0x2, URZ, 0xfc, !UPT ;  /* 0x0000000226087892 */ /* 0x000fe8000f8efcff */
[----:B------:R-:W-:Y:S09]  /*1ee0*/  UISETP.NE.AND UP0, UPT, UR8, 0x2, UPT ;  /* 0x000000020800788c */ /* 0x000ff2000bf05270 */
[----:B------:R-:W-:Y:S05]  /*1ef0*/  BRA.U UP0, `(.L_x_26) ;  /* 0x0000000100047547 */ /* 0x000fea000b800000 */
[----:B-1--4-:R-:W-:Y:S05]  /*1f00*/  BPT.TRAP 0x1 ;  /* 0x000000040000795c */ /* 0x012fea0000300000 */
.L_x_26:
[----:B------:R-:W-:Y:S04]  /*1f10*/  BSSY.RECONVERGENT B0, `(.L_x_27) ;  /* 0x0000003000007945 */ /* 0x000fe80003800200 */
[----:B------:R-:W-:Y:S05]  /*1f20*/  @P2 BRA `(.L_x_28) ;  /* 0x0000000000042947 */ /* 0x000fea0003800000 */
[----:B-1--4-:R-:W-:Y:S05]  /*1f30*/  BPT.TRAP 0x1 ;  /* 0x000000040000795c */ /* 0x012fea0000300000 */
.L_x_28:
[----:B-1--4-:R-:W-:Y:S05]  /*1f40*/  BSYNC.RECONVERGENT B0 ;  /* 0x0000000000007941 */ /* 0x012fea0003800200 */
.L_x_27:
[----:B------:R-:W-:Y:S02]  /*1f50*/  UIADD3 UR8, UPT, UPT, UR7, 0x1, URZ ;  /* 0x0000000107087890 */ /* 0x000fe4000fffe0ff */
[----:B------:R-:W-:Y:S02]  /*1f60*/  UIMAD UR15, UR20, UR23, UR4 ;  /* 0x00000017140f72a4 */ /* 0x000fe4000f8e0204 */
[----:B------:R-:W-:Y:S02]  /*1f70*/  UISETP.NE.AND UP0, UPT, UR8, 0x1a, UPT ;  /* 0x0000001a0800788c */ /* 0x000fe4000bf05270 */
[----:B------:R-:W-:Y:S02]  /*1f80*/  ULEA UR16, UR7, UR36, 0xc ;  /* 0x0000002407107291 */ /* 0x000fe4000f8e60ff */
[----:B------:R-:W-:Y:S02]  /*1f90*/  USEL UR10, URZ, 0x1, UP0 ;  /* 0x00000001ff0a7887 */ /* 0x000fe40008000000 */
[----:B------:R-:W-:Y:S02]  /*1fa0*/  USEL UR30, UR8, URZ, UP0 ;  /* 0x000000ff081e7287 */ /* 0x000fe40008000000 */
[----:B------:R-:W-:Y:S02]  /*1fb0*/  ULOP3.LUT UR27, UR27, UR10, URZ, 0x3c, !UPT ;  /* 0x0000000a1b1b7292 */ /* 0x000fe4000f8e3cff */
[----:B------:R-:W-:Y:S02]  /*1fc0*/  ULEA UR8, UR30, UR36, 0x3 ;  /* 0x000000241e087291 */ /* 0x000fe4000f8e18ff */
[----:B------:R-:W-:Y:S02]  /*1fd0*/  UIADD3 UR34, UP0, UPT, UR46, 0x80, URZ ;  /* 0x000000802e227890 */ /* 0x000fe4000ff1e0ff */
[----:B------:R-:W-:Y:S01]  /*1fe0*/  ULOP3.LUT UR9, UR9, 0xfefffff8, URZ, 0xc0, !UPT ;  /* 0xfefffff809097892 */ /* 0x000fe2000f8ec0ff */
[----:B--2---:R-:W-:Y:S01]  /*1ff0*/  MOV R0, UR27 ;  /* 0x0000001b00007c02 */ /* 0x004fe20008000f00 */
[----:B------:R-:W-:Y:S02]  /*2000*/  USHF.L.U32 UR10, UR28, 0x5, URZ ;  /* 0x000000051c0a7899 */ /* 0x000fe400080006ff */
[----:B------:R-:W-:Y:S01]  /*2010*/  UIADD3.X UR35, UPT, UPT, URZ, UR47, URZ, UP0, !UPT ;  /* 0x0000002fff237290 */ /* 0x000fe200087fe4ff */
[----:B------:R-:W-:Y:S01]  /*2020*/  SHF.L.U32 R0, R0, 0x1f, RZ ;  /* 0x0000001f00007819 */ /* 0x000fe200000006ff */
[----:B------:R-:W-:Y:S02]  /*2030*/  UIADD3 UR32, UP3, UPT, UR46, 0x200, URZ ;  /* 0x000002002e207890 */ /* 0x000fe4000ff7e0ff */
[----:B------:R-:W-:Y:S01]  /*2040*/  UIADD3 UR37, UPT, UPT, UR20, 0x1, URZ ;  /* 0x0000000114257890 */ /* 0x000fe2000fffe0ff */
[----:B------:R1:W2:Y:S01]  /*2050*/  SYNCS.PHASECHK.TRANS64.TRYWAIT P0, [UR8+0xd0], R0 ;  /* 0x0000d000ff0075a7 */ /* 0x0002a20008001108 */
[----:B------:R-:W-:Y:S02]  /*2060*/  UIMAD UR8, UR21, UR24, UR5 ;  /* 0x00000018150872a4 */ /* 0x000fe4000f8e0205 */
[----:B------:R-:W-:Y:S02]  /*2070*/  UIMAD UR7, UR22, UR25, UR6 ;  /* 0x00000019160772a4 */ /* 0x000fe4000f8e0206 */
[----:B------:R-:W-:Y:S02]  /*2080*/  ULEA UR15, UR8, UR15, 0x5 ;  /* 0x0000000f080f7291 */ /* 0x000fe4000f8e28ff */
[----:B------:R-:W-:Y:S02]  /*2090*/  UIADD3 UR8, UPT, UPT, UR16, 0x4400, URZ ;  /* 0x0000440010087890 */ /* 0x000fe4000fffe0ff */
[----:B------:R-:W-:Y:S02]  /*20a0*/  ULEA UR7, UR7, UR15, 0xa ;  /* 0x0000000f07077291 */ /* 0x000fe4000f8e50ff */
[----:B------:R-:W-:Y:S02]  /*20b0*/  UIADD3.X UR33, UPT, UPT, URZ, UR47, URZ, UP3, !UPT ;  /* 0x0000002fff217290 */ /* 0x000fe40009ffe4ff */
[----:B------:R-:W-:Y:S02]  /*20c0*/  UPRMT UR7, UR7, 0x5410, URZ ;  /* 0x0000541007077896 */ /* 0x000fe400080000ff */
[----:B------:R-:W-:Y:S02]  /*20d0*/  UIADD3 UR16, UPT, UPT, UR16, 0x1e400, URZ ;  /* 0x0001e40010107890 */ /* 0x000fe4000fffe0ff */
[----:B------:R-:W-:Y:S02]  /*20e0*/  UISETP.NE.AND UP2, UPT, UR37, UR48, UPT ;  /* 0x000000302500728c */ /* 0x000fe4000bf45270 */
[----:B------:R-:W-:Y:S02]  /*20f0*/  UIADD3 UR29, UPT, UPT, UR21, 0x1, URZ ;  /* 0x00000001151d7890 */ /* 0x000fe4000fffe0ff */
[----:B------:R-:W-:Y:S02]  /*2100*/  UIADD3 UR26, UPT, UPT, UR22, 0x1, URZ ;  /* 0x00000001161a7890 */ /* 0x000fe4000fffe0ff */
[----:B------:R-:W-:Y:S01]  /*2110*/  UIADD3 UR31, UPT, UPT, UR31, 0x1, URZ ;  /* 0x000000011f1f7890 */ /* 0x000fe2000fffe0ff */
[----:B------:R-:W-:Y:S01]  /*2120*/  UMOV UR44, 0x0 ;  /* 0x00000000002c7882 */ /* 0x000fe20000000000 */
[----:B------:R-:W-:Y:S01]  /*2130*/  UMOV UR45, 0x10000000 ;  /* 0x10000000002d7882 */ /* 0x000fe20000000000 */
[----:B------:R-:W-:Y:S02]  /*2140*/  UMOV UR17, UR9 ;  /* 0x0000000900117c82 */ /* 0x000fe40008000000 */
[----:B------:R-:W-:Y:S01]  /*2150*/  @UP2 UIADD3 UR29, UPT, UPT, UR21, URZ, URZ ;  /* 0x000000ff151d2290 */ /* 0x000fe2000fffe0ff */
[----:B------:R4:W-:Y:S01]  /*2160*/  UTMALDG.5D.IM2COL.2CTA [UR8], [UR34], UR7, desc[UR44] ;  /* 0x00002c08220073b4 */ /* 0x0009e20008261007 */
[----:B------:R-:W-:Y:S02]  /*2170*/  UMOV UR18, UR10 ;  /* 0x0000000a00127c82 */ /* 0x000fe40008000000 */
[----:B------:R-:W-:Y:S01]  /*2180*/  UISETP.NE.AND UP1, UPT, UR29, UR40, UPT ;  /* 0x000000281d00728c */ /* 0x000fe2000bf25270 */
[----:B------:R3:W-:Y:S10]  /*2190*/  UTMALDG.5D.2CTA [UR16], [UR32], desc[UR44] ;  /* 0x00002c10200075b4 */ /* 0x0007f40008221000 */
[----:B------:R-:W-:Y:S04]  /*21a0*/  @UP1 UIADD3 UR26, UPT, UPT, UR22, URZ, URZ ;  /* 0x000000ff161a1290 */ /* 0x000fe8000fffe0ff */
[----:B------:R-:W-:Y:S02]  /*21b0*/  UISETP.NE.AND UP0, UPT, UR26, UR41, UPT ;  /* 0x000000291a00728c */ /* 0x000fe4000bf05270 */
[----:B----4-:R-:W-:Y:S09]  /*21c0*/  UIADD3 UR8, UPT, UPT, UR28, 0x1, URZ ;  /* 0x000000011c087890 */ /* 0x010ff2000fffe0ff */
[----:B------:R-:W-:Y:S01]  /*21d0*/  @UP0 UIADD3 UR8, UPT, UPT, UR28, URZ, URZ ;  /* 0x000000ff1c080290 */ /* 0x000fe2000fffe0ff */
[----:B------:R-:W-:Y:S01]  /*21e0*/  UMOV UR7, UR30 ;  /* 0x0000001e00077c82 */ /* 0x000fe20008000000 */
[----:B---3--:R-:W-:Y:S02]  /*21f0*/  USEL UR22, UR26, URZ, UP0 ;  /* 0x000000ff1a167287 */ /* 0x008fe40008000000 */
[----:B------:R-:W-:Y:S02]  /*2200*/  UISETP.NE.AND UP0, UPT, UR31, UR42, UPT ;  /* 0x0000002a1f00728c */ /* 0x000fe4000bf05270 */
[----:B------:R-:W-:Y:S02]  /*2210*/  USEL UR20, UR37, URZ, UP2 ;  /* 0x000000ff25147287 */ /* 0x000fe40009000000 */
[----:B------:R-:W-:Y:S01]  /*2220*/  USEL UR21, UR29, URZ, UP1 ;  /* 0x000000ff1d157287 */ /* 0x000fe20008800000 */
[----:B------:R-:W-:Y:S04]  /*2230*/  UMOV UR28, UR8 ;  /* 0x00000008001c7c82 */ /* 0x000fe80008000000 */
[----:B-1----:R-:W-:Y:S07]  /*2240*/  BRA.U UP0, `(.L_x_29) ;  /* 0xfffffffd00007547 */ /* 0x002fee000b83ffff */
.L_x_23:
[----:B------:R-:W-:Y:S01]  /*2250*/  ULEA UR4, UR30, UR36, 0x3 ;  /* 0x000000241e047291 */ /* 0x000fe2000f8e18ff */
[----:B-1----:R-:W-:Y:S01]  /*2260*/  MOV R0, UR27 ;  /* 0x0000001b00007c02 */ /* 0x002fe20008000f00 */
[----:B------:R-:W-:Y:S01]  /*2270*/  @!P1 SYNCS.ARRIVE.TRANS64.A1T0 RZ, [UR36+0x1e8], RZ ;  /* 0x0001e8ffffff99a7 */ /* 0x000fe20008100024 */
[----:B------:R-:W-:Y:S02]  /*2280*/  UISETP.GE.AND UP0, UPT, UR51, 0x1, UPT ;  /* 0x000000013300788c */ /* 0x000fe4000bf06270 */
[----:B------:R-:W-:-:S04]  /*2290*/  SHF.L.U32 R0, R0, 0x1f, RZ ;  /* 0x0000001f00007819 */ /* 0x000fc800000006ff */
[----:B--2---:R1:W2:Y:S03]  /*22a0*/  SYNCS.PHASECHK.TRANS64.TRYWAIT P0, [UR4+0xd0], R0 ;  /* 0x0000d000ff0075a7 */ /* 0x0042a60008001104 */
[----:B------:R-:W-:Y:S05]  /*22b0*/  BRA.U !UP0, `(.L_x_30) ;  /* 0x0000000508a07547 */ /* 0x000fea000b800000 */
[----:B------:R-:W3:Y:S01]  /*22c0*/  LDCU.128 UR8, c[0x0][0x480] ;  /* 0x00009000ff0877ac */ /* 0x000ee20008000c00 */
[----:B------:R-:W4:Y:S01]  /*22d0*/  LDCU.128 UR32, c[0x0][0x490] ;  /* 0x00009200ff2077ac */ /* 0x000f220008000c00 */
[----:B------:R-:W1:Y:S01]  /*22e0*/  LDCU UR13, c[0x0][0x4c8] ;  /* 0x00009900ff0d77ac */ /* 0x000e620008000800 */
        /* <DEDUP_REMOVED lines=10> */
[----:B------:R-:W1:Y:S05]  /*2390*/  LDCU.64 UR40, c[0x0][0x390] ;  /* 0x00007200ff2877ac */ /* 0x000e6a0008000a00 */
[----:B------:R-:W-:Y:S01]  /*23a0*/  UMOV UR4, UR7 ;  /* 0x0000000700047c82 */ /* 0x000fe20008000000 */
[----:B------:R-:W1:Y:S01]  /*23b0*/  LDCU.64 UR24, c[0x0][0x4d0] ;  /* 0x00009a00ff1877ac */ /* 0x000e620008000a00 */
[----:B------:R-:W-:Y:S01]  /*23c0*/  USHF.R.U32.HI UR4, URZ, UR33, UR4 ;  /* 0x00000021ff047299 */ /* 0x000fe20008011604 */
[----:B------:R-:W4:Y:S03]  /*23d0*/  LDCU.64 UR32, c[0x0][0x4c0] ;  /* 0x00009800ff2077ac */ /* 0x000f260008000a00 */
[----:B------:R-:W-:-:S02]  /*23e0*/  USEL UR4, UR5, UR4, !UP0 ;  /* 0x0000000405047287 */ /* 0x000fc4000c000000 */
[----:B------:R-:W-:Y:S02]  /*23f0*/  UISETP.NE.AND UP0, UPT, UR34, 0x1, UPT ;  /* 0x000000012200788c */ /* 0x000fe4000bf05270 */
[----:B------:R-:W-:Y:S02]  /*2400*/  UIMAD.WIDE.U32 UR6, UR4, UR35, URZ ;  /* 0x00000023040672a5 */ /* 0x000fe4000f8e00ff */
[----:B------:R-:W-:Y:S01]  /*2410*/  UIADD3 UR42, UPT, UPT, UR51, UR42, URZ ;  /* 0x0000002a332a7290 */ /* 0x000fe2000fffe0ff */
[----:B------:R-:W-:-:S04]  /*2420*/  UMOV UR37, UR51 ;  /* 0x0000003300257c82 */ /* 0x000fc80008000000 */
[----:B------:R-:W-:Y:S01]  /*2430*/  UMOV UR6, UR7 ;  /* 0x0000000700067c82 */ /* 0x000fe20008000000 */
[----:B------:R-:W-:Y:S02]  /*2440*/  UIADD3 UR7, UPT, UPT, -UR5, URZ, URZ ;  /* 0x000000ff05077290 */ /* 0x000fe4000fffe1ff */
[----:B---3--:R-:W-:Y:S02]  /*2450*/  USHF.R.U32.HI UR6, URZ, UR9, UR6 ;  /* 0x00000009ff067299 */ /* 0x008fe40008011606 */
[----:B------:R-:W-:Y:S02]  /*2460*/  UIMAD UR7, UR8, UR7, UR43 ;  /* 0x00000007080772a4 */ /* 0x000fe4000f8e022b */
[----:B------:R-:W-:Y:S02]  /*2470*/  USEL UR14, UR4, UR6, !UP0 ;  /* 0x00000006040e7287 */ /* 0x000fe4000c000000 */
[----:B------:R-:W-:Y:S02]  /*2480*/  UIADD3 UR6, UPT, UPT, -UR4, URZ, URZ ;  /* 0x000000ff04067290 */ /* 0x000fe4000fffe1ff */
[----:B------:R-:W-:-:S02]  /*2490*/  UIADD3 UR9, UPT, UPT, -UR14, URZ, URZ ;  /* 0x000000ff0e097290 */ /* 0x000fc4000fffe1ff */
[----:B------:R-:W-:Y:S02]  /*24a0*/  UIMAD UR12, UR11, UR6, UR5 ;  /* 0x000000060b0c72a4 */ /* 0x000fe4000f8e0205 */
[----:B------:R-:W-:Y:S02]  /*24b0*/  UIMAD UR9, UR34, UR9, UR4 ;  /* 0x00000009220972a4 */ /* 0x000fe4000f8e0204 */
[----:B----4-:R-:W-:Y:S01]  /*24c0*/  UIMAD UR11, UR7, UR32, UR10 ;  /* 0x00000020070b72a4 */ /* 0x010fe2000f8e020a */
[----:B------:R-:W3:Y:S02]  /*24d0*/  LDCU UR43, c[0x0][0x38c] ;  /* 0x00007180ff2b77ac */ /* 0x000ee40008000800 */
[----:B------:R-:W4:Y:S01]  /*24e0*/  LDCU UR6, c[0x0][0x500] ;  /* 0x0000a000ff0677ac */ /* 0x000f220008000800 */
[----:B------:R-:W2:Y:S01]  /*24f0*/  LDCU.64 UR4, c[0x0][0x4f8] ;  /* 0x00009f00ff0477ac */ /* 0x000ea20008000a00 */
[----:B-1----:R-:W-:Y:S02]  /*2500*/  UIMAD UR12, UR12, UR33, UR16 ;  /* 0x000000210c0c72a4 */ /* 0x002fe4000f8e0210 */
[----:B------:R-:W-:Y:S01]  /*2510*/  UIMAD UR13, UR9, UR13, UR17 ;  /* 0x0000000d090d72a4 */ /* 0x000fe2000f8e0211 */
[----:B------:R-:W-:-:S11]  /*2520*/  UMOV UR7, UR30 ;  /* 0x0000001e00077c82 */ /* 0x000fd60008000000 */
.L_x_36:
[----:B------:R-:W-:Y:S01]  /*2530*/  @!P3 MOV R3, 0x4000 ;  /* 0x000040000003b802 */ /* 0x000fe20000000f00 */
[----:B------:R-:W-:Y:S01]  /*2540*/  ULEA UR9, UR7, UR36, 0x3 ;  /* 0x0000002407097291 */ /* 0x000fe2000f8e18ff */
[----:B--23--:R-:W-:Y:S11]  /*2550*/  @P0 BRA `(.L_x_31) ;  /* 0x0000000000100947 */ /* 0x00cff60003800000 */
[----:B------:R-:W-:Y:S04]  /*2560*/  MOV R4, UR27 ;  /* 0x0000001b00047c02 */ /* 0x000fe80008000f00 */
[----:B------:R-:W-:Y:S04]  /*2570*/  SHF.L.U32 R4, R4, 0x1f, RZ ;  /* 0x0000001f04047819 */ /* 0x000fe800000006ff */
[----:B------:R-:W1:Y:S02]  /*2580*/  SYNCS.PHASECHK.TRANS64.TRYWAIT P0, [UR9+0xd0], R4 ;  /* 0x0000d004ff0075a7 */ /* 0x000e640008001109 */
[----:B-1----:R-:W-:Y:S05]  /*2590*/  @!P0 BRA `(.L_x_32) ;  /* 0x0000007c00a48947 */ /* 0x002fea0003800000 */
.L_x_31:
[----:B------:R2:W-:Y:S01]  /*25a0*/  @!P3 SYNCS.ARRIVE.TRANS64 RZ, [UR9], R3 ;  /* 0x00000003ffffb9a7 */ /* 0x0005e20008000009 */
[----:B------:R-:W-:Y:S04]  /*25b0*/  ULOP3.LUT UR8, UR38, 0x2, URZ, 0xfc, !UPT ;  /* 0x0000000226087892 */ /* 0x000fe8000f8efcff */
[----:B------:R-:W-:Y:S09]  /*25c0*/  UISETP.NE.AND UP0, UPT, UR8, 0x2, UPT ;  /* 0x000000020800788c */ /* 0x000ff2000bf05270 */
[----:B------:R-:W-:Y:S05]  /*25d0*/  BRA.U UP0, `(.L_x_33) ;  /* 0x0000000100047547 */ /* 0x000fea000b800000 */
[----:B---34-:R-:W-:Y:S05]  /*25e0*/  BPT.TRAP 0x1 ;  /* 0x000000040000795c */ /* 0x018fea0000300000 */
.L_x_33:
[----:B------:R-:W-:Y:S04]  /*25f0*/  BSSY.RECONVERGENT B0, `(.L_x_34) ;  /* 0x0000003000007945 */ /* 0x000fe80003800200 */
[----:B------:R-:W-:Y:S05]  /*2600*/  @P2 BRA `(.L_x_35) ;  /* 0x0000000000042947 */ /* 0x000fea0003800000 */
[----:B---34-:R-:W-:Y:S05]  /*2610*/  BPT.TRAP 0x1 ;  /* 0x000000040000795c */ /* 0x018fea0000300000 */
.L_x_35:
[----:B---34-:R-:W-:Y:S05]  /*2620*/  BSYNC.RECONVERGENT B0 ;  /* 0x0000000000007941 */ /* 0x018fea0003800200 */
.L_x_34:
[----:B------:R-:W-:Y:S02]  /*2630*/  UIADD3 UR8, UPT, UPT, UR7, 0x1, URZ ;  /* 0x0000000107087890 */ /* 0x000fe4000fffe0ff */
[----:B------:R-:W-:Y:S02]  /*2640*/  UIMAD UR16, UR20, UR23, UR4 ;  /* 0x00000017141072a4 */ /* 0x000fe4000f8e0204 */
[----:B------:R-:W-:Y:S02]  /*2650*/  UISETP.NE.AND UP0, UPT, UR8, 0x1a, UPT ;  /* 0x0000001a0800788c */ /* 0x000fe4000bf05270 */
[----:B------:R-:W-:Y:S02]  /*2660*/  UIMAD UR15, UR21, UR24, UR5 ;  /* 0x00000018150f72a4 */ /* 0x000fe4000f8e0205 */
[----:B------:R-:W-:Y:S02]  /*2670*/  USEL UR10, URZ, 0x1, UP0 ;  /* 0x00000001ff0a7887 */ /* 0x000fe40008000000 */
[----:B------:R-:W-:Y:S02]  /*2680*/  USEL UR30, UR8, URZ, UP0 ;  /* 0x000000ff081e7287 */ /* 0x000fe40008000000 */
[----:B------:R-:W-:Y:S02]  /*2690*/  ULOP3.LUT UR27, UR27, UR10, URZ, 0x3c, !UPT ;  /* 0x0000000a1b1b7292 */ /* 0x000fe4000f8e3cff */
[----:B------:R-:W-:Y:S02]  /*26a0*/  ULEA UR8, UR30, UR36, 0x3 ;  /* 0x000000241e087291 */ /* 0x000fe4000f8e18ff */
[----:B------:R-:W-:Y:S02]  /*26b0*/  ULEA UR17, UR7, UR36, 0xc ;  /* 0x0000002407117291 */ /* 0x000fe4000f8e60ff */
[----:B------:R-:W-:Y:S01]  /*26c0*/  UIMAD UR7, UR22, UR25, UR6 ;  /* 0x00000019160772a4 */ /* 0x000fe2000f8e0206 */
[----:B-1----:R-:W-:Y:S01]  /*26d0*/  MOV R0, UR27 ;  /* 0x0000001b00007c02 */ /* 0x002fe20008000f00 */
[----:B------:R-:W-:Y:S02]  /*26e0*/  ULEA UR15, UR15, UR16, 0x5 ;  /* 0x000000100f0f7291 */ /* 0x000fe4000f8e28ff */
[----:B------:R-:W-:Y:S01]  /*26f0*/  UIADD3 UR34, UP0, UPT, UR46, 0x80, URZ ;  /* 0x000000802e227890 */ /* 0x000fe2000ff1e0ff */
[----:B------:R-:W-:Y:S01]  /*2700*/  SHF.L.U32 R0, R0, 0x1f, RZ ;  /* 0x0000001f00007819 */ /* 0x000fe200000006ff */
[----:B------:R-:W-:Y:S02]  /*2710*/  ULEA UR7, UR7, UR15, 0xa ;  /* 0x0000000f07077291 */ /* 0x000fe4000f8e50ff */
[----:B------:R-:W-:Y:S01]  /*2720*/  ULOP3.LUT UR9, UR9, 0xfefffff8, URZ, 0xc0, !UPT ;  /* 0xfefffff809097892 */ /* 0x000fe2000f8ec0ff */
[----:B------:R1:W3:Y:S01]  /*2730*/  SYNCS.PHASECHK.TRANS64.TRYWAIT P0, [UR8+0xd0], R0 ;  /* 0x0000d000ff0075a7 */ /* 0x0002e20008001108 */
[----:B------:R-:W-:Y:S02]  /*2740*/  USHF.L.U32 UR10, UR28, 0x5, URZ ;  /* 0x000000051c0a7899 */ /* 0x000fe400080006ff */
[----:B------:R-:W-:Y:S02]  /*2750*/  UIADD3.X UR35, UPT, UPT, URZ, UR47, URZ, UP0, !UPT ;  /* 0x0000002fff237290 */ /* 0x000fe400087fe4ff */
[----:B------:R-:W-:Y:S02]  /*2760*/  UIADD3 UR8, UPT, UPT, UR17, 0x4400, URZ ;  /* 0x0000440011087890 */ /* 0x000fe4000fffe0ff */
[----:B------:R-:W-:Y:S02]  /*2770*/  UPRMT UR7, UR7, 0x5410, URZ ;  /* 0x0000541007077896 */ /* 0x000fe400080000ff */
[----:B------:R-:W-:Y:S02]  /*2780*/  UIADD3 UR32, UP3, UPT, UR46, 0x200, URZ ;  /* 0x000002002e207890 */ /* 0x000fe4000ff7e0ff */
[----:B------:R-:W-:Y:S02]  /*2790*/  UIADD3 UR16, UPT, UPT, UR17, 0x1e400, URZ ;  /* 0x0001e40011107890 */ /* 0x000fe4000fffe0ff */
[----:B------:R-:W-:Y:S02]  /*27a0*/  UIADD3.X UR33, UPT, UPT, URZ, UR47, URZ, UP3, !UPT ;  /* 0x0000002fff217290 */ /* 0x000fe40009ffe4ff */
[----:B------:R-:W-:Y:S02]  /*27b0*/  UIADD3 UR31, UPT, UPT, UR20, 0x1, URZ ;  /* 0x00000001141f7890 */ /* 0x000fe4000fffe0ff */
[----:B------:R-:W-:Y:S02]  /*27c0*/  UIADD3 UR29, UPT, UPT, UR21, 0x1, URZ ;  /* 0x00000001151d7890 */ /* 0x000fe4000fffe0ff */
[----:B------:R-:W-:Y:S02]  /*27d0*/  UISETP.NE.AND UP2, UPT, UR31, UR43, UPT ;  /* 0x0000002b1f00728c */ /* 0x000fe4000bf45270 */
[----:B------:R-:W-:Y:S01]  /*27e0*/  UIADD3 UR26, UPT, UPT, UR22, 0x1, URZ ;  /* 0x00000001161a7890 */ /* 0x000fe2000fffe0ff */
[----:B------:R-:W-:Y:S01]  /*27f0*/  UMOV UR44, 0x0 ;  /* 0x00000000002c7882 */ /* 0x000fe20000000000 */
[----:B------:R-:W-:Y:S01]  /*2800*/  UMOV UR45, 0x10000000 ;  /* 0x10000000002d7882 */ /* 0x000fe20000000000 */
[----:B------:R-:W-:Y:S01]  /*2810*/  UMOV UR17, UR9 ;  /* 0x0000000900117c82 */ /* 0x000fe20008000000 */
[----:B------:R4:W-:Y:S01]  /*2820*/  UTMALDG.5D.IM2COL.2CTA [UR8], [UR34], UR7, desc[UR44] ;  /* 0x00002c08220073b4 */ /* 0x0009e20008261007 */
[----:B------:R-:W-:Y:S04]  /*2830*/  UMOV UR18, UR10 ;  /* 0x0000000a00127c82 */ /* 0x000fe80008000000 */
[----:B------:R-:W-:Y:S04]  /*2840*/  @UP2 UIADD3 UR29, UPT, UPT, UR21, URZ, URZ ;  /* 0x000000ff151d2290 */ /* 0x000fe8000fffe0ff */
[----:B------:R-:W-:Y:S01]  /*2850*/  UISETP.NE.AND UP1, UPT, UR29, UR40, UPT ;  /* 0x000000281d00728c */ /* 0x000fe2000bf25270 */
[----:B------:R2:W-:Y:S10]  /*2860*/  UTMALDG.5D.2CTA [UR16], [UR32], desc[UR44] ;  /* 0x00002c10200075b4 */ /* 0x0005f40008221000 */
[----:B------:R-:W-:Y:S04]  /*2870*/  @UP1 UIADD3 UR26, UPT, UPT, UR22, URZ, URZ ;  /* 0x000000ff161a1290 */ /* 0x000fe8000fffe0ff */
[----:B------:R-:W-:Y:S02]  /*2880*/  UISETP.NE.AND UP0, UPT, UR26, UR41, UPT ;  /* 0x000000291a00728c */ /* 0x000fe4000bf05270 */
[----:B----4-:R-:W-:Y:S09]  /*2890*/  UIADD3 UR8, UPT, UPT, UR28, 0x1, URZ ;  /* 0x000000011c087890 */ /* 0x010ff2000fffe0ff */
[----:B------:R-:W-:Y:S02]  /*28a0*/  @UP0 UIADD3 UR8, UPT, UPT, UR28, URZ, URZ ;  /* 0x000000ff1c080290 */ /* 0x000fe4000fffe0ff */
[----:B------:R-:W-:Y:S02]  /*28b0*/  UIADD3 UR7, UPT, UPT, UR37, -0x1, URZ ;  /* 0xffffffff25077890 */ /* 0x000fe4000fffe0ff */
[----:B--2---:R-:W-:Y:S02]  /*28c0*/  USEL UR22, UR26, URZ, UP0 ;  /* 0x000000ff1a167287 */ /* 0x004fe40008000000 */
[----:B------:R-:W-:Y:S02]  /*28d0*/  UISETP.GT.U32.AND UP0, UPT, UR37, 0x1, UPT ;  /* 0x000000012500788c */ /* 0x000fe4000bf04070 */
[----:B------:R-:W-:Y:S02]  /*28e0*/  USEL UR20, UR31, URZ, UP2 ;  /* 0x000000ff1f147287 */ /* 0x000fe40009000000 */
[----:B------:R-:W-:Y:S01]  /*28f0*/  USEL UR21, UR29, URZ, UP1 ;  /* 0x000000ff1d157287 */ /* 0x000fe20008800000 */
[----:B------:R-:W-:Y:S01]  /*2900*/  UMOV UR37, UR7 ;  /* 0x0000000700257c82 */ /* 0x000fe20008000000 */
[----:B------:R-:W-:Y:S01]  /*2910*/  UMOV UR7, UR30 ;  /* 0x0000001e00077c82 */ /* 0x000fe20008000000 */
[----:B------:R-:W-:Y:S02]  /*2920*/  UMOV UR28, UR8 ;  /* 0x00000008001c7c82 */ /* 0x000fe40008000000 */
[----:B-1----:R-:W-:Y:S07]  /*2930*/  BRA.U UP0, `(.L_x_36) ;  /* 0xfffffff900fc7547 */ /* 0x002fee000b83ffff */
.L_x_30:
[----:B------:R-:W-:Y:S01]  /*2940*/  SHF.L.U32 R3, R2, 0x1f, RZ ;  /* 0x0000001f02037819 */ /* 0x000fe200000006ff */
[----:B------:R-:W-:-:S03]  /*2950*/  NOP ;  /* 0x0000000000007918 */ /* 0x000fc60000000000 */
[----:B--23--:R-:W2:Y:S02]  /*2960*/  SYNCS.PHASECHK.TRANS64.TRYWAIT P0, [UR36+0x1f0], R3 ;  /* 0x0001f003ff0075a7 */ /* 0x00cea40008001124 */
[----:B--2---:R-:W-:Y:S05]  /*2970*/  @!P0 BRA `(.L_x_37) ;  /* 0x0000007800c48947 */ /* 0x004fea0003800000 */
.L_x_168:
[----:B------:R-:W2:Y:S01]  /*2980*/  LDS.128 R4, [UR36+0x230] ;  /* 0x00023024ff047984 */ /* 0x000ea20008000c00 */
[----:B------:R-:W-:Y:S02]  /*2990*/  UIADD3 UR4, UPT, UPT, UR36, 0x1f8, URZ ;  /* 0x000001f824047890 */ /* 0x000fe4000fffe0ff */
[----:B------:R-:W-:Y:S01]  /*29a0*/  UISETP.GE.AND UP0, UPT, UR39, 0x1, UPT ;  /* 0x000000012700788c */ /* 0x000fe2000bf06270 */
[----:B------:R-:W-:Y:S01]  /*29b0*/  @!PT LDS RZ, [RZ] ;  /* 0x00000000fffff984 */ /* 0x000fe20000000800 */
[----:B------:R-:W-:Y:S01]  /*29c0*/  @!PT LDS RZ, [RZ] ;  /* 0x00000000fffff984 */ /* 0x000fe20000000800 */
[----:B------:R-:W-:Y:S01]  /*29d0*/  @!PT LDS RZ, [RZ] ;  /* 0x00000000fffff984 */ /* 0x000fe20000000800 */
[----:B------:R-:W-:Y:S01]  /*29e0*/  @!PT LDS RZ, [RZ] ;  /* 0x00000000fffff984 */ /* 0x000fe20000000800 */
[----:B------:R3:W-:Y:S06]  /*29f0*/  MEMBAR.ALL.CTA ;  /* 0x0000000000007992 */ /* 0x0007ec0000008000 */
[----:B---3--:R-:W3:Y:S01]  /*2a00*/  FENCE.VIEW.ASYNC.S ;  /* 0x00000000000073c6 */ /* 0x008ee20000000000 */
[----:B------:R-:W-:-:S09]  /*2a10*/  UPRMT UR4, URZ, 0x654, UR4 ;  /* 0x00000654ff047896 */ /* 0x000fd20008000004 */
[----:B---3--:R-:W-:Y:S01]  /*2a20*/  SYNCS.ARRIVE.TRANS64.RED.A1T0 RZ, [UR4], RZ ;  /* 0x000000ffffff79a7 */ /* 0x008fe20008100404 */
[----:B--2---:R-:W-:-:S13]  /*2a30*/  LOP3.LUT P0, RZ, R6, 0x1, RZ, 0xc0, !PT ;  /* 0x0000000106ff7812 */ /* 0x004fda000780c0ff */
[----:B------:R-:W-:Y:S01]  /*2a40*/  VOTEU.ANY UP1, P0 ;  /* 0x0000000000ff7886 */ /* 0x000fe20000020100 */
[----:B------:R-:W-:-:S13]  /*2a50*/  PLOP3.LUT P0, PT, PT, PT, UP1, 0x80, 0x8 ;  /* 0x000000000008781c */ /* 0x000fda0003f0f018 */
[----:B-1----:R-:W-:Y:S02]  /*2a60*/  @P0 MOV R0, R4 ;  /* 0x0000000400000202 */ /* 0x002fe40000000f00 */
[----:B------:R-:W-:Y:S02]  /*2a70*/  @P0 LOP3.LUT R4, R5, 0xffff, RZ, 0xc0, !PT ;  /* 0x0000ffff05040812 */ /* 0x000fe400078ec0ff */
[----:B------:R-:W-:Y:S02]  /*2a80*/  @P0 R2UR UR6, R0 ;  /* 0x00000000000602ca */ /* 0x000fe400000e0000 */
[----:B------:R-:W-:-:S11]  /*2a90*/  @P0 R2UR UR5, R4 ;  /* 0x00000000040502ca */ /* 0x000fd600000e0000 */
[----:B------:R-:W-:Y:S02]  /*2aa0*/  @UP1 UMOV UR50, UR6 ;  /* 0x0000000600321c82 */ /* 0x000fe40008000000 */
[----:B------:R-:W-:Y:S01]  /*2ab0*/  @UP1 UMOV UR49, UR5 ;  /* 0x0000000500311c82 */ /* 0x000fe20008000000 */
[----:B------:R-:W-:Y:S05]  /*2ac0*/  BRA.U !UP0, `(.L_x_38) ;  /* 0x0000000108d47547 */ /* 0x000fea000b800000 */
[----:B------:R-:W1:Y:S01]  /*2ad0*/  LDCU.128 UR16, c[0x0][0xc10] ;  /* 0x00018200ff1077ac */ /* 0x000e620008000c00 */
[----:B------:R-:W2:Y:S01]  /*2ae0*/  LDCU UR21, c[0x0][0xc20] ;  /* 0x00018400ff1577ac */ /* 0x000ea20008000800 */
[----:B------:R-:W3:Y:S01]  /*2af0*/  LDCU UR20, c[0x0][0xc0c] ;  /* 0x00018180ff1477ac */ /* 0x000ee20008000800 */
[----:B------:R-:W4:Y:S01]  /*2b00*/  LDCU.64 UR12, c[0x0][0xc28] ;  /* 0x00018500ff0c77ac */ /* 0x000f220008000a00 */
[----:B------:R-:W-:Y:S02]  /*2b10*/  UISETP.NE.AND UP3, UPT, UR39, 0x1, UPT ;  /* 0x000000012700788c */ /* 0x000fe4000bf65270 */
[----:B-1----:R-:W-:Y:S02]  /*2b20*/  UIMAD.WIDE.U32 UR4, UR52, UR19, URZ ;  /* 0x00000013340472a5 */ /* 0x002fe4000f8e00ff */
[----:B------:R-:W-:Y:S02]  /*2b30*/  UIMAD.WIDE.U32 UR6, UR53, UR16, URZ ;  /* 0x00000010350672a5 */ /* 0x000fe4000f8e00ff */
[----:B------:R-:W-:-:S02]  /*2b40*/  UISETP.NE.AND UP0, UPT, UR18, 0x1, UPT ;  /* 0x000000011200788c */ /* 0x000fc4000bf05270 */
[----:B------:R-:W-:Y:S01]  /*2b50*/  UIMAD.WIDE.U32 UR14, UR49, UR19, URZ ;  /* 0x00000013310e72a5 */ /* 0x000fe2000f8e00ff */
[----:B------:R-:W-:Y:S01]  /*2b60*/  UMOV UR4, UR5 ;  /* 0x0000000500047c82 */ /* 0x000fe20008000000 */
[----:B---3--:R-:W-:Y:S02]  /*2b70*/  UISETP.NE.AND UP2, UPT, UR20, 0x1, UPT ;  /* 0x000000011400788c */ /* 0x008fe4000bf45270 */
[----:B--2---:R-:W-:Y:S02]  /*2b80*/  USHF.R.U32.HI UR5, URZ, UR21, UR4 ;  /* 0x00000015ff057299 */ /* 0x004fe40008011604 */
[----:B------:R-:W-:Y:S01]  /*2b90*/  UIMAD.WIDE.U32 UR10, UR50, UR16, URZ ;  /* 0x00000010320a72a5 */ /* 0x000fe2000f8e00ff */
[----:B------:R-:W-:Y:S01]  /*2ba0*/  UMOV UR4, UR7 ;  /* 0x0000000700047c82 */ /* 0x000fe20008000000 */
[----:B------:R-:W-:Y:S02]  /*2bb0*/  USEL UR5, UR52, UR5, !UP0 ;  /* 0x0000000534057287 */ /* 0x000fe4000c000000 */
[----:B------:R-:W-:-:S02]  /*2bc0*/  USHF.R.U32.HI UR4, URZ, UR17, UR4 ;  /* 0x00000011ff047299 */ /* 0x000fc40008011604 */
[----:B----4-:R-:W-:Y:S02]  /*2bd0*/  UIMAD.WIDE.U32 UR8, UR5, UR12, URZ ;  /* 0x0000000c050872a5 */ /* 0x010fe4000f8e00ff */
[----:B------:R-:W-:Y:S01]  /*2be0*/  USEL UR6, UR53, UR4, !UP2 ;  /* 0x0000000435067287 */ /* 0x000fe2000d000000 */
[----:B------:R-:W-:Y:S02]  /*2bf0*/  UMOV UR10, UR11 ;  /* 0x0000000b000a7c82 */ /* 0x000fe40008000000 */
[----:B------:R-:W-:Y:S01]  /*2c00*/  UMOV UR4, UR15 ;  /* 0x0000000f00047c82 */ /* 0x000fe20008000000 */
[----:B------:R-:W-:Y:S01]  /*2c10*/  UIMAD.WIDE.U32 UR14, UR6, UR12, URZ ;  /* 0x0000000c060e72a5 */ /* 0x000fe2000f8e00ff */
[----:B------:R-:W-:Y:S01]  /*2c20*/  UMOV UR8, UR9 ;  /* 0x0000000900087c82 */ /* 0x000fe20008000000 */
[----:B------:R-:W-:Y:S02]  /*2c30*/  USHF.R.U32.HI UR4, URZ, UR21, UR4 ;  /* 0x00000015ff047299 */ /* 0x000fe40008011604 */
[----:B------:R-:W-:-:S03]  /*2c40*/  @UP3 USHF.R.U32.HI UR5, URZ, UR13, UR8 ;  /* 0x0000000dff053299 */ /* 0x000fc60008011608 */
[----:B------:R-:W-:Y:S01]  /*2c50*/  UMOV UR14, UR15 ;  /* 0x0000000f000e7c82 */ /* 0x000fe20008000000 */
[----:B------:R-:W-:Y:S02]  /*2c60*/  USHF.R.U32.HI UR17, URZ, UR17, UR10 ;  /* 0x00000011ff117299 */ /* 0x000fe4000801160a */
[----:B------:R-:W-:Y:S02]  /*2c70*/  USEL UR4, UR49, UR4, !UP0 ;  /* 0x0000000431047287 */ /* 0x000fe4000c000000 */
[----:B------:R-:W-:Y:S02]  /*2c80*/  @UP3 USHF.R.U32.HI UR6, URZ, UR13, UR14 ;  /* 0x0000000dff063299 */ /* 0x000fe4000801160e */
[----:B------:R-:W-:Y:S02]  /*2c90*/  UIMAD UR7, UR39, UR5, URZ ;  /* 0x00000005270772a4 */ /* 0x000fe4000f8e02ff */
[----:B------:R-:W-:Y:S02]  /*2ca0*/  USEL UR5, UR50, UR17, !UP2 ;  /* 0x0000001132057287 */ /* 0x000fe4000d000000 */
[----:B------:R-:W-:-:S02]  /*2cb0*/  UIMAD UR10, UR39, UR6, URZ ;  /* 0x00000006270a72a4 */ /* 0x000fc4000f8e02ff */
[----:B------:R-:W-:Y:S02]  /*2cc0*/  UISETP.GE.AND UP0, UPT, UR4, UR7, UPT ;  /* 0x000000070400728c */ /* 0x000fe4000bf06270 */
[----:B------:R-:W-:Y:S02]  /*2cd0*/  UIMAD.WIDE.U32 UR8, UR4, UR12, URZ ;  /* 0x0000000c040872a5 */ /* 0x000fe4000f8e00ff */
[----:B------:R-:W-:Y:S02]  /*2ce0*/  UISETP.GE.OR UP0, UPT, UR5, UR10, UP0 ;  /* 0x0000000a0500728c */ /* 0x000fe40008706670 */
[----:B------:R-:W-:-:S03]  /*2cf0*/  UIMAD.WIDE.U32 UR10, UR5, UR12, URZ ;  /* 0x0000000c050a72a5 */ /* 0x000fc6000f8e00ff */
[----:B------:R-:W-:Y:S01]  /*2d00*/  UMOV UR7, UR9 ;  /* 0x0000000900077c82 */ /* 0x000fe20008000000 */
[----:B------:R-:W-:Y:S02]  /*2d10*/  UIADD3 UR9, UPT, UPT, -UR4, URZ, URZ ;  /* 0x000000ff04097290 */ /* 0x000fe4000fffe1ff */
[----:B------:R-:W-:Y:S02]  /*2d20*/  USHF.R.U32.HI UR7, URZ, UR13, UR7 ;  /* 0x0000000dff077299 */ /* 0x000fe40008011607 */
[----:B------:R-:W-:Y:S02]  /*2d30*/  UIMAD UR10, UR18, UR9, UR49 ;  /* 0x00000009120a72a4 */ /* 0x000fe4000f8e0231 */
[----:B------:R-:W-:Y:S01]  /*2d40*/  USEL UR7, UR4, UR7, !UP3 ;  /* 0x0000000704077287 */ /* 0x000fe2000d800000 */
[----:B------:R-:W-:Y:S01]  /*2d50*/  @!UP0 UMOV UR8, UR11 ;  /* 0x0000000b00088c82 */ /* 0x000fe20008000000 */
[----:B------:R-:W-:Y:S02]  /*2d60*/  UIADD3 UR11, UPT, UPT, -UR5, URZ, URZ ;  /* 0x000000ff050b7290 */ /* 0x000fe4000fffe1ff */
[----:B------:R-:W-:-:S02]  /*2d70*/  @!UP0 USHF.R.U32.HI UR8, URZ, UR13, UR8 ;  /* 0x0000000dff088299 */ /* 0x000fc40008011608 */
[----:B------:R-:W-:Y:S02]  /*2d80*/  UIADD3 UR9, UPT, UPT, -UR7, URZ, URZ ;  /* 0x000000ff07097290 */ /* 0x000fe4000fffe1ff */
[----:B------:R-:W-:Y:S02]  /*2d90*/  @!UP0 USEL UR8, UR5, UR8, !UP3 ;  /* 0x0000000805088287 */ /* 0x000fe4000d800000 */
[----:B------:R-:W-:Y:S02]  /*2da0*/  UIMAD UR9, UR39, UR9, UR4 ;  /* 0x00000009270972a4 */ /* 0x000fe4000f8e0204 */
[----:B------:R-:W-:Y:S02]  /*2db0*/  @!UP0 UIADD3 UR7, UPT, UPT, UR7, -UR8, URZ ;  /* 0x8000000807078290 */ /* 0x000fe4000fffe0ff */
[----:B------:R-:W-:Y:S02]  /*2dc0*/  @!UP0 UIMAD UR8, UR9, UR6, UR8 ;  /* 0x00000006090882a4 */ /* 0x000fe4000f8e0208 */
[----:B------:R-:W-:-:S02]  /*2dd0*/  @!UP0 UIMAD UR4, UR39, UR7, UR5 ;  /* 0x00000007270482a4 */ /* 0x000fc4000f8e0205 */
[----:B------:R-:W-:Y:S02]  /*2de0*/  UIMAD UR6, UR20, UR11, UR50 ;  /* 0x0000000b140672a4 */ /* 0x000fe4000f8e0232 */
[----:B------:R-:W-:Y:S01]  /*2df0*/  UIMAD UR49, UR4, UR18, UR10 ;  /* 0x00000012043172a4 */ /* 0x000fe2000f8e020a */
[----:B------:R-:W-:Y:S02]  /*2e00*/  @!UP0 UMOV UR5, UR8 ;  /* 0x0000000800058c82 */ /* 0x000fe40008000000 */
[----:B------:R-:W-:-:S12]  /*2e10*/  UIMAD UR50, UR5, UR20, UR6 ;  /* 0x00000014053272a4 */ /* 0x000fd8000f8e0206 */
.L_x_38:
[----:B------:R-:W1:Y:S02]  /*2e20*/  LDCU UR4, c[0x0][0xc30] ;  /* 0x00018600ff0477ac */ /* 0x000e640008000800 */
[----:B-1----:R-:W-:-:S09]  /*2e30*/  UISETP.NE.AND UP0, UPT, UR4, 0x1, UPT ;  /* 0x000000010400788c */ /* 0x002fd2000bf05270 */
[----:B------:R-:W-:Y:S05]  /*2e40*/  BRA.U UP0, `(.L_x_39) ;  /* 0x0000000100447547 */ /* 0x000fea000b800000 */
[----:B------:R-:W1:Y:S01]  /*2e50*/  LDCU.128 UR8, c[0x0][0xc10] ;  /* 0x00018200ff0877ac */ /* 0x000e620008000c00 */
[----:B------:R-:W2:Y:S01]  /*2e60*/  LDCU UR12, c[0x0][0xc0c] ;  /* 0x00018180ff0c77ac */ /* 0x000ea20008000800 */
[----:B------:R-:W3:Y:S01]  /*2e70*/  LDCU UR13, c[0x0][0xc20] ;  /* 0x00018400ff0d77ac */ /* 0x000ee20008000800 */
[----:B-1----:R-:W-:Y:S02]  /*2e80*/  UIMAD.WIDE.U32 UR6, UR50, UR8, URZ ;  /* 0x00000008320672a5 */ /* 0x002fe4000f8e00ff */
[----:B------:R-:W-:Y:S02]  /*2e90*/  UIMAD.WIDE.U32 UR4, UR49, UR11, URZ ;  /* 0x0000000b310472a5 */ /* 0x000fe4000f8e00ff */
[----:B--2---:R-:W-:Y:S02]  /*2ea0*/  UISETP.NE.AND UP2, UPT, UR12, 0x1, UPT ;  /* 0x000000010c00788c */ /* 0x004fe4000bf45270 */
[----:B------:R-:W-:Y:S01]  /*2eb0*/  UISETP.NE.AND UP0, UPT, UR10, 0x1, UPT ;  /* 0x000000010a00788c */ /* 0x000fe2000bf05270 */
[----:B------:R-:W-:-:S02]  /*2ec0*/  UMOV UR6, UR7 ;  /* 0x0000000700067c82 */ /* 0x000fc40008000000 */
[----:B------:R-:W-:Y:S01]  /*2ed0*/  UMOV UR4, UR5 ;  /* 0x0000000500047c82 */ /* 0x000fe20008000000 */
[----:B------:R-:W-:Y:S02]  /*2ee0*/  USHF.R.U32.HI UR6, URZ, UR9, UR6 ;  /* 0x00000009ff067299 */ /* 0x000fe40008011606 */
[----:B---3--:R-:W-:Y:S02]  /*2ef0*/  USHF.R.U32.HI UR4, URZ, UR13, UR4 ;  /* 0x0000000dff047299 */ /* 0x008fe40008011604 */
[----:B------:R-:W-:Y:S02]  /*2f00*/  USEL UR5, UR50, UR6, !UP2 ;  /* 0x0000000632057287 */ /* 0x000fe4000d000000 */
[----:B------:R-:W-:-:S04]  /*2f10*/  USEL UR4, UR49, UR4, !UP0 ;  /* 0x0000000431047287 */ /* 0x000fc8000c000000 */
[----:B------:R-:W-:Y:S02]  /*2f20*/  UIADD3 UR6, UPT, UPT, UR5, -UR4, URZ ;  /* 0x8000000405067290 */ /* 0x000fe4000fffe0ff */
[----:B------:R-:W-:Y:S02]  /*2f30*/  UIADD3 UR4, UPT, UPT, -UR5, UR4, URZ ;  /* 0x0000000405047290 */ /* 0x000fe4000fffe1ff */
[----:B------:R-:W-:Y:S02]  /*2f40*/  UIMAD UR49, UR6, UR10, UR49 ;  /* 0x0000000a063172a4 */ /* 0x000fe4000f8e0231 */
[----:B------:R-:W-:-:S12]  /*2f50*/  UIMAD UR50, UR4, UR12, UR50 ;  /* 0x0000000c043272a4 */ /* 0x000fd8000f8e0232 */
.L_x_39:
[----:B------:R-:W-:Y:S01]  /*2f60*/  R2UR UR5, R48 ;  /* 0x00000000300572ca */ /* 0x000fe200000e0000 */
[----:B------:R-:W-:Y:S01]  /*2f70*/  UMOV UR31, UR42 ;  /* 0x0000002a001f7c82 */ /* 0x000fe20008000000 */
[----:B------:R-:W-:Y:S02]  /*2f80*/  R2UR UR4, R47 ;  /* 0x000000002f0472ca */ /* 0x000fe400000e0000 */
[----:B------:R-:W-:Y:S02]  /*2f90*/  PLOP3.LUT P1, PT, PT, PT, PT, 0x80, 0x8 ;  /* 0x000000000008781c */ /* 0x000fe40003f2f070 */
[----:B------:R-:W-:-:S07]  /*2fa0*/  LOP3.LUT R2, R2, 0x1, RZ, 0x3c, !PT ;  /* 0x0000000102027812 */ /* 0x000fce00078e3cff */
[----:B------:R-:W-:Y:S02]  /*2fb0*/  UIADD3 UR45, UPT, UPT, UR50, UR5, URZ ;  /* 0x00000005322d7290 */ /* 0x000fe4000fffe0ff */
[----:B------:R-:W-:Y:S01]  /*2fc0*/  UIADD3 UR19, UPT, UPT, UR49, UR4, URZ ;  /* 0x0000000431137290 */ /* 0x000fe2000fffe0ff */
[----:B------:R-:W-:Y:S11]  /*2fd0*/  BRA.U UP1, `(.L_x_40) ;  /* 0xffffffe901b07547 */ /* 0x000ff6000b83ffff */
[----:B------:R-:W-:Y:S01]  /*2fe0*/  UIADD3 UR36, UPT, UPT, UR36, 0xd0, URZ ;  /* 0x000000d024247890 */ /* 0x000fe2000fffe0ff */
[----:B------:R-:W-:-:S03]  /*2ff0*/  MOV R2, UR27 ;  /* 0x0000001b00027c02 */ /* 0x000fc60008000f00 */
[----:B------:R-:W-:Y:S01]  /*3000*/  ULEA UR4, UR30, UR36, 0x3 ;  /* 0x000000241e047291 */ /* 0x000fe2000f8e18ff */
[----:B------:R-:W-:-:S08]  /*3010*/  SHF.L.U32 R2, R2, 0x1f, RZ ;  /* 0x0000001f02027819 */ /* 0x000fd000000006ff */
[----:B------:R-:W1:Y:S02]  /*3020*/  SYNCS.PHASECHK.TRANS64.TRYWAIT P0, [UR4], R2 ;  /* 0x00000002ff0075a7 */ /* 0x000e640008001104 */
[----:B-1----:R-:W-:Y:S05]  /*3030*/  @!P0 BRA `(.L_x_41) ;  /* 0x00000074002c8947 */ /* 0x002fea0003800000 */
.L_x_170:
[----:B------:R-:W-:-:S04]  /*3040*/  UIADD3 UR4, UPT, UPT, UR30, 0x1, URZ ;  /* 0x000000011e047890 */ /* 0x000fc8000fffe0ff */
[----:B------:R-:W-:-:S04]  /*3050*/  UISETP.NE.AND UP0, UPT, UR4, 0x1a, UPT ;  /* 0x0000001a0400788c */ /* 0x000fc8000bf05270 */
[----:B------:R-:W-:Y:S02]  /*3060*/  USEL UR5, URZ, 0x1, UP0 ;  /* 0x00000001ff057887 */ /* 0x000fe40008000000 */
[----:B------:R-:W-:Y:S02]  /*3070*/  USEL UR4, UR4, URZ, UP0 ;  /* 0x000000ff04047287 */ /* 0x000fe40008000000 */
[----:B------:R-:W-:Y:S02]  /*3080*/  ULOP3.LUT UR6, UR27, UR5, URZ, 0x3c, !UPT ;  /* 0x000000051b067292 */ /* 0x000fe4000f8e3cff */
[----:B------:R-:W-:-:S04]  /*3090*/  ULEA UR5, UR4, UR36, 0x3 ;  /* 0x0000002404057291 */ /* 0x000fc8000f8e18ff */
[----:B-1----:R-:W-:-:S04]  /*30a0*/  MOV R2, UR6 ;  /* 0x0000000600027c02 */ /* 0x002fc80008000f00 */
[----:B------:R-:W-:-:S04]  /*30b0*/  SHF.L.U32 R2, R2, 0x1f, RZ ;  /* 0x0000001f02027819 */ /* 0x000fc800000006ff */
[----:B------:R-:W1:Y:S02]  /*30c0*/  SYNCS.PHASECHK.TRANS64.TRYWAIT P0, [UR5], R2 ;  /* 0x00000002ff0075a7 */ /* 0x000e640008001105 */
[----:B-1----:R-:W-:Y:S05]  /*30d0*/  @!P0 BRA `(.L_x_42) ;  /* 0x00000074001c8947 */ /* 0x002fea0003800000 */
.L_x_172:
        /* <DEDUP_REMOVED lines=10> */
.L_x_174:
        /* <DEDUP_REMOVED lines=10> */
.L_x_176:
        /* <DEDUP_REMOVED lines=10> */
.L_x_178:
        /* <DEDUP_REMOVED lines=10> */
.L_x_180:
        /* <DEDUP_REMOVED lines=10> */
.L_x_182:
        /* <DEDUP_REMOVED lines=10> */
.L_x_184:
        /* <DEDUP_REMOVED lines=10> */
.L_x_186:
        /* <DEDUP_REMOVED lines=10> */
.L_x_188:
        /* <DEDUP_REMOVED lines=10> */
.L_x_190:
        /* <DEDUP_REMOVED lines=10> */
.L_x_192:
        /* <DEDUP_REMOVED lines=10> */
.L_x_194:
        /* <DEDUP_REMOVED lines=10> */
.L_x_196:
        /* <DEDUP_REMOVED lines=10> */
.L_x_198:
        /* <DEDUP_REMOVED lines=10> */
.L_x_200:
        /* <DEDUP_REMOVED lines=10> */
.L_x_202:
        /* <DEDUP_REMOVED lines=10> */
.L_x_204:
        /* <DEDUP_REMOVED lines=10> */
.L_x_206:
        /* <DEDUP_REMOVED lines=10> */
.L_x_208:
        /* <DEDUP_REMOVED lines=10> */
.L_x_210:
        /* <DEDUP_REMOVED lines=10> */
.L_x_212:
        /* <DEDUP_REMOVED lines=10> */
.L_x_214:
        /* <DEDUP_REMOVED lines=10> */
.L_x_216:
        /* <DEDUP_REMOVED lines=10> */
.L_x_218:
[----:B------:R-:W-:-:S04]  /*3f40*/  UIADD3 UR4, UPT, UPT, UR4, 0x1, URZ ;  /* 0x0000000104047890 */ /* 0x000fc8000fffe0ff */
[----:B------:R-:W-:-:S04]  /*3f50*/  UISETP.NE.AND UP0, UPT, UR4, 0x1a, UPT ;  /* 0x0000001a0400788c */ /* 0x000fc8000bf05270 */
[----:B------:R-:W-:Y:S02]  /*3f60*/  USEL UR5, URZ, 0x1, UP0 ;  /* 0x00000001ff057887 */ /* 0x000fe40008000000 */
[----:B------:R-:W-:Y:S02]  /*3f70*/  USEL UR4, UR4, URZ, UP0 ;  /* 0x000000ff04047287 */ /* 0x000fe40008000000 */
[----:B------:R-:W-:Y:S02]  /*3f80*/  ULOP3.LUT UR5, UR6, UR5, URZ, 0x3c, !UPT ;  /* 0x0000000506057292 */ /* 0x000fe4000f8e3cff */
[----:B------:R-:W-:-:S04]  /*3f90*/  ULEA UR4, UR4, UR36, 0x3 ;  /* 0x0000002404047291 */ /* 0x000fc8000f8e18ff */
[----:B-1----:R-:W-:Y:S02]  /*3fa0*/  IMAD.U32 R2, RZ, RZ, UR5 ;  /* 0x00000005ff027e24 */ /* 0x002fe4000f8e00ff */
[----:B------:R-:W-:-:S03]  /*3fb0*/  MOV R0, UR4 ;  /* 0x0000000400007c02 */ /* 0x000fc60008000f00 */
[----:B------:R-:W-:-:S07]  /*3fc0*/  SHF.L.U32 R2, R2, 0x1f, RZ ;  /* 0x0000001f02027819 */ /* 0x000fce00000006ff */
.L_x_66:
[----:B-1----:R1:W2:Y:S02]  /*3fd0*/  SYNCS.PHASECHK.TRANS64.TRYWAIT P0, [R0+URZ], R2 ;  /* 0x00000002000075a7 */ /* 0x0022a400080011ff */
[----:B--2---:R-:W-:Y:S05]  /*3fe0*/  @!P0 NANOSLEEP.SYNCS 0x989680 ;  /* 0x009896800000895d */ /* 0x004fea0003900000 */
[----:B------:R-:W2:Y:S02]  /*3ff0*/  @!P0 SYNCS.PHASECHK.TRANS64 P0, [R0+URZ], R2 ;  /* 0x00000002000085a7 */ /* 0x000ea400080010ff */
[----:B--2---:R-:W-:Y:S05]  /*4000*/  @P0 EXIT ;  /* 0x000000000000094d */ /* 0x004fea0003800000 */
[----:B------:R-:W-:Y:S05]  /*4010*/  BRA `(.L_x_66) ;  /* 0xfffffffc00ec7947 */ /* 0x000fea000383ffff */
.L_x_22:
[----:B------:R-:W2:Y:S02]  /*4020*/  S2UR UR4, SR_CgaCtaId ;  /* 0x00000000000479c3 */ /* 0x000ea40000008800 */
[----:B--2---:R-:W-:-:S04]  /*4030*/  UISETP.NE.AND UP0, UPT, UR4, URZ, UPT ;  /* 0x000000ff0400728c */ /* 0x004fc8000bf05270 */
[----:B------:R-:W-:-:S09]  /*4040*/  UISETP.NE.OR UP0, UPT, UR18, 0x1, UP0 ;  /* 0x000000011200788c */ /* 0x000fd20008705670 */
[----:B------:R-:W-:Y:S05]  /*4050*/  BRA.U UP0, `(.L_x_67) ;  /* 0x0000000100b47547 */ /* 0x000fea000b800000 */
[----:B------:R-:W2:Y:S01]  /*4060*/  S2UR UR5, SR_CgaCtaId ;  /* 0x00000000000579c3 */ /* 0x000ea20000008800 */
[----:B------:R-:W-:Y:S01]  /*4070*/  UMOV UR4, 0x400 ;  /* 0x0000040000047882 */ /* 0x000fe20000000000 */
[----:B------:R-:W-:Y:S01]  /*4080*/  HFMA2 R2, -RZ, RZ, 0, 5.9604644775390625e-08 ;  /* 0x00000001ff027431 */ /* 0x000fe200000001ff */
[----:B------:R-:W-:Y:S01]  /*4090*/  ISETP.GE.U32.AND P0, PT, R3, 0x2, PT ;  /* 0x000000020300780c */ /* 0x000fe20003f06070 */
[----:B------:R-:W-:Y:S01]  /*40a0*/  IMAD.MOV.U32 R8, RZ, RZ, RZ ;  /* 0x000000ffff087224 */ /* 0x000fe200078e00ff */
[----:B--2---:R-:W-:-:S04]  /*40b0*/  ULEA UR4, UR5, UR4, 0x18 ;  /* 0x0000000405047291 */ /* 0x004fc8000f8ec0ff */
[----:B------:R-:W-:Y:S02]  /*40c0*/  UIADD3 UR5, UPT, UPT, UR4, 0x1f8, URZ ;  /* 0x000001f804057890 */ /* 0x000fe4000fffe0ff */
[----:B------:R-:W-:Y:S02]  /*40d0*/  UIADD3 UR8, UPT, UPT, UR4, 0x1f0, URZ ;  /* 0x000001f004087890 */ /* 0x000fe4000fffe0ff */
[----:B------:R-:W-:-:S12]  /*40e0*/  UPRMT UR5, URZ, 0x654, UR5 ;  /* 0x00000654ff057896 */ /* 0x000fd80008000005 */
.L_x_70:
[----:B------:R-:W-:Y:S01]  /*40f0*/  SHF.L.U32 R6, R2, 0x1f, RZ ;  /* 0x0000001f02067819 */ /* 0x000fe200000006ff */
[----:B------:R-:W-:Y:S02]  /*4100*/  IMAD.U32 R4, RZ, RZ, UR8 ;  /* 0x00000008ff047e24 */ /* 0x000fe4000f8e00ff */
[----:B------:R-:W-:Y:S01]  /*4110*/  @!P0 IMAD.MOV.U32 R5, RZ, RZ, 0x10 ;  /* 0x00000010ff058424 */ /* 0x000fe200078e00ff */
[----:B------:R-:W2:Y:S02]  /*4120*/  SYNCS.PHASECHK.TRANS64.TRYWAIT P1, [UR4+0x1f8], R6 ;  /* 0x0001f806ff0075a7 */ /* 0x000ea40008021104 */
[----:B------:R-:W-:-:S04]  /*4130*/  PRMT R4, R3, 0x654, R4 ;  /* 0x0000065403047816 */ /* 0x000fc80000000004 */
[----:B------:R-:W-:Y:S01]  /*4140*/  SEL R0, R4, R0, !P0 ;  /* 0x0000000004007207 */ /* 0x000fe20004000000 */
[----:B--2---:R-:W-:Y:S06]  /*4150*/  @!P1 BRA `(.L_x_68) ;  /* 0x0000006c003c9947 */ /* 0x004fec0003800000 */
.L_x_220:
[----:B------:R-:W-:Y:S01]  /*4160*/  UIADD3 UR6, UPT, UPT, UR4, 0x230, URZ ;  /* 0x0000023004067890 */ /* 0x000fe2000fffe0ff */
[----:B------:R3:W-:Y:S01]  /*4170*/  @!P0 SYNCS.ARRIVE.TRANS64.RED RZ, [R0+URZ], R5 ;  /* 0x0000000500ff89a7 */ /* 0x0007e200080004ff */
[----:B------:R-:W-:Y:S01]  /*4180*/  UIADD3 UR7, UPT, UPT, UR4, 0x1f0, URZ ;  /* 0x000001f004077890 */ /* 0x000fe2000fffe0ff */
[----:B------:R-:W-:-:S08]  /*4190*/  LOP3.LUT R2, R2, 0x1, RZ, 0x3c, !PT ;  /* 0x0000000102027812 */ /* 0x000fd000078e3cff */
[----:B------:R-:W-:Y:S06]  /*41a0*/  UGETNEXTWORKID.BROADCAST [UR6], [UR7] ;  /* 0x00000000060073ca */ /* 0x000fec0008000100 */
[----:B---3--:R-:W-:-:S04]  /*41b0*/  SHF.L.U32 R5, R8, 0x1f, RZ ;  /* 0x0000001f08057819 */ /* 0x008fc800000006ff */
[----:B------:R-:W3:Y:S02]  /*41c0*/  SYNCS.PHASECHK.TRANS64.TRYWAIT P1, [UR4+0x1f0], R5 ;  /* 0x0001f005ff0075a7 */ /* 0x000ee40008021104 */
[----:B---3--:R-:W-:Y:S05]  /*41d0*/  @!P1 BRA `(.L_x_69) ;  /* 0x0000006c00349947 */ /* 0x008fea0003800000 */
.L_x_222:
[----:B--2---:R-:W2:Y:S01]  /*41e0*/  LDS.128 R4, [UR4+0x230] ;  /* 0x00023004ff047984 */ /* 0x004ea20008000c00 */
[----:B------:R-:W-:Y:S01]  /*41f0*/  LOP3.LUT R8, R8, 0x1, RZ, 0x3c, !PT ;  /* 0x0000000108087812 */ /* 0x000fe200078e3cff */
[----:B------:R-:W-:Y:S01]  /*4200*/  @!PT LDS RZ, [RZ] ;  /* 0x00000000fffff984 */ /* 0x000fe20000000800 */
[----:B------:R-:W-:Y:S01]  /*4210*/  @!PT LDS RZ, [RZ] ;  /* 0x00000000fffff984 */ /* 0x000fe20000000800 */
[----:B------:R-:W-:Y:S01]  /*4220*/  @!PT LDS RZ, [RZ] ;  /* 0x00000000fffff984 */ /* 0x000fe20000000800 */
[----:B------:R-:W-:Y:S01]  /*4230*/  @!PT LDS RZ, [RZ] ;  /* 0x00000000fffff984 */ /* 0x000fe20000000800 */
[----:B------:R3:W-:Y:S06]  /*4240*/  MEMBAR.ALL.CTA ;  /* 0x0000000000007992 */ /* 0x0007ec0000008000 */
[----:B---3--:R-:W3:Y:S02]  /*4250*/  FENCE.VIEW.ASYNC.S ;  /* 0x00000000000073c6 */ /* 0x008ee40000000000 */
[----:B---3--:R-:W-:Y:S01]  /*4260*/  SYNCS.ARRIVE.TRANS64.RED.A1T0 RZ, [UR5], RZ ;  /* 0x000000ffffff79a7 */ /* 0x008fe20008100405 */
[----:B--2---:R-:W-:-:S13]  /*4270*/  LOP3.LUT P1, RZ, R6, 0x1, RZ, 0xc0, !PT ;  /* 0x0000000106ff7812 */ /* 0x004fda000782c0ff */
[----:B------:R-:W-:Y:S05]  /*4280*/  @P1 BRA `(.L_x_70) ;  /* 0xfffffffc00981947 */ /* 0x000fea000383ffff */
[----:B------:R-:W-:-:S04]  /*4290*/  SHF.L.U32 R0, R2, 0x1f, RZ ;  /* 0x0000001f02007819 */ /* 0x000fc800000006ff */
[----:B------:R-:W2:Y:S02]  /*42a0*/  SYNCS.PHASECHK.TRANS64 P0, [UR4+0x1f8], R0 ;  /* 0x0001f800ff0075a7 */ /* 0x000ea40008001004 */
[----:B-12---:R-:W-:Y:S05]  /*42b0*/  @P0 EXIT ;  /* 0x000000000000094d */ /* 0x006fea0003800000 */
[----:B------:R-:W-:-:S07]  /*42c0*/  MOV R0, UR4 ;  /* 0x0000000400007c02 */ /* 0x000fce0008000f00 */
.L_x_71:
[----:B-1----:R-:W-:-:S04]  /*42d0*/  SHF.L.U32 R3, R2, 0x1f, RZ ;  /* 0x0000001f02037819 */ /* 0x002fc800000006ff */
[----:B------:R1:W2:Y:S03]  /*42e0*/  SYNCS.PHASECHK.TRANS64.TRYWAIT P0, [R0+URZ+0x1f8], R3 ;  /* 0x0001f803000075a7 */ /* 0x0002a600080011ff */
[----:B--2---:R-:W-:Y:S05]  /*42f0*/  @!P0 NANOSLEEP.SYNCS 0x989680 ;  /* 0x009896800000895d */ /* 0x004fea0003900000 */
[----:B------:R-:W2:Y:S02]  /*4300*/  @!P0 SYNCS.PHASECHK.TRANS64 P0, [R0+URZ+0x1f8], R3 ;  /* 0x0001f803000085a7 */ /* 0x000ea400080010ff */
[----:B--2---:R-:W-:Y:S05]  /*4310*/  @P0 EXIT ;  /* 0x000000000000094d */ /* 0x004fea0003800000 */
[----:B------:R-:W-:Y:S05]  /*4320*/  BRA `(.L_x_71) ;  /* 0xfffffffc00e87947 */ /* 0x000fea000383ffff */
.L_x_67:
[----:B------:R-:W-:Y:S05]  /*4330*/  BRA.U UP4, `(.L_x_72) ;  /* 0x0000001104687547 */ /* 0x000fea000b800000 */
[----:B------:R-:W2:Y:S01]  /*4340*/  S2UR UR4, SR_CgaCtaId ;  /* 0x00000000000479c3 */ /* 0x000ea20000008800 */
[----:B------:R-:W-:Y:S01]  /*4350*/  UMOV UR5, 0x40 ;  /* 0x0000004000057882 */ /* 0x000fe20000000000 */
[----:B------:R-:W-:Y:S01]  /*4360*/  NOP ;  /* 0x0000000000007918 */ /* 0x000fe20000000000 */
[----:B------:R-:W-:Y:S01]  /*4370*/  UMOV UR6, 0x400 ;  /* 0x0000040000067882 */ /* 0x000fe20000000000 */
[----:B--2---:R-:W-:Y:S02]  /*4380*/  ULEA UR5, UR4, UR5, 0x18 ;  /* 0x0000000504057291 */ /* 0x004fe4000f8ec0ff */
[----:B------:R-:W-:-:S07]  /*4390*/  ULEA UR6, UR4, UR6, 0x18 ;  /* 0x0000000604067291 */ /* 0x000fce000f8ec0ff */
[----:B------:R-:W2:Y:S02]  /*43a0*/  LDS.U8 R3, [UR5+0x1c] ;  /* 0x00001c05ff037984 */ /* 0x000ea40008000000 */
[----:B--2---:R-:W-:-:S13]  /*43b0*/  ISETP.NE.AND P0, PT, R3, RZ, PT ;  /* 0x000000ff0300720c */ /* 0x004fda0003f05270 */
[----:B------:R-:W-:Y:S05]  /*43c0*/  @P0 BRA `(.L_x_73) ;  /* 0x0000000400080947 */ /* 0x000fea0003800000 */
[----:B------:R-:W-:Y:S02]  /*43d0*/  UISETP.NE.U32.AND UP1, UPT, UR31, 0x1, UPT ;  /* 0x000000011f00788c */ /* 0x000fe4000bf25070 */
[----:B------:R-:W-:-:S07]  /*43e0*/  UIADD3 UR7, UPT, UPT, UR5, 0x8, URZ ;  /* 0x0000000805077890 */ /* 0x000fce000fffe0ff */
[----:B------:R-:W-:Y:S05]  /*43f0*/  BRA.U !UP1, `(.L_x_74) ;  /* 0x00000001099c7547 */ /* 0x000fea000b800000 */
[----:B------:R-:W-:Y:S01]  /*4400*/  ELECT P0, URZ, PT ;  /* 0x0000000000ff782f */ /* 0x000fe20003800000 */
[----:B------:R-:W-:-:S12]  /*4410*/  BSSY B0, `(.L_x_74) ;  /* 0x0000025000007945 */ /* 0x000fd80003800000 */
[----:B------:R-:W-:Y:S05]  /*4420*/  @!P0 BRA `(.L_x_75) ;  /* 0x00000000008c8947 */ /* 0x000fea0003800000 */
[----:B------:R-:W-:-:S05]  /*4430*/  UMOV UR4, 0x10 ;  /* 0x0000001000047882 */ /* 0x000fca0000000000 */
[----:B------:R-:W-:Y:S04]  /*4440*/  DEPBAR.LE SB2, 0x36 ;  /* 0x0000ad800000791a */ /* 0x000fe80000000000 */
[----:B------:R-:W2:Y:S02]  /*4450*/  UTCATOMSWS.2CTA.FIND_AND_SET.ALIGN UP0, UR4, UR4 ;  /* 0x00000004000475e3 */ /* 0x000ea40008200800 */
[----:B--2---:R-:W-:Y:S01]  /*4460*/  MOV R10, UR4 ;  /* 0x00000004000a7c02 */ /* 0x004fe20008000f00 */
[----:B------:R-:W-:Y:S06]  /*4470*/  BRA.U UP0, `(.L_x_76) ;  /* 0x0000000100187547 */ /* 0x000fec000b800000 */
.L_x_77:
[----:B------:R-:W-:Y:S05]  /*4480*/  NANOSLEEP 0x64 ;  /* 0x000000640000795d */ /* 0x000fea0003800000 */
[----:B------:R-:W-:-:S05]  /*4490*/  UMOV UR4, 0x10 ;  /* 0x0000001000047882 */ /* 0x000fca0000000000 */
[----:B------:R-:W-:Y:S04]  /*44a0*/  DEPBAR.LE SB2, 0x36 ;  /* 0x0000ad800000791a */ /* 0x000fe80000000000 */
[----:B------:R-:W2:Y:S02]  /*44b0*/  UTCATOMSWS.2CTA.FIND_AND_SET.ALIGN UP0, UR4, UR4 ;  /* 0x00000004000475e3 */ /* 0x000ea40008200800 */
[----:B--2---:R-:W-:Y:S01]  /*44c0*/  MOV R10, UR4 ;  /* 0x00000004000a7c02 */ /* 0x004fe20008000f00 */
[----:B------:R-:W-:Y:S05]  /*44d0*/  BRA.U !UP0, `(.L_x_77) ;  /* 0xfffffffd08e87547 */ /* 0x000fea000b83ffff */
.L_x_76:
[----:B------:R-:W2:Y:S01]  /*44e0*/  LDS R6, [UR5+0x10] ;  /* 0x00001005ff067984 */ /* 0x000ea20008000800 */
[----:B------:R-:W-:Y:S01]  /*44f0*/  IMAD.U32 R3, RZ, RZ, UR6 ;  /* 0x00000006ff037e24 */ /* 0x000fe2000f8e00ff */
[----:B------:R-:W-:-:S03]  /*4500*/  MOV R4, UR30 ;  /* 0x0000001e00047c02 */ /* 0x000fc60008000f00 */
[----:B------:R-:W-:Y:S01]  /*4510*/  VIADD R3, R3, 0x240 ;  /* 0x0000024003037836 */ /* 0x000fe20000000000 */
[----:B--2---:R-:W-:-:S04]  /*4520*/  SHF.L.U32 R6, R6, 0x1f, RZ ;  /* 0x0000001f06067819 */ /* 0x004fc800000006ff */
[----:B------:R-:W2:Y:S02]  /*4530*/  SYNCS.PHASECHK.TRANS64.TRYWAIT P0, [UR5+0x8], R6 ;  /* 0x00000806ff0075a7 */ /* 0x000ea40008001105 */
[----:B--2---:R-:W-:Y:S05]  /*4540*/  @P0 BRA `(.L_x_78) ;  /* 0x0000000000080947 */ /* 0x004fea0003800000 */
[----:B------:R-:W2:Y:S02]  /*4550*/  SYNCS.PHASECHK.TRANS64.TRYWAIT P0, [UR5+0x8], R6 ;  /* 0x00000806ff0075a7 */ /* 0x000ea40008001105 */
[----:B--2---:R-:W-:Y:S05]  /*4560*/  @!P0 BRA `(.L_x_79) ;  /* 0x0000006800688947 */ /* 0x004fea0003800000 */
.L_x_78:
[----:B------:R-:W-:Y:S01]  /*4570*/  PRMT R4, R4, 0x654, R3 ;  /* 0x0000065404047816 */ /* 0x000fe20000000003 */
[----:B------:R-:W-:Y:S01]  /*4580*/  HFMA2 R3, -RZ, RZ, 0, 5.9604644775390625e-08 ;  /* 0x00000001ff037431 */ /* 0x000fe200000001ff */
[----:B------:R-:W-:Y:S01]  /*4590*/  UPRMT UR4, UR30, 0x654, UR7 ;  /* 0x000006541e047896 */ /* 0x000fe20008000007 */
[----:B------:R-:W-:Y:S02]  /*45a0*/  IMAD.MOV.U32 R8, RZ, RZ, 0xffff ;  /* 0x0000ffffff087424 */ /* 0x000fe400078e00ff */
[----:B--2---:R-:W-:Y:S02]  /*45b0*/  IMAD.MOV.U32 R6, RZ, RZ, 0x4 ;  /* 0x00000004ff067424 */ /* 0x004fe400078e00ff */
[----:B------:R-:W-:Y:S01]  /*45c0*/  IMAD.SHL.U32 R9, R10, 0x20, RZ ;  /* 0x000000200a097824 */ /* 0x000fe200078e00ff */
[----:B------:R-:W-:Y:S02]  /*45d0*/  MOV R5, UR4 ;  /* 0x0000000400057c02 */ /* 0x000fe40008000f00 */
[-C--:B------:R-:W-:Y:S01]  /*45e0*/  SHF.L.U32 R8, R8, R10.reuse, RZ ;  /* 0x0000000a08087219 */ /* 0x080fe200000006ff */
[----:B------:R2:W-:Y:S01]  /*45f0*/  SYNCS.ARRIVE.TRANS64.RED RZ, [UR4], R6 ;  /* 0x00000006ffff79a7 */ /* 0x0005e20008000404 */
[----:B------:R-:W-:Y:S01]  /*4600*/  SHF.L.U32 R7, R3, R10, RZ ;  /* 0x0000000a03077219 */ /* 0x000fe200000006ff */
[----:B------:R2:W-:Y:S04]  /*4610*/  STS [UR6+0x240], R9 ;  /* 0x00024009ff007988 */ /* 0x0005e80008000806 */
[----:B------:R2:W-:Y:S04]  /*4620*/  STAS [R4.64], R10 ;  /* 0x0000000a04007dbd */ /* 0x0005e8000c0008ff */
[----:B------:R2:W-:Y:S04]  /*4630*/  ATOMS.OR RZ, [UR5+0x14], R8 ;  /* 0x00001408ffff798c */ /* 0x0005e8000b000005 */
[----:B------:R2:W-:Y:S04]  /*4640*/  ATOMS.OR RZ, [UR5+0x18], R7 ;  /* 0x00001807ffff798c */ /* 0x0005e8000b000005 */
[----:B------:R2:W-:Y:S02]  /*4650*/  ATOMS.XOR RZ, [UR5+0x10], R3 ;  /* 0x00001003ffff798c */ /* 0x0005e4000b800005 */
.L_x_75:
[----:B-1----:R-:W-:Y:S05]  /*4660*/  BSYNC B0 ;  /* 0x0000000000007941 */ /* 0x002fea0003800000 */
.L_x_74:
[----:B------:R-:W-:Y:S05]  /*4670*/  BRA.U UP1, `(.L_x_80) ;  /* 0x00000001016c7547 */ /* 0x000fea000b800000 */
[----:B------:R-:W-:-:S03]  /*4680*/  UMOV UR4, 0xffffffff ;  /* 0xffffffff00047882 */ /* 0x000fc60000000000 */
[----:B------:R-:W-:Y:S05]  /*4690*/  BRA.DIV UR4, `(.L_x_81) ;  /* 0x0000006a04347947 */ /* 0x000fea000b800000 */
[----:B------:R-:W-:-:S13]  /*46a0*/  ELECT P6, URZ, PT ;  /* 0x0000000000ff782f */ /* 0x000fda00038c0000 */
.L_x_225:
[----:B------:R-:W-:Y:S05]  /*46b0*/  @!P6 BRA `(.L_x_80) ;  /* 0x00000000005ce947 */ /* 0x000fea0003800000 */
[----:B--2---:R-:W2:Y:S02]  /*46c0*/  LDS R4, [UR5+0x10] ;  /* 0x00001005ff047984 */ /* 0x004ea40008000800 */
[----:B--2---:R-:W-:-:S04]  /*46d0*/  SHF.L.U32 R4, R4, 0x1f, RZ ;  /* 0x0000001f04047819 */ /* 0x004fc800000006ff */
[----:B------:R-:W2:Y:S02]  /*46e0*/  SYNCS.PHASECHK.TRANS64.TRYWAIT P0, [UR5+0x8], R4 ;  /* 0x00000804ff0075a7 */ /* 0x000ea40008001105 */
[----:B--2---:R-:W-:Y:S05]  /*46f0*/  @P0 BRA `(.L_x_82) ;  /* 0x0000000000080947 */ /* 0x004fea0003800000 */
[----:B------:R-:W2:Y:S02]  /*4700*/  SYNCS.PHASECHK.TRANS64.TRYWAIT P0, [UR5+0x8], R4 ;  /* 0x00000804ff0075a7 */ /* 0x000ea40008001105 */
[----:B--2---:R-:W-:Y:S05]  /*4710*/  @!P0 BRA `(.L_x_83) ;  /* 0x0000006800348947 */ /* 0x004fea0003800000 */
.L_x_82:
[----:B------:R-:W3:Y:S01]  /*4720*/  LDS R6, [UR6+0x240] ;  /* 0x00024006ff067984 */ /* 0x000ee20008000800 */
[----:B--2---:R-:W-:Y:S02]  /*4730*/  HFMA2 R3, -RZ, RZ, 0, 5.9604644775390625e-08 ;  /* 0x00000001ff037431 */ /* 0x004fe400000001ff */
[----:B------:R-:W-:Y:S01]  /*4740*/  IMAD.MOV.U32 R4, RZ, RZ, 0xffff ;  /* 0x0000ffffff047424 */ /* 0x000fe200078e00ff */
[----:B------:R-:W-:Y:S01]  /*4750*/  UPRMT UR4, UR30, 0x654, UR7 ;  /* 0x000006541e047896 */ /* 0x000fe20008000007 */
[----:B---3--:R-:W-:-:S03]  /*4760*/  IMAD.SHL.U32 R5, R6, 0x20, RZ ;  /* 0x0000002006057824 */ /* 0x008fc600078e00ff */
[-C--:B------:R-:W-:Y:S02]  /*4770*/  SHF.L.U32 R4, R4, R6.reuse, RZ ;  /* 0x0000000604047219 */ /* 0x080fe400000006ff */
[----:B------:R-:W-:Y:S01]  /*4780*/  SHF.L.U32 R6, R3, R6, RZ ;  /* 0x0000000603067219 */ /* 0x000fe200000006ff */
[----:B------:R3:W-:Y:S04]  /*4790*/  STS [UR6+0x240], R5 ;  /* 0x00024005ff007988 */ /* 0x0007e80008000806 */
[----:B------:R3:W-:Y:S04]  /*47a0*/  ATOMS.OR RZ, [UR5+0x14], R4 ;  /* 0x00001404ffff798c */ /* 0x0007e8000b000005 */
[----:B------:R3:W-:Y:S01]  /*47b0*/  ATOMS.OR RZ, [UR5+0x18], R6 ;  /* 0x00001806ffff798c */ /* 0x0007e2000b000005 */
[----:B------:R-:W-:Y:S03]  /*47c0*/  SYNCS.ARRIVE.TRANS64.RED.A1T0 RZ, [UR4], RZ ;  /* 0x000000ffffff79a7 */ /* 0x000fe60008100404 */
[----:B------:R3:W-:Y:S01]  /*47d0*/  ATOMS.XOR RZ, [UR5+0x10], R3 ;  /* 0x00001003ffff798c */ /* 0x0007e2000b800005 */
[----:B------:R-:W-:Y:S05]  /*47e0*/  BRA `(.L_x_80) ;  /* 0x0000000000107947 */ /* 0x000fea0003800000 */
.L_x_73:
[----:B------:R-:W-:Y:S02]  /*47f0*/  MOV R3, 0xffffffff ;  /* 0xffffffff00037802 */ /* 0x000fe40000000f00 */
[----:B------:R-:W-:-:S03]  /*4800*/  MOV R4, 0x4830 ;  /* 0x0000483000047802 */ /* 0x000fc60000000f00 */
[----:B------:R2:W-:Y:S04]  /*4810*/  STS [UR6+0x240], R3 ;  /* 0x00024003ff007988 */ /* 0x0005e80008000806 */
[----:B-12--5:R-:W-:Y:S05]  /*4820*/  CALL.REL.NOINC `($__internal_1_$__cuda_sm10x_tcgen05_guardrail_trap_phase_invalid_during_alloc) ;  /* 0x0000006c00e47944 */ /* 0x026fea0003c00000 */
.L_x_80:
[----:B------:R-:W-:Y:S05]  /*4830*/  WARPSYNC.ALL ;  /* 0x0000000000007948 */ /* 0x000fea0003800000 */
[----:B------:R-:W4:Y:S01]  /*4840*/  S2UR UR17, SR_CgaCtaId ;  /* 0x00000000001179c3 */ /* 0x000f220000008800 */
[----:B------:R-:W-:Y:S01]  /*4850*/  UMOV UR4, 0x400 ;  /* 0x0000040000047882 */ /* 0x000fe20000000000 */
[----:B------:R-:W-:-:S06]  /*4860*/  NOP ;  /* 0x0000000000007918 */ /* 0x000fcc0000000000 */
[----:B------:R-:W-:Y:S06]  /*4870*/  BAR.ARV 0x6, 0xa0 ;  /* 0x0182800000007b1d */ /* 0x000fec0000002000 */
[----:B------:R-:W1:Y:S01]  /*4880*/  LDCU.64 UR6, c[0x0][0x388] ;  /* 0x00007100ff0677ac */ /* 0x000e620008000a00 */
[----:B------:R-:W-:Y:S01]  /*4890*/  LOP3.LUT R2, R2, 0xffff, RZ, 0xc0, !PT ;  /* 0x0000ffff02027812 */ /* 0x000fe200078ec0ff */
[----:B--2---:R-:W-:Y:S01]  /*48a0*/  IMAD.MOV.U32 R8, RZ, RZ, 0x1 ;  /* 0x00000001ff087424 */ /* 0x004fe200078e00ff */
[----:B------:R-:W-:Y:S01]  /*48b0*/  LOP3.LUT R0, R0, 0xffff, RZ, 0xc0, !PT ;  /* 0x0000ffff00007812 */ /* 0x000fe200078ec0ff */
[----:B------:R-:W2:Y:S01]  /*48c0*/  LDCU.64 UR8, c[0x0][0x390] ;  /* 0x00007200ff0877ac */ /* 0x000ea20008000a00 */
[----:B------:R-:W-:Y:S01]  /*48d0*/  R2UR UR18, R2 ;  /* 0x00000000021272ca */ /* 0x000fe200000e0000 */
[----:B------:R-:W-:Y:S01]  /*48e0*/  IMAD.MOV.U32 R2, RZ, RZ, RZ ;  /* 0x000000ffff027224 */ /* 0x000fe200078e00ff */
[----:B------:R-:W-:Y:S01]  /*48f0*/  R2UR UR28, R0 ;  /* 0x00000000001c72ca */ /* 0x000fe200000e0000 */
[----:B------:R-:W-:Y:S01]  /*4900*/  IMAD.MOV.U32 R0, RZ, RZ, RZ ;  /* 0x000000ffff007224 */ /* 0x000fe200078e00ff */
[----:B------:R-:W-:Y:S01]  /*4910*/  UMOV UR21, URZ ;  /* 0x000000ff00157c82 */ /* 0x000fe20008000000 */
[----:B----4-:R-:W-:-:S02]  /*4920*/  ULEA UR17, UR17, UR4, 0x18 ;  /* 0x0000000411117291 */ /* 0x010fc4000f8ec0ff */
[----:B------:R-:W-:Y:S02]  /*4930*/  UISETP.NE.AND UP3, UPT, UR31, URZ, UPT ;  /* 0x000000ff1f00728c */ /* 0x000fe4000bf65270 */
[----:B------:R-:W-:Y:S01]  /*4940*/  UIADD3 UR23, UPT, UPT, UR17, 0x1f8, URZ ;  /* 0x000001f811177890 */ /* 0x000fe2000fffe0ff */
[----:B------:R-:W-:Y:S01]  /*4950*/  UMOV UR16, URZ ;  /* 0x000000ff00107c82 */ /* 0x000fe20008000000 */
[----:B------:R-:W-:Y:S01]  /*4960*/  UMOV UR26, 0x0 ;  /* 0x00000000001a7882 */ /* 0x000fe20000000000 */
[----:B-1----:R-:W-:Y:S02]  /*4970*/  UIADD3 UR4, UPT, UPT, UR6, 0x1f, URZ ;  /* 0x0000001f06047890 */ /* 0x002fe4000fffe0ff */
[----:B---3--:R-:W1:Y:S01]  /*4980*/  LDS R3, [UR17+0x240] ;  /* 0x00024011ff037984 */ /* 0x008e620008000800 */
[----:B------:R-:W-:Y:S02]  /*4990*/  UPRMT UR23, URZ, 0x654, UR23 ;  /* 0x00000654ff177896 */ /* 0x000fe40008000017 */
[----:B------:R-:W-:Y:S01]  /*49a0*/  USHF.R.S32.HI UR5, URZ, 0x1f, UR4 ;  /* 0x0000001fff057899 */ /* 0x000fe20008011404 */
[----:B------:R-:W-:Y:S01]  /*49b0*/  UMOV UR27, 0x8200490 ;  /* 0x08200490001b7882 */ /* 0x000fe20000000000 */
[----:B------:R-:W-:-:S02]  /*49c0*/  UMOV UR24, 0x0 ;  /* 0x0000000000187882 */ /* 0x000fc40000000000 */
[----:B------:R-:W-:Y:S02]  /*49d0*/  ULEA.HI UR4, UR5, UR4, URZ, 0x5 ;  /* 0x0000000405047291 */ /* 0x000fe4000f8f28ff */
[----:B------:R-:W-:Y:S02]  /*49e0*/  UIADD3 UR5, UPT, UPT, UR17, 0x4400, URZ ;  /* 0x0000440011057890 */ /* 0x000fe4000fffe0ff */
[----:B------:R-:W-:Y:S02]  /*49f0*/  USHF.R.S32.HI UR4, URZ, 0x5, UR4 ;  /* 0x00000005ff047899 */ /* 0x000fe40008011404 */
[----:B------:R-:W-:Y:S02]  /*4a00*/  USHF.R.U32.HI UR5, URZ, 0x4, UR5 ;  /* 0x00000004ff057899 */ /* 0x000fe40008011605 */
[----:B------:R-:W-:Y:S02]  /*4a10*/  UIMAD UR4, UR4, UR7, URZ ;  /* 0x00000007040472a4 */ /* 0x000fe4000f8e02ff */
[----:B------:R-:W-:-:S02]  /*4a20*/  ULOP3.LUT UR5, UR5, 0x3fff, URZ, 0xc0, !UPT ;  /* 0x00003fff05057892 */ /* 0x000fc4000f8ec0ff */
[----:B--2---:R-:W-:Y:S02]  /*4a30*/  UIMAD UR4, UR4, UR8, URZ ;  /* 0x00000008040472a4 */ /* 0x004fe4000f8e02ff */
[----:B------:R-:W-:Y:S02]  /*4a40*/  ULOP3.LUT UR19, UR5, 0x10000, URZ, 0xfc, !UPT ;  /* 0x0001000005137892 */ /* 0x000fe4000f8efcff */
[----:B------:R-:W-:Y:S02]  /*4a50*/  UIMAD UR6, UR4, UR9, URZ ;  /* 0x00000009040672a4 */ /* 0x000fe4000f8e02ff */
[----:B------:R-:W-:Y:S02]  /*4a60*/  UIADD3 UR4, UPT, UPT, UR17, 0x1e400, URZ ;  /* 0x0001e40011047890 */ /* 0x000fe4000fffe0ff */
[----:B------:R-:W-:Y:S02]  /*4a70*/  UIADD3 UR29, UPT, UPT, UR6, -0x1, URZ ;  /* 0xffffffff061d7890 */ /* 0x000fe4000fffe0ff */
[----:B------:R-:W-:-:S02]  /*4a80*/  USHF.R.U32.HI UR4, URZ, 0x4, UR4 ;  /* 0x00000004ff047899 */ /* 0x000fc40008011604 */
[----:B------:R-:W-:Y:S02]  /*4a90*/  UISETP.GE.AND UP4, UPT, UR6, 0x1, UPT ;  /* 0x000000010600788c */ /* 0x000fe4000bf86270 */
[----:B------:R-:W-:Y:S01]  /*4aa0*/  ULOP3.LUT UR4, UR4, 0x3fff, URZ, 0xc0, !UPT ;  /* 0x00003fff04047892 */ /* 0x000fe2000f8ec0ff */
[----:B------:R-:W-:-:S03]  /*4ab0*/  UMOV UR25, 0x8200490 ;  /* 0x0820049000197882 */ /* 0x000fc60000000000 */
[----:B------:R-:W-:Y:S01]  /*4ac0*/  ULOP3.LUT UR20, UR4, 0x10000, URZ, 0xfc, !UPT ;  /* 0x0001000004147892 */ /* 0x000fe2000f8efcff */
[C---:B-1----:R-:W-:Y:S01]  /*4ad0*/  VIADD R5, R3.reuse, 0x40 ;  /* 0x0000004003057836 */ /* 0x042fe20000000000 */
[----:B------:R-:W-:-:S04]  /*4ae0*/  LOP3.LUT R4, R3, 0xffff, RZ, 0xc0, !PT ;  /* 0x0000ffff03047812 */ /* 0x000fc800078ec0ff */
[----:B------:R-:W-:-:S05]  /*4af0*/  LOP3.LUT R5, R5, 0xffff, RZ, 0xc0, !PT ;  /* 0x0000ffff05057812 */ /* 0x000fca00078ec0ff */
[----:B------:R1:W-:Y:S02]  /*4b00*/  STL.64 [R1], R4 ;  /* 0x0000000401007387 */ /* 0x0003e40000100a00 */
.L_x_92:
[----:B-1----:R-:W-:-:S04]  /*4b10*/  SHF.L.U32 R5, R2, 0x1f, RZ ;  /* 0x0000001f02057819 */ /* 0x002fc800000006ff */
[----:B------:R-:W1:Y:S02]  /*4b20*/  SYNCS.PHASECHK.TRANS64.TRYWAIT P0, [UR17+0x1f0], R5 ;  /* 0x0001f005ff0075a7 */ /* 0x000e640008001111 */
[----:B-1-34-:R-:W-:Y:S05]  /*4b30*/  @!P0 BRA `(.L_x_84) ;  /* 0x0000006400448947 */ /* 0x01afea0003800000 */
.L_x_227:
[----:B-1----:R-:W1:Y:S01]  /*4b40*/  LDS.128 R4, [UR17+0x230] ;  /* 0x00023011ff047984 */ /* 0x002e620008000c00 */
[----:B------:R-:W-:Y:S01]  /*4b50*/  ULEA UR22, UR21, UR17, 0x3 ;  /* 0x0000001115167291 */ /* 0x000fe2000f8e18ff */
[----:B------:R-:W-:Y:S01]  /*4b60*/  @!PT LDS RZ, [RZ] ;  /* 0x00000000fffff984 */ /* 0x000fe20000000800 */
[----:B------:R-:W-:Y:S01]  /*4b70*/  @!PT LDS RZ, [RZ] ;  /* 0x00000000fffff984 */ /* 0x000fe20000000800 */
[----:B------:R-:W-:Y:S01]  /*4b80*/  @!PT LDS RZ, [RZ] ;  /* 0x00000000fffff984 */ /* 0x000fe20000000800 */
[----:B------:R-:W-:Y:S01]  /*4b90*/  @!PT LDS RZ, [RZ] ;  /* 0x00000000fffff984 */ /* 0x000fe20000000800 */
[----:B------:R2:W-:Y:S06]  /*4ba0*/  MEMBAR.ALL.CTA ;  /* 0x0000000000007992 */ /* 0x0005ec0000008000 */
[----:B--2---:R-:W2:Y:S02]  /*4bb0*/  FENCE.VIEW.ASYNC.S ;  /* 0x00000000000073c6 */ /* 0x004ea40000000000 */
[----:B--2---:R-:W-:Y:S01]  /*4bc0*/  SYNCS.ARRIVE.TRANS64.RED.A1T0 RZ, [UR23], RZ ;  /* 0x000000ffffff79a7 */ /* 0x004fe20008100417 */
[----:B-1----:R-:W-:Y:S01]  /*4bd0*/  LOP3.LUT P2, RZ, R6, 0x1, RZ, 0xc0, !PT ;  /* 0x0000000106ff7812 */ /* 0x002fe2000784c0ff */
[----:B------:R-:W-:-:S12]  /*4be0*/  BRA.U UP3, `(.L_x_85) ;  /* 0x00000001030c7547 */ /* 0x000fd8000b800000 */
[----:B------:R-:W-:-:S04]  /*4bf0*/  SHF.L.U32 R5, R8, 0x1f, RZ ;  /* 0x0000001f08057819 */ /* 0x000fc800000006ff */
[----:B------:R-:W1:Y:S02]  /*4c00*/  SYNCS.PHASECHK.TRANS64.TRYWAIT P0, [UR22+0x210], R5 ;  /* 0x00021005ff0075a7 */ /* 0x000e640008001116 */
[----:B-1----:R-:W-:Y:S05]  /*4c10*/  @!P0 BRA `(.L_x_86) ;  /* 0x0000006400248947 */ /* 0x002fea0003800000 */
.L_x_85:
[----:B------:R-:W-:Y:S05]  /*4c20*/  BRA.U UP3, `(.L_x_87) ;  /* 0x0000000103d47547 */ /* 0x000fea000b800000 */
[----:B------:R-:W-:Y:S05]  /*4c30*/  BRA.U !UP4, `(.L_x_88) ;  /* 0x000000010cc47547 */ /* 0x000fea000b800000 */
[----:B------:R-:W-:Y:S01]  /*4c40*/  ULEA UR4, UR21, UR43, 0x2 ;  /* 0x0000002b15047291 */ /* 0x000fe2000f8e10ff */
[----:B-1----:R-:W-:-:S08]  /*4c50*/  SHF.L.U32 R4, R0, 0x1f, RZ ;  /* 0x0000001f00047819 */ /* 0x002fd000000006ff */
[----:B------:R-:W5:Y:S01]  /*4c60*/  LDL R5, [UR4] ;  /* 0x00000004ff057983 */ /* 0x000f620008100800 */
[----:B------:R-:W-:Y:S02]  /*4c70*/  ULEA UR4, UR16, UR17, 0x3 ;  /* 0x0000001110047291 */ /* 0x000fe4000f8e18ff */
[----:B------:R-:W-:Y:S01]  /*4c80*/  UPLOP3.LUT UP2, UPT, UPT, UPT, UPT, 0x40, 0x4 ;  /* 0x000000000004789c */ /* 0x000fe20003f4e870 */
[----:B------:R-:W-:Y:S01]  /*4c90*/  UMOV UR15, UR29 ;  /* 0x0000001d000f7c82 */ /* 0x000fe20008000000 */
[----:B------:R-:W-:-:S05]  /*4ca0*/  UMOV UR5, UR16 ;  /* 0x0000001000057c82 */ /* 0x000fca0008000000 */
[----:B------:R1:W2:Y:S04]  /*4cb0*/  SYNCS.PHASECHK.TRANS64.TRYWAIT P1, [UR4], R4 ;  /* 0x00000004ff0075a7 */ /* 0x0002a80008021104 */
.L_x_91:
[----:B---3--:R-:W-:Y:S01]  /*4cc0*/  ULEA UR10, UR5, UR17, 0x3 ;  /* 0x00000011050a7291 */ /* 0x008fe2000f8e18ff */
[----:B--2-4-:R-:W-:Y:S11]  /*4cd0*/  @P1 BRA `(.L_x_89) ;  /* 0x00000000000c1947 */ /* 0x014ff60003800000 */
[----:B------:R-:W-:Y:S04]  /*4ce0*/  SHF.L.U32 R6, R0, 0x1f, RZ ;  /* 0x0000001f00067819 */ /* 0x000fe800000006ff */
[----:B------:R-:W2:Y:S02]  /*4cf0*/  SYNCS.PHASECHK.TRANS64.TRYWAIT P0, [UR10], R6 ;  /* 0x00000006ff0075a7 */ /* 0x000ea4000800110a */
[----:B--2---:R-:W-:Y:S05]  /*4d00*/  @!P0 BRA `(.L_x_90) ;  /* 0x0000006400008947 */ /* 0x004fea0003800000 */
.L_x_89:
[----:B------:R-:W-:Y:S01]  /*4d10*/  UISETP.NE.AND UP0, UPT, UR15, URZ, UPT ;  /* 0x000000ff0f00728c */ /* 0x000fe2000bf05270 */
[----:B------:R-:W-:Y:S01]  /*4d20*/  PLOP3.LUT P1, PT, PT, PT, PT, 0x80, 0x8 ;  /* 0x000000000008781c */ /* 0x000fe20003f2f070 */
[----:B------:R-:W-:Y:S02]  /*4d30*/  UIADD3 UR4, UPT, UPT, UR5, 0x1, URZ ;  /* 0x0000000105047890 */ /* 0x000fe4000fffe0ff */
[----:B------:R-:W-:Y:S02]  /*4d40*/  ULEA UR8, UR5, UR20, 0x8 ;  /* 0x0000001405087291 */ /* 0x000fe4000f8e40ff */
[----:B------:R-:W-:Y:S01]  /*4d50*/  UISETP.NE.AND UP1, UPT, UR4, 0x1a, UPT ;  /* 0x0000001a0400788c */ /* 0x000fe2000bf25270 */
[----:B------:R-:W-:Y:S01]  /*4d60*/  PLOP3.LUT P0, PT, PT, PT, UP0, 0x80, 0x8 ;  /* 0x000000000008781c */ /* 0x000fe20003f0f008 */
[----:B------:R-:W-:Y:S02]  /*4d70*/  UIADD3 UR12, UPT, UPT, UR8, 0x2, URZ ;  /* 0x00000002080c7890 */ /* 0x000fe4000fffe0ff */
[----:B------:R-:W-:Y:S02]  /*4d80*/  USEL UR6, URZ, 0x1, UP1 ;  /* 0x00000001ff067887 */ /* 0x000fe40008800000 */
[----:B------:R-:W-:Y:S02]  /*4d90*/  USEL UR16, UR4, URZ, UP1 ;  /* 0x000000ff04107287 */ /* 0x000fe40008800000 */
[----:B------:R-:W-:Y:S02]  /*4da0*/  UIADD3 UR10, UPT, UPT, UR10, 0xd0, URZ ;  /* 0x000000d00a0a7890 */ /* 0x000fe4000fffe0ff */
[----:B------:R-:W-:Y:S01]  /*4db0*/  @UP0 ULEA UR4, UR16, UR17, 0x3 ;  /* 0x0000001110040291 */ /* 0x000fe2000f8e18ff */
[----:B------:R-:W-:Y:S01]  /*4dc0*/  LOP3.LUT R0, R0, UR6, RZ, 0x3c, !PT ;  /* 0x0000000600007c12 */ /* 0x000fe2000f8e3cff */
[----:B------:R-:W-:Y:S01]  /*4dd0*/  UMOV UR9, 0x80004020 ;  /* 0x8000402000097882 */ /* 0x000fe20000000000 */
[----:B------:R-:W-:Y:S01]  /*4de0*/  UMOV UR13, 0x80004020 ;  /* 0x80004020000d7882 */ /* 0x000fe20000000000 */
[----:B------:R-:W-:Y:S01]  /*4df0*/  UMOV UR7, 0x80004020 ;  /* 0x8000402000077882 */ /* 0x000fe20000000000 */
[----:B-1----:R-:W-:Y:S04]  /*4e00*/  @P0 SHF.L.U32 R4, R0, 0x1f, RZ ;  /* 0x0000001f00040819 */ /* 0x002fe800000006ff */
[----:B------:R3:W4:Y:S01]  /*4e10*/  @P0 SYNCS.PHASECHK.TRANS64.TRYWAIT P1, [UR4], R4 ;  /* 0x00000004ff0005a7 */ /* 0x0007220008021104 */
[----:B------:R-:W-:Y:S11]  /*4e20*/  ELECT P0, URZ, PT ;  /* 0x0000000000ff782f */ /* 0x000ff60003800000 */
[----:B------:R-:W-:Y:S02]  /*4e30*/  @!UPT UIADD3 URZ, UPT, UPT, URZ, URZ, URZ ;  /* 0x000000fffffff290 */ /* 0x000fe4000fffe0ff */
[C---:B-----5:R-:W-:Y:S01]  /*4e40*/  @P0 R2UR.BROADCAST UR14, R5.reuse ;  /* 0x00000000050e02ca */ /* 0x060fe200008e0000 */
[----:B------:R-:W-:Y:S01]  /*4e50*/  ULEA UR4, UR5, UR19, 0x8 ;  /* 0x0000001305047291 */ /* 0x000fe2000f8e40ff */
[----:B------:R-:W-:Y:S11]  /*4e60*/  ELECT P0, URZ, PT ;  /* 0x0000000000ff782f */ /* 0x000ff60003800000 */
[----:B------:R-:W-:Y:S02]  /*4e70*/  @!UPT UIADD3 URZ, UPT, UPT, URZ, URZ, URZ ;  /* 0x000000fffffff290 */ /* 0x000fe4000fffe0ff */
[----:B------:R-:W-:Y:S01]  /*4e80*/  @P0 R2UR.BROADCAST UR11, R5 ;  /* 0x00000000050b02ca */ /* 0x000fe200008e0000 */
[----:B------:R-:W-:Y:S01]  /*4e90*/  UIADD3 UR6, UPT, UPT, UR4, 0x2, URZ ;  /* 0x0000000204067890 */ /* 0x000fe2000fffe0ff */
[----:B------:R-:W-:Y:S02]  /*4ea0*/  UMOV UR5, 0x80004020 ;  /* 0x8000402000057882 */ /* 0x000fe40000000000 */
[----:B------:R1:W-:Y:S01]  /*4eb0*/  UTCHMMA.2CTA gdesc[UR4], gdesc[UR8], tmem[UR14], tmem[UR26], idesc[UR27], UP2 ;  /* 0x00ff1a08040075ea */ /* 0x0003e2000920000e */
[----:B------:R-:W-:Y:S08]  /*4ec0*/  UPLOP3.LUT UP2, UPT, UPT, UPT, UPT, 0x80, 0x8 ;  /* 0x000000000008789c */ /* 0x000ff00003f4f070 */
[----:B------:R3:W-:Y:S01]  /*4ed0*/  UTCHMMA.2CTA gdesc[UR6], gdesc[UR12], tmem[UR11], tmem[UR24], idesc[UR25], UPT ;  /* 0x00ff180c060075ea */ /* 0x0007e2000ba0000b */
[----:B------:R3:W-:Y:S01]  /*4ee0*/  UTCBAR.2CTA.MULTICAST [UR10], URZ, UR18 ;  /* 0x000000ff0a0073e9 */ /* 0x0007e20008200812 */
[----:B-1----:R-:W-:Y:S02]  /*4ef0*/  UIADD3 UR4, UPT, UPT, UR15, 0x1, URZ ;  /* 0x000000010f047890 */ /* 0x002fe4000fffe0ff */
[----:B------:R-:W-:Y:S02]  /*4f00*/  UIADD3 UR8, UPT, UPT, UR15, -0x1, URZ ;  /* 0xffffffff0f087890 */ /* 0x000fe4000fffe0ff */
[----:B------:R-:W-:Y:S01]  /*4f10*/  UISETP.GT.U32.AND UP0, UPT, UR4, 0x1, UPT ;  /* 0x000000010400788c */ /* 0x000fe2000bf04070 */
[----:B------:R-:W-:Y:S04]  /*4f20*/  UMOV UR5, UR16 ;  /* 0x0000001000057c82 */ /* 0x000fe80008000000 */
[----:B------:R-:W-:Y:S04]  /*4f30*/  UMOV UR15, UR8 ;  /* 0x00000008000f7c82 */ /* 0x000fe80008000000 */
[----:B------:R-:W-:Y:S05]  /*4f40*/  BRA.U UP0, `(.L_x_91) ;  /* 0xfffffffd005c7547 */ /* 0x000fea000b83ffff */
.L_x_88:
[----:B------:R-:W-:-:S09]  /*4f50*/  UIADD3 UR4, UPT, UPT, UR22, 0x200, URZ ;  /* 0x0000020016047890 */ /* 0x000fd2000fffe0ff */
[----:B------:R2:W-:Y:S01]  /*4f60*/  UTCBAR.2CTA.MULTICAST [UR4], URZ, UR28 ;  /* 0x000000ff040073e9 */ /* 0x0005e2000820081c */
[----:B------:R-:W-:Y:S02]  /*4f70*/  NOP ;  /* 0x0000000000007918 */ /* 0x000fe40000000000 */
.L_x_87:
[----:B--2---:R-:W-:Y:S01]  /*4f80*/  UIADD3 UR4, UPT, UPT, UR21, 0x1, URZ ;  /* 0x0000000115047890 */ /* 0x004fe2000fffe0ff */
[----:B------:R-:W-:-:S03]  /*4f90*/  LOP3.LUT R2, R2, 0x1, RZ, 0x3c, !PT ;  /* 0x0000000102027812 */ /* 0x000fc600078e3cff */
[----:B------:R-:W-:-:S04]  /*4fa0*/  UISETP.NE.AND UP0, UPT, UR4, 0x2, UPT ;  /* 0x000000020400788c */ /* 0x000fc8000bf05270 */
[----:B------:R-:W-:Y:S02]  /*4fb0*/  USEL UR5, URZ, 0x1, UP0 ;  /* 0x00000001ff057887 */ /* 0x000fe40008000000 */
[----:B------:R-:W-:-:S04]  /*4fc0*/  USEL UR21, UR4, URZ, UP0 ;  /* 0x000000ff04157287 */ /* 0x000fc80008000000 */
[----:B------:R-:W-:Y:S01]  /*4fd0*/  LOP3.LUT R8, R8, UR5, RZ, 0x3c, !PT ;  /* 0x0000000508087c12 */ /* 0x000fe2000f8e3cff */
[----:B------:R-:W-:Y:S07]  /*4fe0*/  @P2 BRA `(.L_x_92) ;  /* 0xfffffff800c82947 */ /* 0x000fee000383ffff */
[----:B------:R-:W2:Y:S01]  /*4ff0*/  S2UR UR8, SR_CgaCtaId ;  /* 0x00000000000879c3 */ /* 0x000ea20000008800 */
[----:B------:R-:W-:Y:S01]  /*5000*/  ELECT P0, URZ, PT ;  /* 0x0000000000ff782f */ /* 0x000fe20003800000 */
[----:B------:R-:W-:Y:S01]  /*5010*/  HFMA2 R0, -RZ, RZ, 0, 5.9604644775390625e-08 ;  /* 0x00000001ff007431 */ /* 0x000fe200000001ff */
[----:B------:R-:W-:-:S05]  /*5020*/  UMOV UR4, 0x40 ;  /* 0x0000004000047882 */ /* 0x000fca0000000000 */
[----:B------:R-:W-:Y:S01]  /*5030*/  UVIRTCOUNT.DEALLOC.SMPOOL 0x80 ;  /* 0x000000800000784c */ /* 0x000fe20000000000 */
[----:B------:R-:W-:Y:S02]  /*5040*/  UISETP.NE.AND UP0, UPT, UR31, URZ, UPT ;  /* 0x000000ff1f00728c */ /* 0x000fe4000bf05270 */
[----:B--2---:R-:W-:-:S09]  /*5050*/  ULEA UR8, UR8, UR4, 0x18 ;  /* 0x0000000408087291 */ /* 0x004fd2000f8ec0ff */
[----:B------:R2:W-:Y:S01]  /*5060*/  @P0 STS.U8 [UR8+0x1c], R0 ;  /* 0x00001c00ff000988 */ /* 0x0005e20008000008 */
[----:B------:R-:W-:Y:S05]  /*5070*/  BRA.U UP0, `(.L_x_93) ;  /* 0x0000000100587547 */ /* 0x000fea000b800000 */
[----:B------:R-:W-:Y:S01]  /*5080*/  UIADD3 UR5, UPT, UPT, UR17, 0x210, URZ ;  /* 0x0000021011057890 */ /* 0x000fe2000fffe0ff */
[----:B------:R-:W-:-:S03]  /*5090*/  SHF.L.U32 R2, R8, 0x1f, RZ ;  /* 0x0000001f08027819 */ /* 0x000fc600000006ff */
[----:B------:R-:W-:-:S09]  /*50a0*/  ULEA UR4, UR21, UR5, 0x3 ;  /* 0x0000000515047291 */ /* 0x000fd2000f8e18ff */
[----:B------:R-:W1:Y:S02]  /*50b0*/  SYNCS.PHASECHK.TRANS64.TRYWAIT P0, [UR4], R2 ;  /* 0x00000002ff0075a7 */ /* 0x000e640008001104 */
[----:B-1----:R-:W-:Y:S05]  /*50c0*/  @!P0 BRA `(.L_x_94) ;  /* 0x0000006000288947 */ /* 0x002fea0003800000 */
.L_x_231:
[----:B------:R-:W-:-:S04]  /*50d0*/  UIADD3 UR4, UPT, UPT, UR21, 0x1, URZ ;  /* 0x0000000115047890 */ /* 0x000fc8000fffe0ff */
[----:B------:R-:W-:-:S04]  /*50e0*/  UISETP.NE.AND UP1, UPT, UR4, 0x2, UPT ;  /* 0x000000020400788c */ /* 0x000fc8000bf25270 */
[----:B---3--:R-:W-:Y:S02]  /*50f0*/  USEL UR6, URZ, 0x1, UP1 ;  /* 0x00000001ff067887 */ /* 0x008fe40008800000 */
[----:B------:R-:W-:-:S04]  /*5100*/  USEL UR4, UR4, URZ, UP1 ;  /* 0x000000ff04047287 */ /* 0x000fc80008800000 */
[----:B------:R-:W-:Y:S01]  /*5110*/  ULEA UR4, UR4, UR5, 0x3 ;  /* 0x0000000504047291 */ /* 0x000fe2000f8e18ff */
[----:B-1----:R-:W-:-:S04]  /*5120*/  LOP3.LUT R2, R8, UR6, RZ, 0x3c, !PT ;  /* 0x0000000608027c12 */ /* 0x002fc8000f8e3cff */
[----:B------:R-:W-:Y:S01]  /*5130*/  SHF.L.U32 R2, R2, 0x1f, RZ ;  /* 0x0000001f02027819 */ /* 0x000fe200000006ff */
[----:B--2---:R-:W-:-:S04]  /*5140*/  IMAD.U32 R0, RZ, RZ, UR4 ;  /* 0x00000004ff007e24 */ /* 0x004fc8000f8e00ff */
[----:B------:R1:W2:Y:S03]  /*5150*/  SYNCS.PHASECHK.TRANS64.TRYWAIT P0, [R0+URZ], R2 ;  /* 0x00000002000075a7 */ /* 0x0002a600080011ff */
[----:B--2---:R-:W-:Y:S05]  /*5160*/  @!P0 NANOSLEEP.SYNCS 0x989680 ;  /* 0x009896800000895d */ /* 0x004fea0003900000 */
[----:B------:R-:W2:Y:S02]  /*5170*/  @!P0 SYNCS.PHASECHK.TRANS64 P0, [R0+URZ], R2 ;  /* 0x00000002000085a7 */ /* 0x000ea400080010ff */
[----:B--2---:R-:W-:Y:S05]  /*5180*/  @P0 BRA `(.L_x_95) ;  /* 0x0000000000200947 */ /* 0x004fea0003800000 */
.L_x_96:
[----:B--2---:R2:W3:Y:S02]  /*5190*/  SYNCS.PHASECHK.TRANS64.TRYWAIT P0, [R0+URZ], R2 ;  /* 0x00000002000075a7 */ /* 0x0044e400080011ff */
[----:B---3--:R-:W-:Y:S05]  /*51a0*/  @!P0 NANOSLEEP.SYNCS 0x989680 ;  /* 0x009896800000895d */ /* 0x008fea0003900000 */
[----:B------:R-:W3:Y:S02]  /*51b0*/  @!P0 SYNCS.PHASECHK.TRANS64 P0, [R0+URZ], R2 ;  /* 0x00000002000085a7 */ /* 0x000ee400080010ff */
[----:B---3--:R-:W-:Y:S05]  /*51c0*/  @!P0 BRA `(.L_x_96) ;  /* 0xfffffffc00f08947 */ /* 0x008fea000383ffff */
[----:B------:R-:W-:Y:S05]  /*51d0*/  BRA `(.L_x_95) ;  /* 0x00000000000c7947 */ /* 0x000fea0003800000 */
.L_x_93:
[----:B------:R-:W-:-:S04]  /*51e0*/  UIADD3 UR4, UPT, UPT, UR17, 0x220, URZ ;  /* 0x0000022011047890 */ /* 0x000fc8000fffe0ff */
[----:B------:R-:W-:-:S09]  /*51f0*/  UPRMT UR4, UR30, 0x654, UR4 ;  /* 0x000006541e047896 */ /* 0x000fd20008000004 */
[----:B------:R-:W-:Y:S03]  /*5200*/  SYNCS.ARRIVE.TRANS64.RED.A1T0 RZ, [UR4], RZ ;  /* 0x000000ffffff79a7 */ /* 0x000fe60008100404 */
.L_x_95:
[----:B-12---:R-:W-:Y:S01]  /*5210*/  SHF.L.U32 R2, RZ, 0x1f, RZ ;  /* 0x0000001fff027819 */ /* 0x006fe200000006ff */
[----:B------:R-:W-:Y:S01]  /*5220*/  UIADD3 UR4, UPT, UPT, UR17, 0x220, URZ ;  /* 0x0000022011047890 */ /* 0x000fe2000fffe0ff */
[----:B------:R-:W-:Y:S02]  /*5230*/  PLOP3.LUT P0, PT, PT, PT, UP0, 0x80, 0x8 ;  /* 0x000000000008781c */ /* 0x000fe40003f0f008 */
[----:B----4-:R-:W1:Y:S02]  /*5240*/  SYNCS.PHASECHK.TRANS64.TRYWAIT P1, [UR17+0x220], R2 ;  /* 0x00022002ff0075a7 */ /* 0x010e640008021111 */
[----:B-1----:R-:W-:Y:S09]  /*5250*/  @!P1 BRA `(.L_x_97) ;  /* 0x0000005c00dc9947 */ /* 0x002ff20003800000 */
.L_x_233:
[----:B------:R-:W-:Y:S01]  /*5260*/  @!UP0 UPRMT UR4, UR30, 0x654, UR4 ;  /* 0x000006541e048896 */ /* 0x000fe20008000004 */
[----:B------:R-:W-:Y:S01]  /*5270*/  LOP3.LUT R3, R3, 0xffff, RZ, 0xc0, !PT ;  /* 0x0000ffff03037812 */ /* 0x000fe200078ec0ff */
[----:B-1----:R-:W-:-:S03]  /*5280*/  IMAD.MOV.U32 R2, RZ, RZ, 0xffff ;  /* 0x0000ffffff027424 */ /* 0x002fc600078e00ff */
[----:B------:R-:W-:-:S04]  /*5290*/  SHF.R.U32.HI R3, RZ, 0x5, R3 ;  /* 0x00000005ff037819 */ /* 0x000fc80000011603 */
[----:B------:R-:W-:Y:S01]  /*52a0*/  @!P0 SYNCS.ARRIVE.TRANS64.RED.A1T0 RZ, [UR4], RZ ;  /* 0x000000ffffff89a7 */ /* 0x000fe20008100404 */
[----:B------:R-:W-:Y:S01]  /*52b0*/  NOP ;  /* 0x0000000000007918 */ /* 0x000fe20000000000 */
[----:B------:R-:W1:Y:S01]  /*52c0*/  LDS R0, [UR8+0x14] ;  /* 0x00001408ff007984 */ /* 0x000e620008000800 */
[----:B------:R-:W-:-:S04]  /*52d0*/  SHF.L.U32 R2, R2, R3, RZ ;  /* 0x0000000302027219 */ /* 0x000fc800000006ff */
[----:B-1----:R-:W-:-:S04]  /*52e0*/  LOP3.LUT R0, R0, R2, RZ, 0xc0, !PT ;  /* 0x0000000200007212 */ /* 0x002fc800078ec0ff */
[----:B------:R-:W-:Y:S01]  /*52f0*/  ISETP.NE.AND P0, PT, R0, R2, PT ;  /* 0x000000020000720c */ /* 0x000fe20003f05270 */
[----:B------:R-:W-:-:S05]  /*5300*/  IMAD.MOV.U32 R0, RZ, RZ, 0x1 ;  /* 0x00000001ff007424 */ /* 0x000fca00078e00ff */
[----:B------:R-:W-:-:S07]  /*5310*/  SHF.L.U32 R0, R0, R3, RZ ;  /* 0x0000000300007219 */ /* 0x000fce00000006ff */
[----:B------:R-:W-:Y:S05]  /*5320*/  @P0 BRA `(.L_x_98) ;  /* 0x00000000005c0947 */ /* 0x000fea0003800000 */
[----:B------:R-:W1:Y:S02]  /*5330*/  LDS R3, [UR8+0x18] ;  /* 0x00001808ff037984 */ /* 0x000e640008000800 */
[----:B-1----:R-:W-:-:S04]  /*5340*/  LOP3.LUT R3, R3, R0, RZ, 0xc0, !PT ;  /* 0x0000000003037212 */ /* 0x002fc800078ec0ff */
[----:B------:R-:W-:-:S13]  /*5350*/  ISETP.NE.AND P0, PT, R3, R0, PT ;  /* 0x000000000300720c */ /* 0x000fda0003f05270 */
[----:B------:R-:W-:Y:S05]  /*5360*/  @P0 BRA `(.L_x_99) ;  /* 0x0000000000400947 */ /* 0x000fea0003800000 */
[----:B------:R-:W-:Y:S01]  /*5370*/  R2UR UR4, R2 ;  /* 0x00000000020472ca */ /* 0x000fe200000e0000 */
[----:B------:R-:W1:Y:S01]  /*5380*/  S2R R3, SR_LANEID ;  /* 0x0000000000037919 */ /* 0x000e620000000000 */
[----:B------:R-:W-:-:S04]  /*5390*/  LOP3.LUT R0, RZ, R0, RZ, 0x33, !PT ;  /* 0x00000000ff007212 */ /* 0x000fc800078e33ff */
[----:B---3--:R-:W2:Y:S07]  /*53a0*/  REDUX UR6, R0 ;  /* 0x00000000000673c4 */ /* 0x008eae0000000000 */
[----:B------:R-:W-:-:S03]  /*53b0*/  ULOP3.LUT UR5, URZ, UR4, URZ, 0x33, !UPT ;  /* 0x00000004ff057292 */ /* 0x000fc6000f8e33ff */
[----:B------:R-:W-:Y:S02]  /*53c0*/  VOTEU.ANY UR4, UPT, PT ;  /* 0x0000000000047886 */ /* 0x000fe400038e0100 */
[----:B------:R-:W-:Y:S01]  /*53d0*/  UFLO.U32 UR4, UR4 ;  /* 0x00000004000472bd */ /* 0x000fe200080e0000 */
[----:B------:R-:W-:-:S04]  /*53e0*/  IMAD.U32 R2, RZ, RZ, UR5 ;  /* 0x00000005ff027e24 */ /* 0x000fc8000f8e00ff */
[----:B------:R-:W3:Y:S02]  /*53f0*/  REDUX UR7, R2 ;  /* 0x00000000020773c4 */ /* 0x000ee40000000000 */
[----:B------:R4:W-:Y:S01]  /*5400*/  UTCATOMSWS.AND URZ, UR5 ;  /* 0x0000000500ff79e3 */ /* 0x0009e20008000000 */
[----:B--2---:R-:W-:Y:S01]  /*5410*/  IMAD.U32 R0, RZ, RZ, UR6 ;  /* 0x00000006ff007e24 */ /* 0x004fe2000f8e00ff */
[----:B-1----:R-:W-:Y:S01]  /*5420*/  ISETP.EQ.U32.AND P0, PT, R3, UR4, PT ;  /* 0x0000000403007c0c */ /* 0x002fe2000bf02070 */
[----:B---3--:R-:W-:-:S12]  /*5430*/  IMAD.U32 R2, RZ, RZ, UR7 ;  /* 0x00000007ff027e24 */ /* 0x008fd8000f8e00ff */
[----:B------:R4:W-:Y:S04]  /*5440*/  @P0 ATOMS.AND RZ, [UR8+0x14], R2 ;  /* 0x00001402ffff098c */ /* 0x0009e8000a800008 */
[----:B------:R4:W-:Y:S01]  /*5450*/  @P0 ATOMS.AND RZ, [UR8+0x18], R0 ;  /* 0x00001800ffff098c */ /* 0x0009e2000a800008 */
[----:B------:R-:W-:Y:S05]  /*5460*/  BRA `(.L_x_100) ;  /* 0x0000000000147947 */ /* 0x000fea0003800000 */
.L_x_99:
[----:B------:R-:W-:Y:S02]  /*5470*/  MOV R2, 0x5490 ;  /* 0x0000549000027802 */ /* 0x000fe40000000f00 */
[----:B---3-5:R-:W-:Y:S05]  /*5480*/  CALL.REL.NOINC `($__internal_0_$__cuda_sm10x_tcgen05_guardrail_trap_col_being_dealloced_not_returned_by_alloc) ;  /* 0x0000006000c07944 */ /* 0x028fea0003c00000 */
[----:B------:R-:W-:Y:S05]  /*5490*/  BRA `(.L_x_100) ;  /* 0x0000000000087947 */ /* 0x000fea0003800000 */
.L_x_98:
[----:B------:R-:W-:Y:S02]  /*54a0*/  MOV R2, 0x54c0 ;  /* 0x000054c000027802 */ /* 0x000fe40000000f00 */
[----:B---3-5:R-:W-:Y:S05]  /*54b0*/  CALL.REL.NOINC `($__internal_2_$__cuda_sm10x_tcgen05_guardrail_trap_unallocated_columns_being_dealloced) ;  /* 0x0000006000cc7944 */ /* 0x028fea0003c00000 */
.L_x_100:
[----:B------:R-:W-:Y:S01]  /*54c0*/  NOP ;  /* 0x0000000000007918 */ /* 0x000fe20000000000 */
[----:B----4-:R-:W-:Y:S05]  /*54d0*/  EXIT ;  /* 0x000000000000794d */ /* 0x010fea0003800000 */
.L_x_72:
[----:B------:R-:W-:-:S09]  /*54e0*/  UISETP.NE.OR UP0, UPT, UR18, 0x3, !UP3 ;  /* 0x000000031200788c */ /* 0x000fd2000df05670 */
[----:B------:R-:W-:Y:S05]  /*54f0*/  BRA.U UP0, `(.L_x_101) ;  /* 0x0000001500607547 */ /* 0x000fea000b800000 */
[----:B------:R-:W2:Y:S01]  /*5500*/  LDCU.64 UR4, c[0x0][0x988] ;  /* 0x00013100ff0477ac */ /* 0x000ea20008000a00 */
[----:B------:R-:W3:Y:S01]  /*5510*/  S2UR UR10, SR_CgaCtaId ;  /* 0x00000000000a79c3 */ /* 0x000ee20000008800 */
[----:B------:R-:W-:Y:S01]  /*5520*/  HFMA2 R10, -RZ, RZ, 0, 5.9604644775390625e-08 ;  /* 0x00000001ff0a7431 */ /* 0x000fe200000001ff */
[----:B------:R-:W-:Y:S01]  /*5530*/  MOV R9, RZ ;  /* 0x000000ff00097202 */ /* 0x000fe20000000f00 */
[----:B------:R-:W4:Y:S01]  /*5540*/  LDCU UR49, c[0x0][0x370] ;  /* 0x00006e00ff3177ac */ /* 0x000f220008000800 */
[----:B------:R-:W-:Y:S01]  /*5550*/  HFMA2 R3, -RZ, RZ, 0, 0.00048828125 ;  /* 0x00001000ff037431 */ /* 0x000fe200000001ff */
[----:B------:R-:W4:Y:S03]  /*5560*/  LDCU.128 UR52, c[0x0][0xc10] ;  /* 0x00018200ff3477ac */ /* 0x000f260008000c00 */
[----:B------:R-:W1:Y:S01]  /*5570*/  LDC.64 R12, c[0x0][0x348] ;  /* 0x0000d200ff0c7b82 */ /* 0x000e620000000a00 */
[----:B------:R-:W3:Y:S01]  /*5580*/  LDCU UR44, c[0x0][0x374] ;  /* 0x00006e80ff2c77ac */ /* 0x000ee20008000800 */
[----:B------:R-:W3:Y:S01]  /*5590*/  LDCU.64 UR46, c[0x0][0x990] ;  /* 0x00013200ff2e77ac */ /* 0x000ee20008000a00 */
[----:B------:R-:W3:Y:S01]  /*55a0*/  LDCU UR31, c[0x0][0xc0c] ;  /* 0x00018180ff1f77ac */ /* 0x000ee20008000800 */
[----:B--2---:R-:W-:Y:S01]  /*55b0*/  UISETP.NE.U32.AND UP0, UPT, UR4, URZ, UPT ;  /* 0x000000ff0400728c */ /* 0x004fe2000bf05070 */
[----:B------:R-:W2:Y:S01]  /*55c0*/  LDCU.128 UR56, c[0x0][0xa80] ;  /* 0x00015000ff3877ac */ /* 0x000ea20008000c00 */
[----:B------:R-:W2:Y:S01]  /*55d0*/  LDCU UR70, c[0x0][0xc20] ;  /* 0x00018400ff4677ac */ /* 0x000ea20008000800 */
[----:B------:R-:W1:Y:S01]  /*55e0*/  LDCU UR4, c[0x0][0xc30] ;  /* 0x00018600ff0477ac */ /* 0x000e620008000800 */
[----:B------:R-:W1:Y:S01]  /*55f0*/  LDCU.128 UR60, c[0x0][0xa90] ;  /* 0x00015200ff3c77ac */ /* 0x000e620008000c00 */
[----:B------:R-:W-:Y:S01]  /*5600*/  UMOV UR42, 0x400 ;  /* 0x00000400002a7882 */ /* 0x000fe20000000000 */
[----:B----4-:R-:W-:-:S02]  /*5610*/  UIMAD.WIDE.U32 UR6, UR49, UR52, URZ ;  /* 0x00000034310672a5 */ /* 0x010fc4000f8e00ff */
[----:B---3--:R-:W-:Y:S02]  /*5620*/  UIMAD.WIDE.U32 UR8, UR44, UR55, URZ ;  /* 0x000000372c0872a5 */ /* 0x008fe4000f8e00ff */
[----:B------:R-:W-:Y:S02]  /*5630*/  UISETP.NE.AND.EX UP6, UPT, UR5, URZ, UPT, UP0 ;  /* 0x000000ff0500728c */ /* 0x000fe4000bfc5300 */
[----:B------:R-:W-:Y:S02]  /*5640*/  ULEA UR42, UR10, UR42, 0x18 ;  /* 0x0000002a0a2a7291 */ /* 0x000fe4000f8ec0ff */
[----:B------:R-:W-:Y:S02]  /*5650*/  UISETP.NE.AND UP0, UPT, UR39, 0x1, UPT ;  /* 0x000000012700788c */ /* 0x000fe4000bf05270 */
[----:B------:R-:W-:Y:S02]  /*5660*/  UISETP.NE.U32.AND UP0, UPT, UR46, URZ, UPT ;  /* 0x000000ff2e00728c */ /* 0x000fe4000bf05070 */
[----:B------:R-:W-:-:S02]  /*5670*/  UIADD3 UR51, UPT, UPT, UR42, 0x1b8, URZ ;  /* 0x000001b82a337890 */ /* 0x000fc4000fffe0ff */
[----:B------:R-:W-:Y:S02]  /*5680*/  UIADD3 UR50, UPT, UPT, UR42, 0x1f8, URZ ;  /* 0x000001f82a327890 */ /* 0x000fe4000fffe0ff */
[----:B------:R-:W-:Y:S02]  /*5690*/  UIADD3 UR43, UPT, UPT, UR42, 0x1a0, URZ ;  /* 0x000001a02a2b7890 */ /* 0x000fe4000fffe0ff */
[----:B------:R-:W-:Y:S02]  /*56a0*/  UIADD3 UR33, UPT, UPT, UR42, 0x1a8, URZ ;  /* 0x000001a82a217890 */ /* 0x000fe4000fffe0ff */
[----:B------:R-:W-:Y:S02]  /*56b0*/  UIADD3 UR25, UPT, UPT, UR42, 0x1b0, URZ ;  /* 0x000001b02a197890 */ /* 0x000fe4000fffe0ff */
[----:B------:R-:W-:Y:S02]  /*56c0*/  UISETP.GE.AND UP3, UPT, UR39, 0x1, UPT ;  /* 0x000000012700788c */ /* 0x000fe4000bf66270 */
[----:B------:R-:W-:-:S02]  /*56d0*/  UISETP.NE.AND UP3, UPT, UR31, 0x1, UPT ;  /* 0x000000011f00788c */ /* 0x000fc4000bf65270 */
[----:B------:R-:W-:Y:S01]  /*56e0*/  UISETP.NE.AND.EX UP5, UPT, UR47, URZ, UPT, UP0 ;  /* 0x000000ff2f00728c */ /* 0x000fe2000bfa5300 */
[----:B------:R-:W-:Y:S01]  /*56f0*/  UMOV UR68, UR7 ;  /* 0x0000000700447c82 */ /* 0x000fe20008000000 */
[----:B------:R-:W-:Y:S01]  /*5700*/  UMOV UR67, UR9 ;  /* 0x0000000900437c82 */ /* 0x000fe20008000000 */
[----:B------:R-:W-:Y:S02]  /*5710*/  UISETP.NE.AND UP3, UPT, UR54, 0x1, UPT ;  /* 0x000000013600788c */ /* 0x000fe4000bf65270 */
[----:B--2---:R-:W-:Y:S01]  /*5720*/  UISETP.NE.AND UP0, UPT, UR56, 0x1, UPT ;  /* 0x000000013800788c */ /* 0x004fe2000bf05270 */
[----:B------:R-:W2:Y:S01]  /*5730*/  LDCU UR71, c[0x0][0xaa0] ;  /* 0x00015400ff4777ac */ /* 0x000ea20008000800 */
[----:B------:R-:W-:Y:S01]  /*5740*/  UPLOP3.LUT UP2, UPT, UPT, UPT, UPT, 0x40, 0x4 ;  /* 0x000000000004789c */ /* 0x000fe20003f4e870 */
[----:B------:R-:W3:Y:S01]  /*5750*/  LDCU.64 UR40, c[0x0][0xc28] ;  /* 0x00018500ff2877ac */ /* 0x000ee20008000a00 */
[----:B------:R-:W-:Y:S02]  /*5760*/  UPRMT UR51, UR10, 0x654, UR51 ;  /* 0x000006540a337896 */ /* 0x000fe40008000033 */
[----:B------:R-:W-:-:S02]  /*5770*/  UPRMT UR50, URZ, 0x654, UR50 ;  /* 0x00000654ff327896 */ /* 0x000fc40008000032 */
[----:B------:R-:W-:Y:S02]  /*5780*/  UPRMT UR66, UR10, 0x654, UR43 ;  /* 0x000006540a427896 */ /* 0x000fe4000800002b */
[----:B------:R-:W-:Y:S02]  /*5790*/  UPRMT UR65, UR10, 0x654, UR33 ;  /* 0x000006540a417896 */ /* 0x000fe40008000021 */
[----:B------:R-:W-:Y:S02]  /*57a0*/  UPRMT UR64, UR10, 0x654, UR25 ;  /* 0x000006540a407896 */ /* 0x000fe40008000019 */
[----:B------:R-:W-:Y:S02]  /*57b0*/  USHF.R.U32.HI UR68, URZ, UR53, UR68 ;  /* 0x00000035ff447299 */ /* 0x000fe40008011644 */
[----:B------:R-:W-:Y:S02]  /*57c0*/  USHF.R.U32.HI UR67, URZ, UR70, UR67 ;  /* 0x00000046ff437299 */ /* 0x000fe40008011643 */
[----:B-1----:R-:W-:-:S02]  /*57d0*/  UISETP.NE.AND UP4, UPT, UR4, 0x1, UPT ;  /* 0x000000010400788c */ /* 0x002fc4000bf85270 */
[----:B------:R-:W-:Y:S02]  /*57e0*/  UISETP.NE.AND UP3, UPT, UR59, 0x1, UPT ;  /* 0x000000013b00788c */ /* 0x000fe4000bf65270 */
[----:B--23--:R-:W-:-:S11]  /*57f0*/  UISETP.NE.AND UP0, UPT, UR62, 0x1, UPT ;  /* 0x000000013e00788c */ /* 0x00cfd6000bf05270 */
.L_x_112:
[----:B------:R-:W-:Y:S04]  /*5800*/  SHF.L.U32 R2, R9, 0x1f, RZ ;  /* 0x0000001f09027819 */ /* 0x000fe800000006ff */
[----:B------:R-:W1:Y:S02]  /*5810*/  SYNCS.PHASECHK.TRANS64.TRYWAIT P0, [UR42+0x1f0], R2 ;  /* 0x0001f002ff0075a7 */ /* 0x000e64000800112a */
[----:B-12---:R-:W-:Y:S05]  /*5820*/  @!P0 BRA `(.L_x_102) ;  /* 0x0000005800808947 */ /* 0x006fea0003800000 */
.L_x_235:
[----:B------:R-:W2:Y:S01]  /*5830*/  LDS.128 R4, [UR42+0x230] ;  /* 0x0002302aff047984 */ /* 0x000ea20008000c00 */
[----:B------:R-:W-:Y:S01]  /*5840*/  UISETP.GE.AND UP0, UPT, UR39, 0x1, UPT ;  /* 0x000000012700788c */ /* 0x000fe2000bf06270 */
[----:B------:R-:W-:Y:S01]  /*5850*/  @!PT LDS RZ, [RZ] ;  /* 0x00000000fffff984 */ /* 0x000fe20000000800 */
[----:B------:R-:W-:Y:S01]  /*5860*/  @!PT LDS RZ, [RZ] ;  /* 0x00000000fffff984 */ /* 0x000fe20000000800 */
[----:B------:R-:W-:Y:S01]  /*5870*/  @!PT LDS RZ, [RZ] ;  /* 0x00000000fffff984 */ /* 0x000fe20000000800 */
[----:B------:R-:W-:Y:S01]  /*5880*/  @!PT LDS RZ, [RZ] ;  /* 0x00000000fffff984 */ /* 0x000fe20000000800 */
[----:B------:R3:W-:Y:S06]  /*5890*/  MEMBAR.ALL.CTA ;  /* 0x0000000000007992 */ /* 0x0007ec0000008000 */
[----:B---3--:R-:W3:Y:S02]  /*58a0*/  FENCE.VIEW.ASYNC.S ;  /* 0x00000000000073c6 */ /* 0x008ee40000000000 */
[----:B---3--:R-:W-:Y:S01]  /*58b0*/  SYNCS.ARRIVE.TRANS64.RED.A1T0 RZ, [UR50], RZ ;  /* 0x000000ffffff79a7 */ /* 0x008fe20008100432 */
[----:B--2---:R-:W-:Y:S11]  /*58c0*/  LOP3.LUT P0, RZ, R6, 0x1, RZ, 0xc0, !PT ;  /* 0x0000000106ff7812 */ /* 0x004ff6000780c0ff */
[----:B------:R-:W-:Y:S02]  /*58d0*/  @!UPT UIADD3 URZ, UPT, UPT, URZ, URZ, URZ ;  /* 0x000000fffffff290 */ /* 0x000fe4000fffe0ff */
[----:B------:R-:W-:Y:S01]  /*58e0*/  VOTEU.ANY UP3, P0 ;  /* 0x0000000000ff7886 */ /* 0x000fe20000060100 */
[----:B------:R-:W-:Y:S11]  /*58f0*/  PLOP3.LUT P0, PT, PT, PT, UP3, 0x80, 0x8 ;  /* 0x000000000008781c */ /* 0x000ff60003f0f038 */
[----:B------:R-:W-:Y:S02]  /*5900*/  @!UPT UIADD3 URZ, UPT, UPT, URZ, URZ, URZ ;  /* 0x000000fffffff290 */ /* 0x000fe4000fffe0ff */
[----:B-1----:R-:W-:Y:S02]  /*5910*/  @P0 MOV R2, R4 ;  /* 0x0000000400020202 */ /* 0x002fe40000000f00 */
[----:B------:R-:W-:Y:S02]  /*5920*/  @P0 LOP3.LUT R0, R5, 0xffff, RZ, 0xc0, !PT ;  /* 0x0000ffff05000812 */ /* 0x000fe400078ec0ff */
[----:B------:R-:W-:Y:S02]  /*5930*/  @P0 R2UR UR5, R2 ;  /* 0x00000000020502ca */ /* 0x000fe400000e0000 */
[----:B------:R-:W-:Y:S11]  /*5940*/  @P0 R2UR UR4, R0 ;  /* 0x00000000000402ca */ /* 0x000ff600000e0000 */
[----:B------:R-:W-:Y:S02]  /*5950*/  @UP3 UMOV UR23, UR5 ;  /* 0x0000000500173c82 */ /* 0x000fe40008000000 */
[----:B------:R-:W-:Y:S01]  /*5960*/  @UP3 UMOV UR15, UR4 ;  /* 0x00000004000f3c82 */ /* 0x000fe20008000000 */
[----:B------:R-:W-:Y:S05]  /*5970*/  BRA.U !UP0, `(.L_x_103) ;  /* 0x0000000108c07547 */ /* 0x000fea000b800000 */
[----:B------:R-:W-:Y:S02]  /*5980*/  UIMAD.WIDE.U32 UR8, UR15, UR55, URZ ;  /* 0x000000370f0872a5 */ /* 0x000fe4000f8e00ff */
[----:B------:R-:W-:Y:S02]  /*5990*/  UP2UR UR14, UPR, URZ, 0x4 ;  /* 0x00000004ff0e7883 */ /* 0x000fe40008000000 */
[----:B------:R-:W-:Y:S02]  /*59a0*/  UISETP.NE.AND UP2, UPT, UR54, 0x1, UPT ;  /* 0x000000013600788c */ /* 0x000fe4000bf45270 */
[----:B------:R-:W-:Y:S02]  /*59b0*/  UIMAD.WIDE.U32 UR10, UR23, UR52, URZ ;  /* 0x00000034170a72a5 */ /* 0x000fe4000f8e00ff */
[----:B------:R-:W-:Y:S02]  /*59c0*/  USEL UR4, UR44, UR67, !UP2 ;  /* 0x000000432c047287 */ /* 0x000fe4000d000000 */
[----:B------:R-:W-:Y:S02]  /*59d0*/  UISETP.NE.AND UP0, UPT, UR31, 0x1, UPT ;  /* 0x000000011f00788c */ /* 0x000fe4000bf05270 */
[----:B------:R-:W-:Y:S02]  /*59e0*/  UP2UR UR18, UPR, URZ, 0x2 ;  /* 0x00000002ff127883 */ /* 0x000fe40008000000 */
[----:B------:R-:W-:Y:S02]  /*59f0*/  UISETP.NE.AND UP1, UPT, UR39, 0x1, UPT ;  /* 0x000000012700788c */ /* 0x000fe4000bf25270 */
[----:B------:R-:W-:Y:S02]  /*5a00*/  UIMAD.WIDE.U32 UR12, UR4, UR40, URZ ;  /* 0x00000028040c72a5 */ /* 0x000fe4000f8e00ff */
[----:B------:R-:W-:Y:S01]  /*5a10*/  USEL UR7, UR49, UR68, !UP0 ;  /* 0x0000004431077287 */ /* 0x000fe2000c000000 */
[----:B------:R-:W-:Y:S02]  /*5a20*/  UMOV UR5, UR9 ;  /* 0x0000000900057c82 */ /* 0x000fe40008000000 */
[----:B------:R-:W-:Y:S02]  /*5a30*/  USHF.R.U32.HI UR6, URZ, UR70, UR5 ;  /* 0x00000046ff067299 */ /* 0x000fe40008011605 */
[----:B------:R-:W-:Y:S02]  /*5a40*/  UIMAD.WIDE.U32 UR16, UR7, UR40, URZ ;  /* 0x00000028071072a5 */ /* 0x000fe4000f8e00ff */
[----:B------:R-:W-:Y:S02]  /*5a50*/  USEL UR6, UR15, UR6, !UP2 ;  /* 0x000000060f067287 */ /* 0x000fe4000d000000 */
[----:B------:R-:W-:Y:S01]  /*5a60*/  UISETP.NE.AND UP2, UPT, UR14, URZ, UPT ;  /* 0x000000ff0e00728c */ /* 0x000fe2000bf45270 */
[----:B------:R-:W-:Y:S01]  /*5a70*/  UMOV UR5, UR11 ;  /* 0x0000000b00057c82 */ /* 0x000fe20008000000 */
[----:B------:R-:W-:Y:S02]  /*5a80*/  UIMAD.WIDE.U32 UR10, UR6, UR40, URZ ;  /* 0x00000028060a72a5 */ /* 0x000fe4000f8e00ff */
[----:B------:R-:W-:Y:S03]  /*5a90*/  USHF.R.U32.HI UR8, URZ, UR53, UR5 ;  /* 0x00000035ff087299 */ /* 0x000fe60008011605 */
[----:B------:R-:W-:Y:S02]  /*5aa0*/  UMOV UR5, UR13 ;  /* 0x0000000d00057c82 */ /* 0x000fe40008000000 */
[----:B------:R-:W-:Y:S03]  /*5ab0*/  @UP1 USHF.R.U32.HI UR4, URZ, UR41, UR5 ;  /* 0x00000029ff041299 */ /* 0x000fe60008011605 */
[----:B------:R-:W-:Y:S01]  /*5ac0*/  UMOV UR5, UR17 ;  /* 0x0000001100057c82 */ /* 0x000fe20008000000 */
[----:B------:R-:W-:Y:S02]  /*5ad0*/  UIMAD UR4, UR39, UR4, URZ ;  /* 0x00000004270472a4 */ /* 0x000fe4000f8e02ff */
[----:B------:R-:W-:Y:S02]  /*5ae0*/  @UP1 USHF.R.U32.HI UR7, URZ, UR41, UR5 ;  /* 0x00000029ff071299 */ /* 0x000fe40008011605 */
[----:B------:R-:W-:Y:S02]  /*5af0*/  USEL UR5, UR23, UR8, !UP0 ;  /* 0x0000000817057287 */ /* 0x000fe4000c000000 */
[----:B------:R-:W-:Y:S02]  /*5b00*/  UIMAD UR8, UR39, UR7, URZ ;  /* 0x00000007270872a4 */ /* 0x000fe4000f8e02ff */
[----:B------:R-:W-:Y:S03]  /*5b10*/  UISETP.GE.AND UP0, UPT, UR6, UR4, UPT ;  /* 0x000000040600728c */ /* 0x000fe6000bf06270 */
[----:B------:R-:W-:Y:S01]  /*5b20*/  UMOV UR4, UR11 ;  /* 0x0000000b00047c82 */ /* 0x000fe20008000000 */
[----:B------:R-:W-:Y:S02]  /*5b30*/  UISETP.GE.OR UP0, UPT, UR5, UR8, UP0 ;  /* 0x000000080500728c */ /* 0x000fe40008706670 */
[----:B------:R-:W-:Y:S02]  /*5b40*/  USHF.R.U32.HI UR4, URZ, UR41, UR4 ;  /* 0x00000029ff047299 */ /* 0x000fe40008011604 */
[----:B------:R-:W-:Y:S02]  /*5b50*/  UIMAD.WIDE.U32 UR8, UR5, UR40, URZ ;  /* 0x00000028050872a5 */ /* 0x000fe4000f8e00ff */
[----:B------:R-:W-:Y:S04]  /*5b60*/  USEL UR10, UR6, UR4, !UP1 ;  /* 0x00000004060a7287 */ /* 0x000fe8000c800000 */
[----:B------:R-:W-:Y:S01]  /*5b70*/  UIADD3 UR11, UPT, UPT, -UR10, URZ, URZ ;  /* 0x000000ff0a0b7290 */ /* 0x000fe2000fffe1ff */
[----:B------:R-:W-:Y:S02]  /*5b80*/  @!UP0 UMOV UR4, UR9 ;  /* 0x0000000900048c82 */ /* 0x000fe40008000000 */
[----:B------:R-:W-:Y:S02]  /*5b90*/  @!UP0 USHF.R.U32.HI UR4, URZ, UR41, UR4 ;  /* 0x00000029ff048299 */ /* 0x000fe40008011604 */
[----:B------:R-:W-:Y:S02]  /*5ba0*/  UIMAD UR8, UR39, UR11, UR6 ;  /* 0x0000000b270872a4 */ /* 0x000fe4000f8e0206 */
[----:B------:R-:W-:Y:S02]  /*5bb0*/  @!UP0 USEL UR4, UR5, UR4, !UP1 ;  /* 0x0000000405048287 */ /* 0x000fe4000c800000 */
[----:B------:R-:W-:Y:S02]  /*5bc0*/  UISETP.NE.AND UP1, UPT, UR18, URZ, UPT ;  /* 0x000000ff1200728c */ /* 0x000fe4000bf25270 */
[----:B------:R-:W-:Y:S02]  /*5bd0*/  @!UP0 UIMAD UR7, UR7, UR8, UR4 ;  /* 0x00000008070782a4 */ /* 0x000fe4000f8e0204 */
[----:B------:R-:W-:Y:S02]  /*5be0*/  @!UP0 UIADD3 UR9, UPT, UPT, UR10, -UR4, URZ ;  /* 0x800000040a098290 */ /* 0x000fe4000fffe0ff */
[----:B------:R-:W-:Y:S02]  /*5bf0*/  UIADD3 UR8, UPT, UPT, -UR6, URZ, URZ ;  /* 0x000000ff06087290 */ /* 0x000fe4000fffe1ff */
[----:B------:R-:W-:Y:S02]  /*5c00*/  UIADD3 UR4, UPT, UPT, -UR5, URZ, URZ ;  /* 0x000000ff05047290 */ /* 0x000fe4000fffe1ff */
[----:B------:R-:W-:Y:S03]  /*5c10*/  @!UP0 UIMAD UR6, UR9, UR39, UR5 ;  /* 0x00000027090682a4 */ /* 0x000fe6000f8e0205 */
[----:B------:R-:W-:Y:S01]  /*5c20*/  @!UP0 UMOV UR5, UR7 ;  /* 0x0000000700058c82 */ /* 0x000fe20008000000 */
[----:B------:R-:W-:Y:S02]  /*5c30*/  UIMAD UR7, UR31, UR4, UR23 ;  /* 0x000000041f0772a4 */ /* 0x000fe4000f8e0217 */
[----:B------:R-:W-:Y:S02]  /*5c40*/  UIMAD UR4, UR54, UR8, UR15 ;  /* 0x00000008360472a4 */ /* 0x000fe4000f8e020f */
[----:B------:R-:W-:Y:S02]  /*5c50*/  UIMAD UR23, UR5, UR31, UR7 ;  /* 0x0000001f051772a4 */ /* 0x000fe4000f8e0207 */
[----:B------:R-:W-:Y:S11]  /*5c60*/  UIMAD UR15, UR6, UR54, UR4 ;  /* 0x00000036060f72a4 */ /* 0x000ff6000f8e0204 */
[----:B------:R-:W-:Y:S01]  /*5c70*/  @!UPT UIADD3 URZ, UPT, UPT, URZ, URZ, URZ ;  /* 0x000000fffffff290 */ /* 0x000fe2000fffe0ff */
.L_x_103:
[----:B------:R-:W1:Y:S01]  /*5c80*/  @!UP4 LDCU.128 UR8, c[0x0][0xc10] ;  /* 0x00018200ff08c7ac */ /* 0x000e620008000c00 */
[----:B------:R-:W-:Y:S02]  /*5c90*/  ISETP.NE.U32.AND P1, PT, RZ, UR46, PT ;  /* 0x0000002eff007c0c */ /* 0x000fe4000bf25070 */
[----:B------:R-:W-:Y:S02]  /*5ca0*/  SHF.L.U32 R8, R10, 0x1f, RZ ;  /* 0x0000001f0a087819 */ /* 0x000fe400000006ff */
[----:B------:R-:W-:Y:S01]  /*5cb0*/  ISETP.NE.AND.EX P1, PT, RZ, UR47, PT, P1 ;  /* 0x0000002fff007c0c */ /* 0x000fe2000bf25310 */
[----:B------:R-:W2:Y:S01]  /*5cc0*/  @!UP4 LDCU UR5, c[0x0][0xc0c] ;  /* 0x00018180ff05c7ac */ /* 0x000ea20008000800 */
[----:B-1----:R-:W-:Y:S07]  /*5cd0*/  UIMAD.WIDE.U32 UR6, UR23, UR8, URZ ;  /* 0x00000008170672a5 */ /* 0x002fee000f8e00ff */
[----:B------:R-:W-:Y:S01]  /*5ce0*/  @!UP4 UMOV UR4, UR7 ;  /* 0x000000070004cc82 */ /* 0x000fe20008000000 */
[----:B--2---:R-:W-:Y:S02]  /*5cf0*/  @!UP4 UISETP.NE.AND UP0, UPT, UR5, 0x1, UPT ;  /* 0x000000010500c88c */ /* 0x004fe4000bf05270 */
[----:B------:R-:W-:Y:S02]  /*5d00*/  @!UP4 USHF.R.U32.HI UR4, URZ, UR9, UR4 ;  /* 0x00000009ff04c299 */ /* 0x000fe40008011604 */
[----:B------:R-:W-:Y:S02]  /*5d10*/  UIMAD.WIDE.U32 UR6, UR15, UR11, URZ ;  /* 0x0000000b0f0672a5 */ /* 0x000fe4000f8e00ff */
[----:B------:R-:W-:Y:S02]  /*5d20*/  @!UP4 USEL UR8, UR23, UR4, !UP0 ;  /* 0x000000041708c287 */ /* 0x000fe4000c000000 */
[----:B------:R-:W-:Y:S03]  /*5d30*/  @!UP4 UISETP.NE.AND UP0, UPT, UR10, 0x1, UPT ;  /* 0x000000010a00c88c */ /* 0x000fe6000bf05270 */
[----:B------:R-:W-:Y:S01]  /*5d40*/  @!UP4 UMOV UR6, UR7 ;  /* 0x000000070006cc82 */ /* 0x000fe20008000000 */
[----:B------:R-:W-:Y:S01]  /*5d50*/  USHF.L.U32 UR7, UR19, 0x7, URZ ;  /* 0x0000000713077899 */ /* 0x000fe200080006ff */
[----:B------:R-:W1:Y:S02]  /*5d60*/  @!UP4 LDCU UR4, c[0x0][0xc20] ;  /* 0x00018400ff04c7ac */ /* 0x000e640008000800 */
[----:B-1----:R-:W-:Y:S04]  /*5d70*/  @!UP4 USHF.R.U32.HI UR6, URZ, UR4, UR6 ;  /* 0x00000004ff06c299 */ /* 0x002fe80008011606 */
[----:B------:R-:W-:Y:S04]  /*5d80*/  @!UP4 USEL UR6, UR15, UR6, !UP0 ;  /* 0x000000060f06c287 */ /* 0x000fe8000c000000 */
[----:B------:R-:W-:Y:S02]  /*5d90*/  @!UP4 UIADD3 UR4, UPT, UPT, -UR8, UR6, URZ ;  /* 0x000000060804c290 */ /* 0x000fe4000fffe1ff */
[----:B------:R-:W-:Y:S02]  /*5da0*/  @!UP4 UIADD3 UR6, UPT, UPT, UR8, -UR6, URZ ;  /* 0x800000060806c290 */ /* 0x000fe4000fffe0ff */
[----:B------:R-:W-:Y:S02]  /*5db0*/  @!UP4 UIMAD UR23, UR4, UR5, UR23 ;  /* 0x000000050417c2a4 */ /* 0x000fe4000f8e0217 */
[----:B------:R-:W-:Y:S01]  /*5dc0*/  @!UP4 UIMAD UR15, UR6, UR10, UR15 ;  /* 0x0000000a060fc2a4 */ /* 0x000fe2000f8e020f */
[----:B------:R-:W-:Y:S11]  /*5dd0*/  BRA.U UP2, `(.L_x_104) ;  /* 0x0000000102107547 */ /* 0x000ff6000b800000 */
[----:B------:R-:W-:Y:S04]  /*5de0*/  MOV R2, UR69 ;  /* 0x0000004500027c02 */ /* 0x000fe80008000f00 */
[----:B------:R-:W-:Y:S04]  /*5df0*/  SHF.L.U32 R2, R2, 0x1f, RZ ;  /* 0x0000001f02027819 */ /* 0x000fe800000006ff */
[----:B------:R-:W1:Y:S02]  /*5e00*/  SYNCS.PHASECHK.TRANS64.TRYWAIT P2, [UR42+0x1e8], R2 ;  /* 0x0001e802ff0075a7 */ /* 0x000e64000804112a */
[----:B-1----:R-:W-:Y:S05]  /*5e10*/  @!P2 BRA `(.L_x_105) ;  /* 0x00000054001ca947 */ /* 0x002fea0003800000 */
.L_x_104:
[----:B------:R-:W-:Y:S05]  /*5e20*/  BRA.U !UP5, `(.L_x_106) ;  /* 0x000000010d387547 */ /* 0x000fea000b800000 */
[----:B------:R-:W-:Y:S01]  /*5e30*/  UPLOP3.LUT UP1, UPT, UPT, UPT, UP6, 0x80, 0x8 ;  /* 0x000000000008789c */ /* 0x000fe20003f2f060 */
[----:B-1----:R-:W-:Y:S01]  /*5e40*/  HFMA2 R0, -RZ, RZ, 0, 5.9604644775390625e-08 ;  /* 0x00000001ff007431 */ /* 0x002fe200000001ff */
[----:B------:R-:W1:Y:S01]  /*5e50*/  LDCU.64 UR8, c[0x0][0x358] ;  /* 0x00006b00ff0877ac */ /* 0x000e620008000a00 */
[----:B------:R-:W-:Y:S03]  /*5e60*/  IMAD.MOV.U32 R45, RZ, RZ, 0x1 ;  /* 0x00000001ff2d7424 */ /* 0x000fe600078e00ff */
[----:B------:R-:W-:Y:S05]  /*5e70*/  PLOP3.LUT P2, PT, PT, PT, UP1, 0x80, 0x8 ;  /* 0x000000000008781c */ /* 0x000fea0003f4f018 */
[----:B------:R-:W2:Y:S01]  /*5e80*/  @UP1 LDCU.64 UR4, c[0x0][0x988] ;  /* 0x00013100ff0417ac */ /* 0x000ea20008000a00 */
[----:B------:R-:W-:Y:S07]  /*5e90*/  @UP1 UIMAD UR6, UR48, UR46, URZ ;  /* 0x0000002e300612a4 */ /* 0x000fee000f8e02ff */
[----:B------:R-:W-:Y:S01]  /*5ea0*/  @!P2 PRMT R45, R0, 0x7610, R45 ;  /* 0x00007610002da816 */ /* 0x000fe2000000002d */
[----:B--2---:R-:W-:Y:S06]  /*5eb0*/  @UP1 UIMAD.WIDE UR4, UR6, 0x4, UR4 ;  /* 0x00000004060418a5 */ /* 0x004fec000f8e0204 */
[----:B------:R-:W-:Y:S01]  /*5ec0*/  IMAD.U32 R14, RZ, RZ, UR4 ;  /* 0x00000004ff0e7e24 */ /* 0x000fe2000f8e00ff */
[----:B------:R-:W-:Y:S04]  /*5ed0*/  MOV R15, UR5 ;  /* 0x00000005000f7c02 */ /* 0x000fe80008000f00 */
[----:B------:R-:W2:Y:S01]  /*5ee0*/  @!UP1 LDCU UR4, c[0x0][0x980] ;  /* 0x00013000ff0497ac */ /* 0x000ea20008000800 */
[----:B-1---5:R3:W5:Y:S02]  /*5ef0*/  @P2 LDG.E R27, desc[UR8][R14.64] ;  /* 0x000000080e1b2981 */ /* 0x022764000c1e1900 */
[----:B--23--:R-:W-:Y:S07]  /*5f00*/  @!P2 IMAD.U32 R27, RZ, RZ, UR4 ;  /* 0x00000004ff1bae24 */ /* 0x00cfee000f8e00ff */
.L_x_106:
[----:B-----5:R-:W-:Y:S01]  /*5f10*/  @!P1 FSETP.EQ.AND P3, PT, R27, RZ, PT ;  /* 0x000000ff1b00920b */ /* 0x020fe20003f62000 */
[----:B------:R-:W-:Y:S01]  /*5f20*/  @!UPT UIADD3 URZ, UPT, UPT, URZ, URZ, URZ ;  /* 0x000000fffffff290 */ /* 0x000fe2000fffe0ff */
[----:B------:R-:W-:Y:S11]  /*5f30*/  @!P1 BRA `(.L_x_107) ;  /* 0x0000000000149947 */ /* 0x000ff60003800000 */
[----:B------:R-:W-:Y:S02]  /*5f40*/  LOP3.LUT P1, RZ, R45, 0xff, RZ, 0xc0, !PT ;  /* 0x000000ff2dff7812 */ /* 0x000fe4000782c0ff */
[----:B------:R-:W-:Y:S04]  /*5f50*/  PLOP3.LUT P3, PT, PT, PT, UP1, 0x80, 0x8 ;  /* 0x000000000008781c */ /* 0x000fe80003f6f018 */
[----:B------:R-:W-:Y:S07]  /*5f60*/  PLOP3.LUT P3, PT, P3, PT, PT, 0x8, 0x80 ;  /* 0x000000000080781c */ /* 0x000fee0001f6e170 */
[----:B------:R-:W-:Y:S11]  /*5f70*/  @P1 FSETP.EQ.AND P3, PT, R27, RZ, PT ;  /* 0x000000ff1b00120b */ /* 0x000ff60003f62000 */
[----:B------:R-:W-:Y:S02]  /*5f80*/  @!UPT UIADD3 URZ, UPT, UPT, URZ, URZ, URZ ;  /* 0x000000fffffff290 */ /* 0x000fe4000fffe0ff */
.L_x_107:
[----:B------:R-:W-:Y:S01]  /*5f90*/  USHF.L.U32 UR11, UR45, 0x6, URZ ;  /* 0x000000062d0b7899 */ /* 0x000fe200080006ff */
[----:B------:R-:W2:Y:S01]  /*5fa0*/  SYNCS.PHASECHK.TRANS64.TRYWAIT P1, [UR42+0x1c0], R8 ;  /* 0x0001c008ff0075a7 */ /* 0x000ea2000802112a */
[----:B------:R-:W-:Y:S02]  /*5fb0*/  UISETP.NE.AND UP0, UPT, UR56, 0x1, UPT ;  /* 0x000000013800788c */ /* 0x000fe4000bf05270 */
[----:B------:R-:W-:Y:S01]  /*5fc0*/  UIMAD.WIDE.U32 UR4, UR11, UR57, URZ ;  /* 0x000000390b0472a5 */ /* 0x000fe2000f8e00ff */
[----:B------:R-:W-:Y:S04]  /*5fd0*/  ELECT P2, URZ, PT ;  /* 0x0000000000ff782f */ /* 0x000fe80003840000 */
[----:B------:R-:W-:Y:S02]  /*5fe0*/  PLOP3.LUT P2, PT, P3, P2, PT, 0xf2, 0x2f ;  /* 0x00000000002f781c */ /* 0x000fe40001f45e72 */
[----:B------:R-:W-:Y:S02]  /*5ff0*/  UMOV UR4, UR5 ;  /* 0x0000000500047c82 */ /* 0x000fe40008000000 */
[----:B------:R-:W-:Y:S04]  /*6000*/  USHF.R.U32.HI UR4, URZ, UR58, UR4 ;  /* 0x0000003aff047299 */ /* 0x000fe80008011604 */
[----:B------:R-:W-:Y:S02]  /*6010*/  USEL UR12, UR11, UR4, !UP0 ;  /* 0x000000040b0c7287 */ /* 0x000fe4000c000000 */
[----:B------:R-:W-:Y:S02]  /*6020*/  UISETP.NE.AND UP0, UPT, UR59, 0x1, UPT ;  /* 0x000000013b00788c */ /* 0x000fe4000bf05270 */
[----:B------:R-:W-:Y:S02]  /*6030*/  UIMAD.WIDE.U32 UR4, UR12, UR60, URZ ;  /* 0x0000003c0c0472a5 */ /* 0x000fe4000f8e00ff */
[----:B------:R-:W-:Y:S01]  /*6040*/  UIADD3 UR6, UPT, UPT, -UR12, URZ, URZ ;  /* 0x000000ff0c067290 */ /* 0x000fe2000fffe1ff */
[----:B-1----:R-:W-:Y:S03]  /*6050*/  @!P2 IMAD.MOV.U32 R0, RZ, 0x20, RZ ;  /* 0x00000020ff00a824 */ /* 0x002fe600078e00ff */
[----:B------:R-:W-:Y:S01]  /*6060*/  UIMAD UR11, UR56, UR6, UR11 ;  /* 0x00000006380b72a4 */ /* 0x000fe2000f8e020b */
[----:B------:R-:W-:Y:S01]  /*6070*/  @!P2 IMAD.MOV.U32 R0, RZ, 0x400, R0 ;  /* 0x00000400ff00a824 */ /* 0x000fe200078e0000 */
[----:B------:R-:W-:Y:S02]  /*6080*/  UMOV UR4, UR5 ;  /* 0x0000000500047c82 */ /* 0x000fe40008000000 */
[----:B------:R-:W-:Y:S04]  /*6090*/  USHF.R.U32.HI UR4, URZ, UR61, UR4 ;  /* 0x0000003dff047299 */ /* 0x000fe80008011604 */
[----:B------:R-:W-:Y:S02]  /*60a0*/  USEL UR13, UR12, UR4, !UP0 ;  /* 0x000000040c0d7287 */ /* 0x000fe4000c000000 */
[----:B------:R-:W-:Y:S02]  /*60b0*/  UISETP.NE.AND UP0, UPT, UR62, 0x1, UPT ;  /* 0x000000013e00788c */ /* 0x000fe4000bf05270 */
[----:B------:R-:W-:Y:S07]  /*60c0*/  UIMAD.WIDE.U32 UR4, UR13, UR63, URZ ;  /* 0x0000003f0d0472a5 */ /* 0x000fee000f8e00ff */
[----:B------:R-:W-:Y:S02]  /*60d0*/  UMOV UR4, UR5 ;  /* 0x0000000500047c82 */ /* 0x000fe40008000000 */
[----:B------:R-:W-:Y:S04]  /*60e0*/  USHF.R.U32.HI UR4, URZ, UR71, UR4 ;  /* 0x00000047ff047299 */ /* 0x000fe80008011604 */
[----:B------:R-:W-:Y:S02]  /*60f0*/  USEL UR14, UR13, UR4, !UP0 ;  /* 0x000000040d0e7287 */ /* 0x000fe4000c000000 */
[----:B------:R-:W-:Y:S02]  /*6100*/  UIADD3 UR4, UPT, UPT, -UR13, URZ, URZ ;  /* 0x000000ff0d047290 */ /* 0x000fe4000fffe1ff */
[----:B------:R-:W-:Y:S02]  /*6110*/  UIADD3 UR5, UPT, UPT, -UR14, URZ, URZ ;  /* 0x000000ff0e057290 */ /* 0x000fe4000fffe1ff */
[----:B------:R-:W-:Y:S02]  /*6120*/  UIMAD UR12, UR59, UR4, UR12 ;  /* 0x000000043b0c72a4 */ /* 0x000fe4000f8e020c */
[----:B------:R-:W-:Y:S01]  /*6130*/  UIMAD UR13, UR62, UR5, UR13 ;  /* 0x000000053e0d72a4 */ /* 0x000fe2000f8e020d */
[----:B--2---:R-:W-:Y:S11]  /*6140*/  @!P1 BRA `(.L_x_108) ;  /* 0x0000005000689947 */ /* 0x004ff60003800000 */
.L_x_238:
[----:B-1----:R-:W-:Y:S01]  /*6150*/  @!P2 IADD3 R2, P1, PT, R12, 0x680, RZ ;  /* 0x000006800c02a810 */ /* 0x002fe20007f3e0ff */
[----:B------:R-:W-:Y:S01]  /*6160*/  VOTEU.ALL UP0, P2 ;  /* 0x0000000000ff7886 */ /* 0x000fe20001000000 */
[----:B------:R-:W-:Y:S02]  /*6170*/  @!P2 R2UR UR6, R0 ;  /* 0x000000000006a2ca */ /* 0x000fe400000e0000 */
[----:B------:R-:W-:Y:S01]  /*6180*/  @!P2 R2UR UR5, R2 ;  /* 0x000000000205a2ca */ /* 0x000fe200000e0000 */
[----:B------:R-:W-:Y:S01]  /*6190*/  @!P2 IMAD.X R0, RZ, RZ, R13, P1 ;  /* 0x000000ffff00a224 */ /* 0x000fe200008e060d */
[----:B------:R-:W-:Y:S02]  /*61a0*/  @!UP0 UIADD3 UR8, UPT, UPT, UR42, 0x300, URZ ;  /* 0x000003002a088890 */ /* 0x000fe4000fffe0ff */
[----:B------:R-:W-:Y:S02]  /*61b0*/  @!UP0 UIADD3 UR17, UPT, UPT, UR42, 0xb00, URZ ;  /* 0x00000b002a118890 */ /* 0x000fe4000fffe0ff */
[----:B------:R-:W-:Y:S01]  /*61c0*/  @!P2 R2UR UR4, R0 ;  /* 0x000000000004a2ca */ /* 0x000fe200000e0000 */
[----:B------:R-:W-:Y:S01]  /*61d0*/  @!UP0 UIADD3 UR16, UPT, UPT, UR7, 0x40, URZ ;  /* 0x0000004007108890 */ /* 0x000fe2000fffe0ff */
[----:B------:R-:W-:Y:S03]  /*61e0*/  @!P2 IMAD.MOV.U32 R0, RZ, RZ, 0x1000 ;  /* 0x00001000ff00a424 */ /* 0x000fe600078e00ff */
[----:B------:R-:W-:Y:S02]  /*61f0*/  @!UP0 UPRMT UR6, UR6, 0x5410, URZ ;  /* 0x0000541006068896 */ /* 0x000fe400080000ff */
[----:B------:R-:W-:Y:S01]  /*6200*/  IMAD.U32 R14, RZ, RZ, UR5 ;  /* 0x00000005ff0e7e24 */ /* 0x000fe2000f8e00ff */
[----:B------:R-:W-:Y:S05]  /*6210*/  VOTEU.ALL UP0, P2 ;  /* 0x0000000000ff7886 */ /* 0x000fea0001000000 */
[----:B------:R-:W-:Y:S01]  /*6220*/  IMAD.U32 R15, RZ, RZ, UR4 ;  /* 0x00000004ff0f7e24 */ /* 0x000fe2000f8e00ff */
[----:B------:R-:W-:Y:S01]  /*6230*/  @!P2 R2UR UR4, R14 ;  /* 0x000000000e04a2ca */ /* 0x000fe200000e0000 */
[----:B------:R-:W-:Y:S01]  /*6240*/  @!UP0 UMOV UR9, UR43 ;  /* 0x0000002b00098c82 */ /* 0x000fe20008000000 */
[----:B------:R-:W-:Y:S02]  /*6250*/  @!UP0 UMOV UR10, UR7 ;  /* 0x00000007000a8c82 */ /* 0x000fe40008000000 */
[----:B------:R-:W-:Y:S11]  /*6260*/  @!P2 R2UR UR5, R15 ;  /* 0x000000000f05a2ca */ /* 0x000ff600000e0000 */
[----:B------:R-:W-:Y:S02]  /*6270*/  @!UPT UIADD3 URZ, UPT, UPT, URZ, URZ, URZ ;  /* 0x000000fffffff290 */ /* 0x000fe4000fffe0ff */
[----:B------:R1:W-:Y:S01]  /*6280*/  @!UP0 UTMALDG.5D.IM2COL [UR8], [UR4], UR6 ;  /* 0x00000008040083b4 */ /* 0x0003e20008060006 */
[----:B------:R-:W-:Y:S05]  /*6290*/  VOTEU.ALL UP0, P2 ;  /* 0x0000000000ff7886 */ /* 0x000fea0001000000 */
[----:B-1----:R-:W-:Y:S01]  /*62a0*/  @!UP0 UMOV UR8, UR17 ;  /* 0x0000001100088c82 */ /* 0x002fe20008000000 */
[----:B------:R-:W-:Y:S01]  /*62b0*/  @!UP0 UMOV UR9, UR43 ;  /* 0x0000002b00098c82 */ /* 0x000fe20008000000 */
[----:B------:R-:W-:Y:S02]  /*62c0*/  @!UP0 UMOV UR10, UR16 ;  /* 0x00000010000a8c82 */ /* 0x000fe40008000000 */
[----:B------:R1:W-:Y:S01]  /*62d0*/  @!UP0 UTMALDG.5D.IM2COL [UR8], [UR4], UR6 ;  /* 0x00000008040083b4 */ /* 0x0003e20008060006 */
[----:B------:R2:W-:Y:S01]  /*62e0*/  @!P2 SYNCS.ARRIVE.TRANS64.RED.A0TR RZ, [UR42+0x1a0], R0 ;  /* 0x0001a000ffffa9a7 */ /* 0x0005e2000830042a */
[----:B------:R-:W-:Y:S01]  /*62f0*/  SYNCS.ARRIVE.TRANS64.RED.A1T0 RZ, [UR66], RZ ;  /* 0x000000ffffff79a7 */ /* 0x000fe20008100442 */
[----:B--2---:R-:W-:Y:S01]  /*6300*/  @!P2 IMAD.MOV.U32 R0, RZ, 0x20, RZ ;  /* 0x00000020ff00a824 */ /* 0x004fe200078e00ff */
[----:B------:R-:W2:Y:S03]  /*6310*/  SYNCS.PHASECHK.TRANS64.TRYWAIT P1, [UR42+0x1c8], R8 ;  /* 0x0001c808ff0075a7 */ /* 0x000ea6000802112a */
[----:B------:R-:W-:Y:S01]  /*6320*/  @!P2 IMAD.MOV.U32 R0, RZ, 0x400, R0 ;  /* 0x00000400ff00a824 */ /* 0x000fe200078e0000 */
[----:B-12---:R-:W-:Y:S06]  /*6330*/  @!P1 BRA `(.L_x_109) ;  /* 0x0000005000049947 */ /* 0x006fec0003800000 */
.L_x_240:
[----:B------:R-:W-:Y:S01]  /*6340*/  @!P2 R2UR UR4, R0 ;  /* 0x000000000004a2ca */ /* 0x000fe200000e0000 */
[----:B------:R-:W-:Y:S01]  /*6350*/  VOTEU.ALL UP0, P2 ;  /* 0x0000000000ff7886 */ /* 0x000fe20001000000 */
[----:B-1----:R-:W-:Y:S01]  /*6360*/  @!P2 IADD3 R2, P1, PT, R12, 0x680, RZ ;  /* 0x000006800c02a810 */ /* 0x002fe20007f3e0ff */
[----:B------:R-:W-:Y:S01]  /*6370*/  UMOV UR35, UR11 ;  /* 0x0000000b00237c82 */ /* 0x000fe20008000000 */
[----:B------:R-:W-:Y:S01]  /*6380*/  UMOV UR36, UR12 ;  /* 0x0000000c00247c82 */ /* 0x000fe20008000000 */
[----:B------:R-:W-:Y:S01]  /*6390*/  UMOV UR37, UR13 ;  /* 0x0000000d00257c82 */ /* 0x000fe20008000000 */
[----:B------:R-:W-:Y:S01]  /*63a0*/  @!P2 R2UR UR5, R2 ;  /* 0x000000000205a2ca */ /* 0x000fe200000e0000 */
[----:B------:R-:W-:Y:S01]  /*63b0*/  @!P2 IMAD.X R0, RZ, RZ, R13, P1 ;  /* 0x000000ffff00a224 */ /* 0x000fe200008e060d */
[----:B------:R-:W-:Y:S02]  /*63c0*/  @!UP0 UIADD3 UR34, UPT, UPT, UR7, 0x10, URZ ;  /* 0x0000001007228890 */ /* 0x000fe4000fffe0ff */
[----:B------:R-:W-:Y:S02]  /*63d0*/  @!UP0 UIADD3 UR32, UPT, UPT, UR42, 0x1300, URZ ;  /* 0x000013002a208890 */ /* 0x000fe4000fffe0ff */
[----:B------:R-:W-:Y:S02]  /*63e0*/  @!UP0 UIADD3 UR10, UPT, UPT, UR7, 0x50, URZ ;  /* 0x00000050070a8890 */ /* 0x000fe4000fffe0ff */
[----:B------:R-:W-:Y:S01]  /*63f0*/  @!UP0 UPRMT UR6, UR4, 0x5410, URZ ;  /* 0x0000541004068896 */ /* 0x000fe200080000ff */
[----:B------:R-:W-:Y:S01]  /*6400*/  @!P2 R2UR UR4, R0 ;  /* 0x000000000004a2ca */ /* 0x000fe200000e0000 */
[----:B------:R-:W-:Y:S01]  /*6410*/  @!UP0 UIADD3 UR8, UPT, UPT, UR42, 0x1b00, URZ ;  /* 0x00001b002a088890 */ /* 0x000fe2000fffe0ff */
[----:B------:R-:W-:Y:S01]  /*6420*/  @!P2 IMAD.MOV.U32 R0, RZ, RZ, 0x1000 ;  /* 0x00001000ff00a424 */ /* 0x000fe200078e00ff */
[----:B------:R-:W-:Y:S01]  /*6430*/  VOTEU.ALL UP0, P2 ;  /* 0x0000000000ff7886 */ /* 0x000fe20001000000 */
[----:B------:R-:W-:Y:S01]  /*6440*/  IMAD.U32 R14, RZ, RZ, UR5 ;  /* 0x00000005ff0e7e24 */ /* 0x000fe2000f8e00ff */
[----:B------:R-:W-:Y:S01]  /*6450*/  UMOV UR38, UR14 ;  /* 0x0000000e00267c82 */ /* 0x000fe20008000000 */
[----:B------:R-:W-:Y:S07]  /*6460*/  UMOV UR9, UR33 ;  /* 0x0000002100097c82 */ /* 0x000fee0008000000 */
[----:B------:R-:W-:Y:S01]  /*6470*/  IMAD.U32 R15, RZ, RZ, UR4 ;  /* 0x00000004ff0f7e24 */ /* 0x000fe2000f8e00ff */
[----:B------:R-:W-:Y:S04]  /*6480*/  @!P2 R2UR UR4, R14 ;  /* 0x000000000e04a2ca */ /* 0x000fe800000e0000 */
[----:B------:R-:W-:Y:S11]  /*6490*/  @!P2 R2UR UR5, R15 ;  /* 0x000000000f05a2ca */ /* 0x000ff600000e0000 */
[----:B------:R-:W-:Y:S02]  /*64a0*/  @!UPT UIADD3 URZ, UPT, UPT, URZ, URZ, URZ ;  /* 0x000000fffffff290 */ /* 0x000fe4000fffe0ff */
[----:B------:R1:W-:Y:S01]  /*64b0*/  @!UP0 UTMALDG.5D.IM2COL [UR32], [UR4], UR6 ;  /* 0x00000020040083b4 */ /* 0x0003e20008060006 */
[----:B------:R-:W-:Y:S05]  /*64c0*/  VOTEU.ALL UP0, P2 ;  /* 0x0000000000ff7886 */ /* 0x000fea0001000000 */
[----:B------:R1:W-:Y:S01]  /*64d0*/  @!UP0 UTMALDG.5D.IM2COL [UR8], [UR4], UR6 ;  /* 0x00000008040083b4 */ /* 0x0003e20008060006 */
[----:B------:R2:W-:Y:S01]  /*64e0*/  @!P2 SYNCS.ARRIVE.TRANS64.RED.A0TR RZ, [UR42+0x1a8], R0 ;  /* 0x0001a800ffffa9a7 */ /* 0x0005e2000830042a */
[----:B------:R-:W-:Y:S01]  /*64f0*/  SYNCS.ARRIVE.TRANS64.RED.A1T0 RZ, [UR65], RZ ;  /* 0x000000ffffff79a7 */ /* 0x000fe20008100441 */
[----:B--2---:R-:W-:Y:S01]  /*6500*/  @!P2 IMAD.MOV.U32 R0, RZ, 0x20, RZ ;  /* 0x00000020ff00a824 */ /* 0x004fe200078e00ff */
[----:B------:R-:W2:Y:S03]  /*6510*/  SYNCS.PHASECHK.TRANS64.TRYWAIT P1, [UR42+0x1d0], R8 ;  /* 0x0001d008ff0075a7 */ /* 0x000ea6000802112a */
[----:B------:R-:W-:Y:S01]  /*6520*/  @!P2 IMAD.MOV.U32 R0, RZ, 0x400, R0 ;  /* 0x00000400ff00a824 */ /* 0x000fe200078e0000 */
[----:B-12---:R-:W-:Y:S06]  /*6530*/  @!P1 BRA `(.L_x_110) ;  /* 0x0000004c009c9947 */ /* 0x006fec0003800000 */
.L_x_242:
        /* <DEDUP_REMOVED lines=8> */
[----:B------:R-:W-:Y:S01]  /*65c0*/  @!UP0 UIADD3 UR26, UPT, UPT, UR7, 0x20, URZ ;  /* 0x00000020071a8890 */ /* 0x000fe2000fffe0ff */
[----:B------:R-:W-:Y:S01]  /*65d0*/  @P0 SHF.R.U32.HI R4, RZ, 0x10, R5 ;  /* 0x00000010ff040819 */ /* 0x000fe20000011605 */
[----:B------:R-:W-:Y:S02]  /*65e0*/  @!UP0 UIADD3 UR24, UPT, UPT, UR42, 0x2300, URZ ;  /* 0x000023002a188890 */ /* 0x000fe4000fffe0ff */
[----:B------:R-:W-:Y:S01]  /*65f0*/  @!UP0 UIADD3 UR10, UPT, UPT, UR7, 0x60, URZ ;  /* 0x00000060070a8890 */ /* 0x000fe2000fffe0ff */
[----:B------:R-:W-:Y:S01]  /*6600*/  @P0 R2UR UR48, R4 ;  /* 0x00000000043002ca */ /* 0x000fe200000e0000 */
        /* <DEDUP_REMOVED lines=17> */
[----:B------:R-:W2:Y:S02]  /*6720*/  SYNCS.PHASECHK.TRANS64.TRYWAIT P1, [UR42+0x1d8], R8 ;  /* 0x0001d808ff0075a7 */ /* 0x000ea4000802112a */
[----:B-12---:R-:W-:Y:S05]  /*6730*/  @!P1 BRA `(.L_x_111) ;  /* 0x0000004c00349947 */ /* 0x006fea0003800000 */
.L_x_244:
[----:B------:R-:W-:Y:S01]  /*6740*/  UPLOP3.LUT UP2, UPT, UPT, UPT, UPT, 0x80, 0x8 ;  /* 0x000000000008789c */ /* 0x000fe20003f4f070 */
[----:B-1----:R-:W-:Y:S01]  /*6750*/  @!P2 IMAD.MOV.U32 R0, RZ, 0x20, RZ ;  /* 0x00000020ff00a824 */ /* 0x002fe200078e00ff */
[----:B------:R-:W-:Y:S01]  /*6760*/  @!P2 IADD3 R2, P0, PT, R12, 0x680, RZ ;  /* 0x000006800c02a810 */ /* 0x000fe20007f1e0ff */
[----:B------:R-:W-:Y:S01]  /*6770*/  UMOV UR19, UR11 ;  /* 0x0000000b00137c82 */ /* 0x000fe20008000000 */
[----:B------:R-:W-:Y:S01]  /*6780*/  VOTEU.ALL UP0, P2 ;  /* 0x0000000000ff7886 */ /* 0x000fe20001000000 */
[----:B------:R-:W-:Y:S01]  /*6790*/  @!P2 IMAD.MOV.U32 R0, RZ, 0x400, R0 ;  /* 0x00000400ff00a824 */ /* 0x000fe200078e0000 */
[----:B------:R-:W-:Y:S01]  /*67a0*/  @!P2 R2UR UR5, R2 ;  /* 0x000000000205a2ca */ /* 0x000fe200000e0000 */
[----:B------:R-:W-:Y:S01]  /*67b0*/  UMOV UR20, UR12 ;  /* 0x0000000c00147c82 */ /* 0x000fe20008000000 */
[----:B------:R-:W-:Y:S01]  /*67c0*/  UMOV UR21, UR13 ;  /* 0x0000000d00157c82 */ /* 0x000fe20008000000 */
[----:B------:R-:W-:Y:S01]  /*67d0*/  @!UP0 UIADD3 UR18, UPT, UPT, UR7, 0x30, URZ ;  /* 0x0000003007128890 */ /* 0x000fe2000fffe0ff */
[----:B------:R-:W-:Y:S01]  /*67e0*/  @!P2 R2UR UR4, R0 ;  /* 0x000000000004a2ca */ /* 0x000fe200000e0000 */
[----:B------:R-:W-:Y:S01]  /*67f0*/  @!P2 IMAD.X R0, RZ, RZ, R13, P0 ;  /* 0x000000ffff00a224 */ /* 0x000fe200000e060d */
[----:B------:R-:W-:Y:S01]  /*6800*/  @!UP0 UIADD3 UR16, UPT, UPT, UR42, 0x3300, URZ ;  /* 0x000033002a108890 */ /* 0x000fe2000fffe0ff */
[----:B------:R-:W-:Y:S01]  /*6810*/  R2UR UR26, R47 ;  /* 0x000000002f1a72ca */ /* 0x000fe200000e0000 */
[----:B------:R-:W-:Y:S01]  /*6820*/  @!UP0 UIADD3 UR17, UPT, UPT, UR42, 0x1b8, URZ ;  /* 0x000001b82a118890 */ /* 0x000fe2000fffe0ff */
[----:B------:R-:W-:Y:S01]  /*6830*/  R2UR UR24, R48 ;  /* 0x00000000301872ca */ /* 0x000fe200000e0000 */
[----:B------:R-:W-:Y:S01]  /*6840*/  @!UP0 UIADD3 UR10, UPT, UPT, UR7, 0x70, URZ ;  /* 0x00000070070a8890 */ /* 0x000fe2000fffe0ff */
[----:B------:R-:W-:Y:S01]  /*6850*/  LOP3.LUT R10, R10, 0x1, RZ, 0x3c, !PT ;  /* 0x000000010a0a7812 */ /* 0x000fe200078e3cff */
[----:B------:R-:W-:Y:S01]  /*6860*/  @!UP0 UIADD3 UR8, UPT, UPT, UR42, 0x3b00, URZ ;  /* 0x00003b002a088890 */ /* 0x000fe2000fffe0ff */
[----:B------:R-:W-:Y:S01]  /*6870*/  IMAD.U32 R4, RZ, RZ, UR5 ;  /* 0x00000005ff047e24 */ /* 0x000fe2000f8e00ff */
[----:B------:R-:W-:Y:S01]  /*6880*/  UMOV UR22, UR14 ;  /* 0x0000000e00167c82 */ /* 0x000fe20008000000 */
[----:B------:R-:W-:Y:S01]  /*6890*/  UMOV UR9, UR17 ;  /* 0x0000001100097c82 */ /* 0x000fe20008000000 */
[----:B------:R-:W-:Y:S01]  /*68a0*/  LOP3.LUT R9, R9, 0x1, RZ, 0x3c, !PT ;  /* 0x0000000109097812 */ /* 0x000fe200078e3cff */
[----:B------:R-:W-:Y:S01]  /*68b0*/  @!UP0 UPRMT UR6, UR4, 0x5410, URZ ;  /* 0x0000541004068896 */ /* 0x000fe200080000ff */
[----:B------:R-:W-:Y:S01]  /*68c0*/  @!P2 R2UR UR4, R0 ;  /* 0x000000000004a2ca */ /* 0x000fe200000e0000 */
[----:B------:R-:W-:Y:S03]  /*68d0*/  VOTEU.ALL UP0, P2 ;  /* 0x0000000000ff7886 */ /* 0x000fe60001000000 */
[----:B------:R-:W-:Y:S09]  /*68e0*/  UIADD3 UR45, UPT, UPT, UR23, UR24, URZ ;  /* 0x00000018172d7290 */ /* 0x000ff2000fffe0ff */
        /* <DEDUP_REMOVED lines=9> */
[----:B-1----:R-:W-:Y:S01]  /*6980*/  UIADD3 UR19, UPT, UPT, UR15, UR26, URZ ;  /* 0x0000001a0f137290 */ /* 0x002fe2000fffe0ff */
[----:B------:R-:W-:Y:S11]  /*6990*/  BRA.U UP3, `(.L_x_112) ;  /* 0xffffffed03987547 */ /* 0x000ff6000b83ffff */
[----:B------:R-:W-:-:S04]  /*69a0*/  SHF.L.U32 R2, R10, 0x1f, RZ ;  /* 0x0000001f0a027819 */ /* 0x000fc800000006ff */
[----:B------:R-:W1:Y:S02]  /*69b0*/  SYNCS.PHASECHK.TRANS64.TRYWAIT P0, [UR42+0x1c0], R2 ;  /* 0x0001c002ff0075a7 */ /* 0x000e64000800112a */
[----:B-1----:R-:W-:Y:S05]  /*69c0*/  @!P0 BRA `(.L_x_113) ;  /* 0x0000004800a88947 */ /* 0x002fea0003800000 */
.L_x_246:
[----:B------:R-:W3:Y:S02]  /*69d0*/  SYNCS.PHASECHK.TRANS64.TRYWAIT P0, [UR42+0x1c8], R2 ;  /* 0x0001c802ff0075a7 */ /* 0x000ee4000800112a */
[----:B---3--:R-:W-:Y:S05]  /*69e0*/  @!P0 BRA `(.L_x_114) ;  /* 0x0000004800b88947 */ /* 0x008fea0003800000 */
.L_x_248:
[----:B------:R-:W3:Y:S02]  /*69f0*/  SYNCS.PHASECHK.TRANS64.TRYWAIT P0, [UR42+0x1d0], R2 ;  /* 0x0001d002ff0075a7 */ /* 0x000ee4000800112a */
[----:B---3--:R-:W-:Y:S05]  /*6a00*/  @!P0 BRA `(.L_x_115) ;  /* 0x0000004800c88947 */ /* 0x008fea0003800000 */
.L_x_250:
[----:B-1----:R-:W-:-:S07]  /*6a10*/  MOV R0, UR42 ;  /* 0x0000002a00007c02 */ /* 0x002fce0008000f00 */
.L_x_116:
[----:B-1----:R-:W-:-:S04]  /*6a20*/  SHF.L.U32 R2, R10, 0x1f, RZ ;  /* 0x0000001f0a027819 */ /* 0x002fc800000006ff */
[----:B------:R1:W3:Y:S03]  /*6a30*/  SYNCS.PHASECHK.TRANS64.TRYWAIT P0, [R0+URZ+0x1d8], R2 ;  /* 0x0001d802000075a7 */ /* 0x0002e600080011ff */
[----:B---3--:R-:W-:Y:S05]  /*6a40*/  @!P0 NANOSLEEP.SYNCS 0x989680 ;  /* 0x009896800000895d */ /* 0x008fea0003900000 */
[----:B------:R-:W3:Y:S02]  /*6a50*/  @!P0 SYNCS.PHASECHK.TRANS64 P0, [R0+URZ+0x1d8], R2 ;  /* 0x0001d802000085a7 */ /* 0x000ee400080010ff */
[----:B--23--:R-:W-:Y:S05]  /*6a60*/  @P0 EXIT ;  /* 0x000000000000094d */ /* 0x00cfea0003800000 */
[----:B------:R-:W-:Y:S05]  /*6a70*/  BRA `(.L_x_116) ;  /* 0xfffffffc00e87947 */ /* 0x000fea000383ffff */
.L_x_101:
[----:B------:R-:W-:-:S06]  /*6a80*/  UISETP.GE.AND UP0, UPT, UR18, 0x4, UPT ;  /* 0x000000041200788c */ /* 0x000fcc000bf06270 */
[----:B------:R-:W-:-:S13]  /*6a90*/  PLOP3.LUT P0, PT, PT, PT, UP0, 0x80, 0x8 ;  /* 0x000000000008781c */ /* 0x000fda0003f0f008 */
[----:B-1----:R-:W-:Y:S05]  /*6aa0*/  @!P0 EXIT ;  /* 0x000000000000894d */ /* 0x002fea0003800000 */
[----:B------:R-:W1:Y:S08]  /*6ab0*/  S2UR UR4, SR_CgaCtaId ;  /* 0x00000000000479c3 */ /* 0x000e700000008800 */
[----:B------:R-:W-:Y:S01]  /*6ac0*/  BAR.SYNC.DEFER_BLOCKING 0x6, 0xa0 ;  /* 0x0182800000007b1d */ /* 0x000fe20000010000 */
[C---:B------:R-:W-:Y:S01]  /*6ad0*/  IMAD.SHL.U32 R44, R55.reuse, 0x10, RZ ;  /* 0x00000010372c7824 */ /* 0x040fe200078e00ff */
[----:B------:R-:W-:Y:S01]  /*6ae0*/  SHF.L.U32 R23, R55, 0x10, RZ ;  /* 0x0000001037177819 */ /* 0x000fe200000006ff */
[----:B------:R-:W-:-:S02]  /*6af0*/  IMAD.SHL.U32 R0, R46, 0x200, RZ ;  /* 0x000002002e007824 */ /* 0x000fc400078e00ff */
[----:B------:R-:W-:Y:S02]  /*6b00*/  HFMA2 R51, -RZ, RZ, 0, 0 ;  /* 0x00000000ff337431 */ /* 0x000fe400000001ff */
[----:B------:R-:W-:Y:S01]  /*6b10*/  IMAD.SHL.U32 R4, R55, 0x2, RZ ;  /* 0x0000000237047824 */ /* 0x000fe200078e00ff */
[----:B------:R-:W-:Y:S01]  /*6b20*/  UMOV UR44, 0x400 ;  /* 0x00000400002c7882 */ /* 0x000fe20000000000 */
[----:B------:R-:W2:Y:S01]  /*6b30*/  LDC.64 R42, c[0x0][0x9b0] ;  /* 0x00026c00ff2a7b82 */ /* 0x000ea20000000a00 */
[C---:B------:R-:W-:Y:S01]  /*6b40*/  LOP3.LUT R54, R44.reuse, 0x5b0, RZ, 0xc0, !PT ;  /* 0x000005b02c367812 */ /* 0x040fe200078ec0ff */
[----:B------:R-:W-:Y:S01]  /*6b50*/  IMAD.MOV.U32 R53, RZ, RZ, 0x1 ;  /* 0x00000001ff357424 */ /* 0x000fe200078e00ff */
[----:B------:R-:W-:Y:S01]  /*6b60*/  LOP3.LUT R5, R44, 0x40, RZ, 0xc0, !PT ;  /* 0x000000402c057812 */ /* 0x000fe200078ec0ff */
[----:B------:R-:W-:Y:S01]  /*6b70*/  IMAD.MOV.U32 R22, RZ, RZ, RZ ;  /* 0x000000ffff167224 */ /* 0x000fe200078e00ff */
[----:B------:R-:W-:Y:S01]  /*6b80*/  LOP3.LUT R54, R54, 0x200, R0, 0xf8, !PT ;  /* 0x0000020036367812 */ /* 0x000fe200078ef800 */
[----:B------:R-:W-:Y:S01]  /*6b90*/  IMAD.SHL.U32 R0, R46, 0x200000, RZ ;  /* 0x002000002e007824 */ /* 0x000fe200078e00ff */
[----:B------:R-:W-:Y:S01]  /*6ba0*/  LOP3.LUT R4, R5, 0x8, R4, 0xf8, !PT ;  /* 0x0000000805047812 */ /* 0x000fe200078ef804 */
[----:B------:R-:W3:Y:S01]  /*6bb0*/  LDC.64 R40, c[0x0][0x9a8] ;  /* 0x00026a00ff287b82 */ /* 0x000ee20000000a00 */
[----:B------:R-:W-:Y:S01]  /*6bc0*/  LOP3.LUT P0, RZ, R44, 0x40, RZ, 0xc0, !PT ;  /* 0x000000402cff7812 */ /* 0x000fe2000780c0ff */
[----:B------:R-:W-:Y:S01]  /*6bd0*/  IMAD.MOV.U32 R52, RZ, RZ, RZ ;  /* 0x000000ffff347224 */ /* 0x000fe200078e00ff */
[----:B------:R-:W-:Y:S01]  /*6be0*/  LOP3.LUT R0, R0, 0x200000, RZ, 0xc0, !PT ;  /* 0x0020000000007812 */ /* 0x000fe200078ec0ff */
[----:B------:R-:W4:Y:S01]  /*6bf0*/  LDCU UR57, c[0x0][0x370] ;  /* 0x00006e00ff3977ac */ /* 0x000f220008000800 */
[----:B------:R-:W-:-:S02]  /*6c00*/  LOP3.LUT R54, R54, R4, RZ, 0xfc, !PT ;  /* 0x0000000436367212 */ /* 0x000fc400078efcff */
[----:B------:R-:W-:Y:S01]  /*6c10*/  LOP3.LUT R23, R0, 0x400000, R23, 0xf8, !PT ;  /* 0x0040000000177812 */ /* 0x000fe200078ef817 */
[----:B-1----:R-:W-:Y:S01]  /*6c20*/  ULEA UR44, UR4, UR44, 0x18 ;  /* 0x0000002c042c7291 */ /* 0x002fe2000f8ec0ff */
[----:B------:R-:W-:Y:S01]  /*6c30*/  P2R R0, PR, RZ, 0x1 ;  /* 0x00000001ff007803 */ /* 0x000fe20000000000 */
[----:B------:R-:W1:Y:S01]  /*6c40*/  LDCU.128 UR4, c[0x0][0xb80] ;  /* 0x00017000ff0477ac */ /* 0x000e620008000c00 */
[----:B------:R-:W-:Y:S01]  /*6c50*/  LOP3.LUT R55, R55, 0x60, RZ, 0xc0, !PT ;  /* 0x0000006037377812 */ /* 0x000fe200078ec0ff */
[----:B------:R-:W2:Y:S05]  /*6c60*/  LDCU.64 UR62, c[0x0][0x348] ;  /* 0x00006900ff3e77ac */ /* 0x000eaa0008000a00 */
[----:B------:R-:W4:Y:S01]  /*6c70*/  LDS R2, [UR44+0x240] ;  /* 0x0002402cff027984 */ /* 0x000f220008000800 */
[----:B------:R-:W2:Y:S01]  /*6c80*/  LDCU UR42, c[0x0][0xc0c] ;  /* 0x00018180ff2a77ac */ /* 0x000ea20008000800 */
[----:B------:R-:W2:Y:S01]  /*6c90*/  LDCU UR38, c[0x0][0xc30] ;  /* 0x00018600ff2677ac */ /* 0x000ea20008000800 */
[----:B------:R-:W2:Y:S01]  /*6ca0*/  LDCU.64 UR50, c[0x0][0x988] ;  /* 0x00013100ff3277ac */ /* 0x000ea20008000a00 */
[----:B-1----:R-:W-:Y:S01]  /*6cb0*/  IMAD.U32 R59, RZ, RZ, UR4 ;  /* 0x00000004ff3b7e24 */ /* 0x002fe2000f8e00ff */
[----:B------:R-:W-:Y:S01]  /*6cc0*/  MOV R56, UR7 ;  /* 0x0000000700387c02 */ /* 0x000fe20008000f00 */
[----:B------:R-:W-:Y:S01]  /*6cd0*/  UIADD3 UR4, UPT, UPT, UR44, 0x300, URZ ;  /* 0x000003002c047890 */ /* 0x000fe2000fffe0ff */
[----:B------:R-:W-:Y:S01]  /*6ce0*/  IMAD.U32 R58, RZ, RZ, UR5 ;  /* 0x00000005ff3a7e24 */ /* 0x000fe2000f8e00ff */
[----:B------:R-:W1:Y:S01]  /*6cf0*/  LDCU.64 UR40, c[0x0][0xc28] ;  /* 0x00018500ff2877ac */ /* 0x000e620008000a00 */
[----:B------:R-:W-:-:S03]  /*6d00*/  IMAD.U32 R57, RZ, RZ, UR6 ;  /* 0x00000006ff397e24 */ /* 0x000fc6000f8e00ff */
[----:B------:R-:W-:Y:S01]  /*6d10*/  IMAD.U32 R50, RZ, RZ, UR4 ;  /* 0x00000004ff327e24 */ /* 0x000fe2000f8e00ff */
[----:B------:R-:W1:Y:S01]  /*6d20*/  LDCU.64 UR60, c[0x0][0x990] ;  /* 0x00013200ff3c77ac */ /* 0x000e620008000a00 */
[----:B------:R-:W1:Y:S01]  /*6d30*/  LDCU.128 UR52, c[0x0][0xc10] ;  /* 0x00018200ff3477ac */ /* 0x000e620008000c00 */
[----:B------:R-:W1:Y:S01]  /*6d40*/  LDCU UR56, c[0x0][0x374] ;  /* 0x00006e80ff3877ac */ /* 0x000e620008000800 */
[----:B------:R-:W-:Y:S01]  /*6d50*/  UMOV UR49, URZ ;  /* 0x000000ff00317c82 */ /* 0x000fe20008000000 */
[----:B------:R-:W-:Y:S01]  /*6d60*/  UMOV UR47, URZ ;  /* 0x000000ff002f7c82 */ /* 0x000fe20008000000 */
[C---:B----4-:R-:W-:Y:S01]  /*6d70*/  VIADD R3, R2.reuse, 0x40 ;  /* 0x0000004002037836 */ /* 0x050fe20000000000 */
[----:B------:R-:W-:-:S04]  /*6d80*/  LOP3.LUT R2, R2, 0xffff, RZ, 0xc0, !PT ;  /* 0x0000ffff02027812 */ /* 0x000fc800078ec0ff */
[----:B------:R-:W-:-:S05]  /*6d90*/  LOP3.LUT R3, R3, 0xffff, RZ, 0xc0, !PT ;  /* 0x0000ffff03037812 */ /* 0x000fca00078ec0ff */
[----:B-123--:R4:W-:Y:S02]  /*6da0*/  STL.64 [R1], R2 ;  /* 0x0000000201007387 */ /* 0x00e9e40000100a00 */
.L_x_160:
[----:B----4-:R-:W-:Y:S04]  /*6db0*/  SHF.L.U32 R2, R51, 0x1f, RZ ;  /* 0x0000001f33027819 */ /* 0x010fe800000006ff */
[----:B-1----:R-:W1:Y:S02]  /*6dc0*/  SYNCS.PHASECHK.TRANS64.TRYWAIT P0, [UR44+0x1f0], R2 ;  /* 0x0001f002ff0075a7 */ /* 0x002e64000800112c */
[----:B-1----:R-:W-:Y:S05]  /*6dd0*/  @!P0 BRA `(.L_x_117) ;  /* 0x0000004400ec8947 */ /* 0x002fea0003800000 */
.L_x_252:
[----:B-1----:R-:W-:Y:S01]  /*6de0*/  LEA R2, R22, UR43, 0x2 ;  /* 0x0000002b16027c11 */ /* 0x002fe2000f8e10ff */
[----:B------:R-:W1:Y:S01]  /*6df0*/  LDS.128 R4, [UR44+0x230] ;  /* 0x0002302cff047984 */ /* 0x000e620008000c00 */
[----:B------:R-:W-:Y:S02]  /*6e00*/  UIADD3 UR4, UPT, UPT, UR44, 0x1f8, URZ ;  /* 0x000001f82c047890 */ /* 0x000fe4000fffe0ff */
[----:B------:R-:W-:Y:S01]  /*6e10*/  UISETP.GE.AND UP0, UPT, UR39, 0x1, UPT ;  /* 0x000000012700788c */ /* 0x000fe2000bf06270 */
[----:B------:R-:W-:Y:S01]  /*6e20*/  @!PT LDS RZ, [RZ] ;  /* 0x00000000fffff984 */ /* 0x000fe20000000800 */
[----:B------:R-:W-:Y:S01]  /*6e30*/  @!PT LDS RZ, [RZ] ;  /* 0x00000000fffff984 */ /* 0x000fe20000000800 */
[----:B------:R-:W-:Y:S01]  /*6e40*/  @!PT LDS RZ, [RZ] ;  /* 0x00000000fffff984 */ /* 0x000fe20000000800 */
[----:B------:R-:W-:Y:S01]  /*6e50*/  @!PT LDS RZ, [RZ] ;  /* 0x00000000fffff984 */ /* 0x000fe20000000800 */
[----:B------:R2:W-:Y:S06]  /*6e60*/  MEMBAR.ALL.CTA ;  /* 0x0000000000007992 */ /* 0x0005ec0000008000 */
[----:B--2---:R-:W2:Y:S01]  /*6e70*/  FENCE.VIEW.ASYNC.S ;  /* 0x00000000000073c6 */ /* 0x004ea20000000000 */
[----:B------:R-:W-:Y:S09]  /*6e80*/  UPRMT UR4, URZ, 0x654, UR4 ;  /* 0x00000654ff047896 */ /* 0x000ff20008000004 */
[----:B--2---:R-:W-:Y:S01]  /*6e90*/  SYNCS.ARRIVE.TRANS64.RED.A1T0 RZ, [UR4], RZ ;  /* 0x000000ffffff79a7 */ /* 0x004fe20008100404 */
[----:B------:R-:W5:Y:S01]  /*6ea0*/  LDL R2, [R2] ;  /* 0x0000000002027983 */ /* 0x000f620000100800 */
[----:B-1----:R-:W-:Y:S11]  /*6eb0*/  LOP3.LUT P0, RZ, R6, 0x1, RZ, 0xc0, !PT ;  /* 0x0000000106ff7812 */ /* 0x002ff6000780c0ff */
[----:B------:R-:W-:Y:S02]  /*6ec0*/  @!UPT UIADD3 URZ, UPT, UPT, URZ, URZ, URZ ;  /* 0x000000fffffff290 */ /* 0x000fe4000fffe0ff */
[----:B------:R-:W-:Y:S01]  /*6ed0*/  VOTEU.ANY UP1, P0 ;  /* 0x0000000000ff7886 */ /* 0x000fe20000020100 */
[----:B------:R-:W-:Y:S01]  /*6ee0*/  PLOP3.LUT P0, PT, PT, PT, UP1, 0x80, 0x8 ;  /* 0x000000000008781c */ /* 0x000fe20003f0f018 */
[----:B------:R-:W-:Y:S11]  /*6ef0*/  UP2UR UR58, UPR, URZ, 0x2 ;  /* 0x00000002ff3a7883 */ /* 0x000ff60008000000 */
[----:B------:R-:W-:Y:S01]  /*6f00*/  @!UPT UIADD3 URZ, UPT, UPT, URZ, URZ, URZ ;  /* 0x000000fffffff290 */ /* 0x000fe2000fffe0ff */
[----:B------:R-:W-:Y:S02]  /*6f10*/  @P0 MOV R3, R4 ;  /* 0x0000000400030202 */ /* 0x000fe40000000f00 */
[----:B------:R-:W-:Y:S02]  /*6f20*/  @P0 LOP3.LUT R0, R5, 0xffff, RZ, 0xc0, !PT ;  /* 0x0000ffff05000812 */ /* 0x000fe400078ec0ff */
[----:B------:R-:W-:Y:S02]  /*6f30*/  @P0 R2UR UR5, R3 ;  /* 0x00000000030502ca */ /* 0x000fe400000e0000 */
[----:B------:R-:W-:Y:S11]  /*6f40*/  @P0 R2UR UR4, R0 ;  /* 0x00000000000402ca */ /* 0x000ff600000e0000 */
[----:B------:R-:W-:Y:S02]  /*6f50*/  @UP1 UMOV UR37, UR5 ;  /* 0x0000000500251c82 */ /* 0x000fe40008000000 */
[----:B------:R-:W-:Y:S01]  /*6f60*/  @UP1 UMOV UR36, UR4 ;  /* 0x0000000400241c82 */ /* 0x000fe20008000000 */
[----:B------:R-:W-:Y:S05]  /*6f70*/  BRA.U !UP0, `(.L_x_118) ;  /* 0x0000000108cc7547 */ /* 0x000fea000b800000 */
[----:B------:R-:W1:Y:S01]  /*6f80*/  LDCU UR9, c[0x0][0xc20] ;  /* 0x00018400ff0977ac */ /* 0x000e620008000800 */
[----:B------:R-:W-:Y:S02]  /*6f90*/  UIMAD.WIDE.U32 UR4, UR56, UR55, URZ ;  /* 0x00000037380472a5 */ /* 0x000fe4000f8e00ff */
[----:B------:R-:W-:Y:S02]  /*6fa0*/  UIMAD.WIDE.U32 UR6, UR57, UR52, URZ ;  /* 0x00000034390672a5 */ /* 0x000fe4000f8e00ff */
[----:B------:R-:W-:Y:S02]  /*6fb0*/  UIMAD.WIDE.U32 UR10, UR36, UR55, URZ ;  /* 0x00000037240a72a5 */ /* 0x000fe4000f8e00ff */
[----:B------:R-:W-:Y:S02]  /*6fc0*/  UISETP.NE.AND UP0, UPT, UR54, 0x1, UPT ;  /* 0x000000013600788c */ /* 0x000fe4000bf05270 */
[----:B------:R-:W-:Y:S02]  /*6fd0*/  UISETP.NE.AND UP1, UPT, UR42, 0x1, UPT ;  /* 0x000000012a00788c */ /* 0x000fe4000bf25270 */
[----:B------:R-:W-:Y:S02]  /*6fe0*/  UISETP.NE.AND UP2, UPT, UR39, 0x1, UPT ;  /* 0x000000012700788c */ /* 0x000fe4000bf45270 */
[----:B------:R-:W-:Y:S01]  /*6ff0*/  UIMAD.WIDE.U32 UR12, UR37, UR52, URZ ;  /* 0x00000034250c72a5 */ /* 0x000fe2000f8e00ff */
[----:B------:R-:W-:Y:S01]  /*7000*/  UMOV UR4, UR5 ;  /* 0x0000000500047c82 */ /* 0x000fe20008000000 */
[----:B------:R-:W-:Y:S01]  /*7010*/  UMOV UR6, UR11 ;  /* 0x0000000b00067c82 */ /* 0x000fe20008000000 */
[----:B-1----:R-:W-:Y:S03]  /*7020*/  USHF.R.U32.HI UR8, URZ, UR9, UR4 ;  /* 0x00000009ff087299 */ /* 0x002fe60008011604 */
[----:B------:R-:W-:Y:S02]  /*7030*/  UMOV UR4, UR7 ;  /* 0x0000000700047c82 */ /* 0x000fe40008000000 */
[----:B------:R-:W-:Y:S02]  /*7040*/  USHF.R.U32.HI UR5, URZ, UR53, UR4 ;  /* 0x00000035ff057299 */ /* 0x000fe40008011604 */
[----:B------:R-:W-:Y:S02]  /*7050*/  USEL UR4, UR56, UR8, !UP0 ;  /* 0x0000000838047287 */ /* 0x000fe4000c000000 */
[----:B------:R-:W-:Y:S02]  /*7060*/  USHF.R.U32.HI UR8, URZ, UR9, UR6 ;  /* 0x00000009ff087299 */ /* 0x000fe40008011606 */
[----:B------:R-:W-:Y:S02]  /*7070*/  UIMAD.WIDE.U32 UR6, UR4, UR40, URZ ;  /* 0x00000028040672a5 */ /* 0x000fe4000f8e00ff */
[----:B------:R-:W-:Y:S02]  /*7080*/  USEL UR9, UR57, UR5, !UP1 ;  /* 0x0000000539097287 */ /* 0x000fe4000c800000 */
[----:B------:R-:W-:Y:S02]  /*7090*/  USEL UR8, UR36, UR8, !UP0 ;  /* 0x0000000824087287 */ /* 0x000fe4000c000000 */
[----:B------:R-:W-:Y:S01]  /*70a0*/  UIMAD.WIDE.U32 UR10, UR9, UR40, URZ ;  /* 0x00000028090a72a5 */ /* 0x000fe2000f8e00ff */
[----:B------:R-:W-:Y:S01]  /*70b0*/  UMOV UR6, UR7 ;  /* 0x0000000700067c82 */ /* 0x000fe20008000000 */
[----:B------:R-:W-:Y:S01]  /*70c0*/  UMOV UR5, UR13 ;  /* 0x0000000d00057c82 */ /* 0x000fe20008000000 */
[----:B------:R-:W-:Y:S02]  /*70d0*/  @UP2 USHF.R.U32.HI UR4, URZ, UR41, UR6 ;  /* 0x00000029ff042299 */ /* 0x000fe40008011606 */
[----:B------:R-:W-:Y:S02]  /*70e0*/  USHF.R.U32.HI UR5, URZ, UR53, UR5 ;  /* 0x00000035ff057299 */ /* 0x000fe40008011605 */
[----:B------:R-:W-:Y:S02]  /*70f0*/  UIMAD UR4, UR39, UR4, URZ ;  /* 0x00000004270472a4 */ /* 0x000fe4000f8e02ff */
[----:B------:R-:W-:Y:S02]  /*7100*/  USEL UR5, UR37, UR5, !UP1 ;  /* 0x0000000525057287 */ /* 0x000fe4000c800000 */
[----:B------:R-:W-:Y:S01]  /*7110*/  UISETP.GE.AND UP0, UPT, UR8, UR4, UPT ;  /* 0x000000040800728c */ /* 0x000fe2000bf06270 */
[----:B------:R-:W-:Y:S01]  /*7120*/  UMOV UR6, UR11 ;  /* 0x0000000b00067c82 */ /* 0x000fe20008000000 */
[----:B------:R-:W-:Y:S02]  /*7130*/  UIMAD.WIDE.U32 UR10, UR8, UR40, URZ ;  /* 0x00000028080a72a5 */ /* 0x000fe4000f8e00ff */
[----:B------:R-:W-:Y:S04]  /*7140*/  @UP2 USHF.R.U32.HI UR9, URZ, UR41, UR6 ;  /* 0x00000029ff092299 */ /* 0x000fe80008011606 */
[----:B------:R-:W-:Y:S01]  /*7150*/  UIMAD UR6, UR39, UR9, URZ ;  /* 0x00000009270672a4 */ /* 0x000fe2000f8e02ff */
[----:B------:R-:W-:Y:S03]  /*7160*/  UMOV UR4, UR11 ;  /* 0x0000000b00047c82 */ /* 0x000fe60008000000 */
[----:B------:R-:W-:Y:S02]  /*7170*/  UISETP.GE.OR UP0, UPT, UR5, UR6, UP0 ;  /* 0x000000060500728c */ /* 0x000fe40008706670 */
[----:B------:R-:W-:Y:S02]  /*7180*/  USHF.R.U32.HI UR4, URZ, UR41, UR4 ;  /* 0x00000029ff047299 */ /* 0x000fe40008011604 */
[----:B------:R-:W-:Y:S02]  /*7190*/  UIMAD.WIDE.U32 UR6, UR5, UR40, URZ ;  /* 0x00000028050672a5 */ /* 0x000fe4000f8e00ff */
[----:B------:R-:W-:Y:S02]  /*71a0*/  USEL UR11, UR8, UR4, !UP2 ;  /* 0x00000004080b7287 */ /* 0x000fe4000d000000 */
[----:B------:R-:W-:Y:S02]  /*71b0*/  UIADD3 UR6, UPT, UPT, -UR5, URZ, URZ ;  /* 0x000000ff05067290 */ /* 0x000fe4000fffe1ff */
[----:B------:R-:W-:Y:S02]  /*71c0*/  UIADD3 UR10, UPT, UPT, -UR11, URZ, URZ ;  /* 0x000000ff0b0a7290 */ /* 0x000fe4000fffe1ff */
[----:B------:R-:W-:Y:S02]  /*71d0*/  UIMAD UR6, UR42, UR6, UR37 ;  /* 0x000000062a0672a4 */ /* 0x000fe4000f8e0225 */
[----:B------:R-:W-:Y:S01]  /*71e0*/  UIMAD UR10, UR39, UR10, UR8 ;  /* 0x0000000a270a72a4 */ /* 0x000fe2000f8e0208 */
[----:B------:R-:W-:Y:S01]  /*71f0*/  @!UP0 UMOV UR4, UR7 ;  /* 0x0000000700048c82 */ /* 0x000fe20008000000 */
[----:B------:R-:W-:Y:S02]  /*7200*/  UIADD3 UR7, UPT, UPT, -UR8, URZ, URZ ;  /* 0x000000ff08077290 */ /* 0x000fe4000fffe1ff */
[----:B------:R-:W-:Y:S04]  /*7210*/  @!UP0 USHF.R.U32.HI UR4, URZ, UR41, UR4 ;  /* 0x00000029ff048299 */ /* 0x000fe80008011604 */
[----:B------:R-:W-:Y:S04]  /*7220*/  @!UP0 USEL UR4, UR5, UR4, !UP2 ;  /* 0x0000000405048287 */ /* 0x000fe8000d000000 */
[----:B------:R-:W-:Y:S02]  /*7230*/  @!UP0 UIMAD UR9, UR9, UR10, UR4 ;  /* 0x0000000a090982a4 */ /* 0x000fe4000f8e0204 */
[----:B------:R-:W-:Y:S02]  /*7240*/  @!UP0 UIADD3 UR10, UPT, UPT, UR11, -UR4, URZ ;  /* 0x800000040b0a8290 */ /* 0x000fe4000fffe0ff */
[----:B------:R-:W-:Y:S02]  /*7250*/  UIMAD UR4, UR54, UR7, UR36 ;  /* 0x00000007360472a4 */ /* 0x000fe4000f8e0224 */
[----:B------:R-:W-:Y:S03]  /*7260*/  @!UP0 UIMAD UR8, UR10, UR39, UR5 ;  /* 0x000000270a0882a4 */ /* 0x000fe6000f8e0205 */
[----:B------:R-:W-:Y:S02]  /*7270*/  @!UP0 UMOV UR5, UR9 ;  /* 0x0000000900058c82 */ /* 0x000fe40008000000 */
[----:B------:R-:W-:Y:S02]  /*7280*/  UIMAD UR37, UR5, UR42, UR6 ;  /* 0x0000002a052572a4 */ /* 0x000fe4000f8e0206 */
[----:B------:R-:W-:Y:S11]  /*7290*/  UIMAD UR36, UR8, UR54, UR4 ;  /* 0x00000036082472a4 */ /* 0x000ff6000f8e0204 */
[----:B------:R-:W-:Y:S01]  /*72a0*/  @!UPT UIADD3 URZ, UPT, UPT, URZ, URZ, URZ ;  /* 0x000000fffffff290 */ /* 0x000fe2000fffe0ff */
.L_x_118:
[----:B------:R-:W-:Y:S01]  /*72b0*/  UISETP.NE.AND UP0, UPT, UR38, 0x1, UPT ;  /* 0x000000012600788c */ /* 0x000fe2000bf05270 */
[----:B------:R-:W-:Y:S01]  /*72c0*/  @P0 SHF.R.U32.HI R4, RZ, 0x10, R5 ;  /* 0x00000010ff040819 */ /* 0x000fe20000011605 */
[----:B------:R-:W-:Y:S01]  /*72d0*/  USHF.L.U32 UR46, UR19, 0x7, URZ ;  /* 0x00000007132e7899 */ /* 0x000fe200080006ff */
[----:B------:R-:W-:Y:S02]  /*72e0*/  BSSY.RECONVERGENT B6, `(.L_x_119) ;  /* 0x0000034000067945 */ /* 0x000fe40003800200 */
[----:B------:R-:W-:Y:S02]  /*72f0*/  @P0 R2UR UR59, R4 ;  /* 0x00000000043b02ca */ /* 0x000fe400000e0000 */
[----:B------:R-:W-:Y:S04]  /*7300*/  LOP3.LUT P0, RZ, R50, 0x90, RZ, 0xc0, !PT ;  /* 0x0000009032ff7812 */ /* 0x000fe8000780c0ff */
[----:B------:R-:W1:Y:S01]  /*7310*/  @!UP0 LDCU.128 UR12, c[0x0][0xc10] ;  /* 0x00018200ff0c87ac */ /* 0x000e620008000c00 */
[----:B------:R-:W2:Y:S01]  /*7320*/  @!UP0 LDCU UR5, c[0x0][0xc0c] ;  /* 0x00018180ff0587ac */ /* 0x000ea20008000800 */
[----:B------:R-:W3:Y:S01]  /*7330*/  @!UP0 LDCU UR10, c[0x0][0xc20] ;  /* 0x00018400ff0a87ac */ /* 0x000ee20008000800 */
[----:B-1----:R-:W-:Y:S02]  /*7340*/  UIMAD.WIDE.U32 UR8, UR37, UR12, URZ ;  /* 0x0000000c250872a5 */ /* 0x002fe4000f8e00ff */
[----:B------:R-:W-:Y:S02]  /*7350*/  UIMAD.WIDE.U32 UR6, UR36, UR15, URZ ;  /* 0x0000000f240672a5 */ /* 0x000fe4000f8e00ff */
[----:B------:R-:W-:Y:S03]  /*7360*/  @!UP0 UISETP.NE.AND UP1, UPT, UR14, 0x1, UPT ;  /* 0x000000010e00888c */ /* 0x000fe6000bf25270 */
[----:B------:R-:W-:Y:S01]  /*7370*/  @!UP0 UMOV UR4, UR9 ;  /* 0x0000000900048c82 */ /* 0x000fe20008000000 */
[----:B--2---:R-:W-:Y:S02]  /*7380*/  @!UP0 UISETP.NE.AND UP2, UPT, UR5, 0x1, UPT ;  /* 0x000000010500888c */ /* 0x004fe4000bf45270 */
[----:B------:R-:W-:Y:S01]  /*7390*/  @!UP0 USHF.R.U32.HI UR4, URZ, UR13, UR4 ;  /* 0x0000000dff048299 */ /* 0x000fe20008011604 */
[----:B------:R-:W-:Y:S02]  /*73a0*/  @!UP0 UMOV UR6, UR7 ;  /* 0x0000000700068c82 */ /* 0x000fe40008000000 */
[----:B---3--:R-:W-:Y:S02]  /*73b0*/  @!UP0 USHF.R.U32.HI UR6, URZ, UR10, UR6 ;  /* 0x0000000aff068299 */ /* 0x008fe40008011606 */
[----:B------:R-:W-:Y:S02]  /*73c0*/  @!UP0 USEL UR7, UR37, UR4, !UP2 ;  /* 0x0000000425078287 */ /* 0x000fe4000d000000 */
[----:B------:R-:W-:Y:S04]  /*73d0*/  @!UP0 USEL UR6, UR36, UR6, !UP1 ;  /* 0x0000000624068287 */ /* 0x000fe8000c800000 */
[----:B------:R-:W-:Y:S02]  /*73e0*/  @!UP0 UIADD3 UR4, UPT, UPT, -UR7, UR6, URZ ;  /* 0x0000000607048290 */ /* 0x000fe4000fffe1ff */
[----:B------:R-:W-:Y:S02]  /*73f0*/  @!UP0 UIADD3 UR6, UPT, UPT, UR7, -UR6, URZ ;  /* 0x8000000607068290 */ /* 0x000fe4000fffe0ff */
[----:B------:R-:W-:Y:S02]  /*7400*/  @!UP0 UIMAD UR37, UR4, UR5, UR37 ;  /* 0x00000005042582a4 */ /* 0x000fe4000f8e0225 */
[----:B------:R-:W-:Y:S01]  /*7410*/  @!UP0 UIMAD UR36, UR6, UR14, UR36 ;  /* 0x0000000e062482a4 */ /* 0x000fe2000f8e0224 */
[----:B------:R-:W-:Y:S11]  /*7420*/  @!P0 BRA `(.L_x_120) ;  /* 0x00000000007c8947 */ /* 0x000ff60003800000 */
[----:B------:R-:W1:Y:S01]  /*7430*/  LDCU.64 UR8, c[0x4][0x80] ;  /* 0x01001000ff0877ac */ /* 0x000e620008000a00 */
[----:B------:R-:W-:Y:S01]  /*7440*/  MOV R16, 0x0 ;  /* 0x0000000000107802 */ /* 0x000fe20000000f00 */
[----:B------:R-:W-:Y:S02]  /*7450*/  HFMA2 R12, -RZ, RZ, 0, 5.9604644775390625e-08 ;  /* 0x00000001ff0c7431 */ /* 0x000fe400000001ff */
[----:B------:R-:W-:Y:S01]  /*7460*/  IMAD.MOV.U32 R8, RZ, RZ, 0x70 ;  /* 0x00000070ff087424 */ /* 0x000fe200078e00ff */
[----:B------:R2:W3:Y:S01]  /*7470*/  LDC.64 R14, c[0x4][R16] ;  /* 0x01000000100e7b82 */ /* 0x0004e20000000a00 */
[----:B------:R-:W4:Y:S01]  /*7480*/  LDCU.64 UR6, c[0x4][0x88] ;  /* 0x01001100ff0677ac */ /* 0x000f220008000a00 */
[----:B------:R-:W-:Y:S01]  /*7490*/  IMAD.MOV.U32 R13, RZ, RZ, RZ ;  /* 0x000000ffff0d7224 */ /* 0x000fe200078e00ff */
[----:B------:R-:W2:Y:S01]  /*74a0*/  LDCU.64 UR4, c[0x4][0x8] ;  /* 0x01000100ff0477ac */ /* 0x000ea20008000a00 */
[----:B-1----:R-:W-:Y:S01]  /*74b0*/  MOV R5, UR9 ;  /* 0x0000000900057c02 */ /* 0x002fe20008000f00 */
[----:B------:R-:W-:Y:S01]  /*74c0*/  IMAD.U32 R4, RZ, RZ, UR8 ;  /* 0x00000008ff047e24 */ /* 0x000fe2000f8e00ff */
[----:B----4-:R-:W-:Y:S01]  /*74d0*/  MOV R7, UR7 ;  /* 0x0000000700077c02 */ /* 0x010fe20008000f00 */
[----:B------:R-:W-:Y:S01]  /*74e0*/  IMAD.U32 R6, RZ, RZ, UR6 ;  /* 0x00000006ff067e24 */ /* 0x000fe2000f8e00ff */
[----:B--2---:R-:W-:Y:S01]  /*74f0*/  MOV R11, UR5 ;  /* 0x00000005000b7c02 */ /* 0x004fe20008000f00 */
[----:B------:R-:W-:Y:S02]  /*7500*/  IMAD.U32 R10, RZ, RZ, UR4 ;  /* 0x00000004ff0a7e24 */ /* 0x000fe4000f8e00ff */
[----:B------:R-:W-:Y:S07]  /*7510*/  LEPC R20, `(.L_x_121) ;  /* 0x000000001014794e */ /* 0x000fee0000000000 */
[----:B---3-5:R-:W-:Y:S05]  /*7520*/  CALL.ABS.NOINC R14 ;  /* 0x000000000e007343 */ /* 0x028fea0003c00000 */
.L_x_121:
[----:B------:R-:W1:Y:S01]  /*7530*/  LDCU.64 UR8, c[0x4][0x80] ;  /* 0x01001000ff0877ac */ /* 0x000e620008000a00 */
[----:B------:R-:W2:Y:S01]  /*7540*/  LDC.64 R16, c[0x4][R16] ;  /* 0x0100000010107b82 */ /* 0x000ea20000000a00 */
[----:B------:R-:W-:Y:S02]  /*7550*/  HFMA2 R12, -RZ, RZ, 0, 5.9604644775390625e-08 ;  /* 0x00000001ff0c7431 */ /* 0x000fe400000001ff */
[----:B------:R-:W-:Y:S02]  /*7560*/  IMAD.MOV.U32 R8, RZ, RZ, 0x70 ;  /* 0x00000070ff087424 */ /* 0x000fe400078e00ff */
[----:B------:R-:W-:Y:S01]  /*7570*/  IMAD.MOV.U32 R13, RZ, RZ, RZ ;  /* 0x000000ffff0d7224 */ /* 0x000fe200078e00ff */
[----:B------:R-:W3:Y:S01]  /*7580*/  LDCU.64 UR6, c[0x4][0x88] ;  /* 0x01001100ff0677ac */ /* 0x000ee20008000a00 */
[----:B------:R-:W4:Y:S01]  /*7590*/  LDCU.64 UR4, c[0x4][0x8] ;  /* 0x01000100ff0477ac */ /* 0x000f220008000a00 */
[----:B-1----:R-:W-:Y:S02]  /*75a0*/  MOV R4, UR8 ;  /* 0x0000000800047c02 */ /* 0x002fe40008000f00 */
[----:B------:R-:W-:Y:S02]  /*75b0*/  MOV R5, UR9 ;  /* 0x0000000900057c02 */ /* 0x000fe40008000f00 */
[----:B---3--:R-:W-:Y:S01]  /*75c0*/  MOV R7, UR7 ;  /* 0x0000000700077c02 */ /* 0x008fe20008000f00 */
[----:B------:R-:W-:Y:S01]  /*75d0*/  IMAD.U32 R6, RZ, RZ, UR6 ;  /* 0x00000006ff067e24 */ /* 0x000fe2000f8e00ff */
[----:B----4-:R-:W-:Y:S01]  /*75e0*/  MOV R11, UR5 ;  /* 0x00000005000b7c02 */ /* 0x010fe20008000f00 */
[----:B------:R-:W-:Y:S02]  /*75f0*/  IMAD.U32 R10, RZ, RZ, UR4 ;  /* 0x00000004ff0a7e24 */ /* 0x000fe4000f8e00ff */
[----:B------:R-:W-:Y:S07]  /*7600*/  LEPC R20, `(.L_x_120) ;  /* 0x000000001014794e */ /* 0x000fee0000000000 */
[----:B--2---:R-:W-:Y:S05]  /*7610*/  CALL.ABS.NOINC R16 ;  /* 0x0000000010007343 */ /* 0x004fea0003c00000 */
.L_x_120:
[----:B------:R-:W-:Y:S05]  /*7620*/  BSYNC.RECONVERGENT B6 ;  /* 0x0000000000067941 */ /* 0x000fea0003800200 */
.L_x_119:
[----:B------:R-:W-:Y:S01]  /*7630*/  R2UR UR4, R49 ;  /* 0x00000000310472ca */ /* 0x000fe200000e0000 */
[----:B------:R-:W-:Y:S01]  /*7640*/  UISETP.NE.U32.AND UP0, UPT, UR60, URZ, UPT ;  /* 0x000000ff3c00728c */ /* 0x000fe2000bf05070 */
[----:B------:R-:W-:Y:S02]  /*7650*/  ISETP.NE.U32.AND P4, PT, R42, RZ, PT ;  /* 0x000000ff2a00720c */ /* 0x000fe40003f85070 */
[----:B------:R-:W-:Y:S01]  /*7660*/  ISETP.NE.U32.AND P2, PT, RZ, UR50, PT ;  /* 0x00000032ff007c0c */ /* 0x000fe2000bf45070 */
[----:B------:R-:W-:Y:S01]  /*7670*/  UISETP.NE.AND.EX UP1, UPT, UR61, URZ, UPT, UP0 ;  /* 0x000000ff3d00728c */ /* 0x000fe2000bf25300 */
[----:B------:R-:W-:Y:S01]  /*7680*/  ISETP.NE.AND.EX P4, PT, R43, RZ, PT, P4 ;  /* 0x000000ff2b00720c */ /* 0x000fe20003f85340 */
[----:B------:R-:W-:Y:S01]  /*7690*/  UPLOP3.LUT UP0, UPT, UPT, UPT, UPT, 0x40, 0x4 ;  /* 0x000000000004789c */ /* 0x000fe20003f0e870 */
[----:B------:R-:W-:Y:S05]  /*76a0*/  ISETP.NE.AND.EX P2, PT, RZ, UR51, PT, P2 ;  /* 0x00000033ff007c0c */ /* 0x000fea000bf45320 */
[----:B------:R-:W-:Y:S06]  /*76b0*/  UISETP.NE.AND UP2, UPT, UR4, URZ, UPT ;  /* 0x000000ff0400728c */ /* 0x000fec000bf45270 */
[----:B------:R-:W-:Y:S05]  /*76c0*/  PLOP3.LUT P1, PT, PT, PT, UP2, 0x80, 0x8 ;  /* 0x000000000008781c */ /* 0x000fea0003f2f028 */
[----:B------:R-:W-:Y:S06]  /*76d0*/  @UP2 UPLOP3.LUT UP0, UPT, UPT, UPT, UP1, 0x80, 0x8 ;  /* 0x000000000008289c */ /* 0x000fec0003f0f010 */
[----:B------:R-:W-:Y:S01]  /*76e0*/  PLOP3.LUT P0, PT, PT, PT, UP0, 0x80, 0x8 ;  /* 0x000000000008781c */ /* 0x000fe20003f0f008 */
[----:B------:R-:W-:Y:S01]  /*76f0*/  @!UPT UIADD3 URZ, UPT, UPT, URZ, URZ, URZ ;  /* 0x000000fffffff290 */ /* 0x000fe2000fffe0ff */
[----:B------:R-:W-:Y:S11]  /*7700*/  BRA.U !UP1, `(.L_x_122) ;  /* 0x00000001093c7547 */ /* 0x000ff6000b800000 */
[----:B------:R-:W-:Y:S01]  /*7710*/  UISETP.NE.U32.AND UP0, UPT, UR50, URZ, UPT ;  /* 0x000000ff3200728c */ /* 0x000fe2000bf05070 */
[----:B------:R-:W-:Y:S01]  /*7720*/  HFMA2 R0, -RZ, RZ, 0, 5.9604644775390625e-08 ;  /* 0x00000001ff007431 */ /* 0x000fe200000001ff */
[----:B------:R-:W1:Y:S01]  /*7730*/  LDCU.64 UR8, c[0x0][0x358] ;  /* 0x00006b00ff0877ac */ /* 0x000e620008000a00 */
[----:B------:R-:W-:Y:S01]  /*7740*/  IMAD.MOV.U32 R45, RZ, RZ, 0x1 ;  /* 0x00000001ff2d7424 */ /* 0x000fe200078e00ff */
[----:B------:R-:W-:Y:S06]  /*7750*/  UISETP.NE.AND.EX UP0, UPT, UR51, URZ, UPT, UP0 ;  /* 0x000000ff3300728c */ /* 0x000fec000bf05300 */
        /* <DEDUP_REMOVED lines=9> */
[----:B-12---:R-:W-:Y:S02]  /*77f0*/  @!P3 IMAD.U32 R27, RZ, RZ, UR4 ;  /* 0x00000004ff1bbe24 */ /* 0x006fe4000f8e00ff */
.L_x_122:
[----:B------:R-:W-:Y:S05]  /*7800*/  @!P4 BRA `(.L_x_123) ;  /* 0x000000000024c947 */ /* 0x000fea0003800000 */
[----:B------:R-:W-:Y:S01]  /*7810*/  ISETP.NE.U32.AND P3, PT, R40, RZ, PT ;  /* 0x000000ff2800720c */ /* 0x000fe20003f65070 */
[----:B------:R-:W1:Y:S03]  /*7820*/  LDCU.64 UR4, c[0x0][0x358] ;  /* 0x00006b00ff0477ac */ /* 0x000e660008000a00 */
[----:B------:R-:W-:Y:S11]  /*7830*/  ISETP.NE.AND.EX P3, PT, R41, RZ, PT, P3 ;  /* 0x000000ff2900720c */ /* 0x000ff60003f65330 */
[----:B------:R-:W-:Y:S02]  /*7840*/  @!UPT UIADD3 URZ, UPT, UPT, URZ, URZ, URZ ;  /* 0x000000fffffff290 */ /* 0x000fe4000fffe0ff */
[----:B------:R-:W2:Y:S01]  /*7850*/  @P3 LDC.64 R4, c[0x0][0x9a8] ;  /* 0x00026a00ff043b82 */ /* 0x000ea20000000a00 */
[----:B------:R-:W-:Y:S04]  /*7860*/  @P3 IMAD R0, R42, UR48, RZ ;  /* 0x000000302a003c24 */ /* 0x000fe8000f8e02ff */
[----:B--2---:R-:W-:Y:S05]  /*7870*/  @P3 IMAD.WIDE R4, R0, 0x4, R4 ;  /* 0x0000000400043825 */ /* 0x004fea00078e0204 */
[----:B-1---5:R1:W5:Y:S02]  /*7880*/  @P3 LDG.E R24, desc[UR4][R4.64] ;  /* 0x0000000404183981 */ /* 0x022364000c1e1900 */
[----:B-1----:R-:W2:Y:S02]  /*7890*/  @!P3 LDC R24, c[0x0][0x9a0] ;  /* 0x00026800ff18bb82 */ /* 0x002ea40000000800 */
.L_x_123:
[----:B-----5:R-:W-:Y:S01]  /*78a0*/  FSETP.NEU.AND P3, PT, R27, RZ, PT ;  /* 0x000000ff1b00720b */ /* 0x020fe20003f6d000 */
[----:B------:R-:W1:Y:S01]  /*78b0*/  LDCU.128 UR12, c[0x0][0xb90] ;  /* 0x00017200ff0c77ac */ /* 0x000e620008000c00 */
[----:B------:R-:W-:Y:S01]  /*78c0*/  SEL R3, RZ, 0xffffffff, P2 ;  /* 0xffffffffff037807 */ /* 0x000fe20001000000 */
[----:B------:R-:W-:Y:S01]  /*78d0*/  IMAD.SHL.U32 R67, R54, 0x2, RZ ;  /* 0x0000000236437824 */ /* 0x000fe200078e00ff */
[----:B------:R-:W-:Y:S01]  /*78e0*/  @P1 LOP3.LUT P2, RZ, R45, 0xff, RZ, 0xc0, !PT ;  /* 0x000000ff2dff1812 */ /* 0x000fe2000784c0ff */
[----:B------:R-:W-:Y:S01]  /*78f0*/  BSSY B1, `(.L_x_124) ;  /* 0x0000052000017945 */ /* 0x000fe20003800000 */
[----:B------:R-:W-:Y:S01]  /*7900*/  @P1 SEL R0, RZ, 0xffffffff, P3 ;  /* 0xffffffffff001807 */ /* 0x000fe20001800000 */
[----:B------:R-:W-:Y:S01]  /*7910*/  IMAD.MOV.U32 R69, RZ, RZ, 0x1 ;  /* 0x00000001ff457424 */ /* 0x000fe200078e00ff */
[----:B------:R-:W-:Y:S01]  /*7920*/  LOP3.LUT R53, R53, 0x1, RZ, 0x3c, !PT ;  /* 0x0000000135357812 */ /* 0x000fe200078e3cff */
[----:B------:R-:W3:Y:S01]  /*7930*/  LDCU UR11, c[0x0][0xba0] ;  /* 0x00017400ff0b77ac */ /* 0x000ee20008000800 */
[----:B------:R-:W-:Y:S01]  /*7940*/  @P0 SEL R0, R3, R0, !P2 ;  /* 0x0000000003000207 */ /* 0x000fe20005000000 */
[----:B------:R-:W-:Y:S01]  /*7950*/  IMAD.IADD R25, R23, 0x1, R2 ;  /* 0x0000000117197824 */ /* 0x000fe200078e0202 */
[----:B------:R-:W-:Y:S01]  /*7960*/  LEA R64, R22, UR44, 0x3 ;  /* 0x0000002c16407c11 */ /* 0x000fe2000f8e18ff */
[----:B------:R-:W-:Y:S01]  /*7970*/  USHF.L.U32 UR8, UR45, 0x6, URZ ;  /* 0x000000062d087899 */ /* 0x000fe200080006ff */
[----:B------:R-:W-:Y:S01]  /*7980*/  @P1 LOP3.LUT R0, R0, 0x1, RZ, 0xc0, !PT ;  /* 0x0000000100001812 */ /* 0x000fe200078ec0ff */
[----:B------:R-:W-:Y:S01]  /*7990*/  IMAD.MOV.U32 R26, RZ, RZ, RZ ;  /* 0x000000ffff1a7224 */ /* 0x000fe200078e00ff */
[----:B------:R-:W-:Y:S02]  /*79a0*/  R2UR UR4, R58 ;  /* 0x000000003a0472ca */ /* 0x000fe400000e0000 */
[----:B------:R-:W-:Y:S02]  /*79b0*/  CS2R R38, SRZ ;  /* 0x0000000000267805 */ /* 0x000fe4000001ff00 */
[----:B------:R-:W-:Y:S01]  /*79c0*/  ISETP.NE.U32.OR P6, PT, R0, 0x1, !P1 ;  /* 0x000000010000780c */ /* 0x000fe20004fc5470 */
[----:B------:R-:W-:Y:S01]  /*79d0*/  IMAD.U32 R63, RZ, RZ, UR8 ;  /* 0x00000008ff3f7e24 */ /* 0x000fe2000f8e00ff */
[----:B------:R-:W-:Y:S02]  /*79e0*/  R2UR UR6, R57 ;  /* 0x00000000390672ca */ /* 0x000fe400000e0000 */
[----:B------:R-:W-:Y:S02]  /*79f0*/  CS2R R36, SRZ ;  /* 0x0000000000247805 */ /* 0x000fe4000001ff00 */
[----:B------:R-:W-:Y:S02]  /*7a00*/  R2UR UR10, R59 ;  /* 0x000000003b0a72ca */ /* 0x000fe400000e0000 */
[----:B------:R-:W-:Y:S02]  /*7a10*/  CS2R R30, SRZ ;  /* 0x00000000001e7805 */ /* 0x000fe4000001ff00 */
[----:B------:R-:W-:Y:S02]  /*7a20*/  R2UR UR9, R56 ;  /* 0x00000000380972ca */ /* 0x000fe400000e0000 */
[----:B------:R-:W-:Y:S02]  /*7a30*/  CS2R R28, SRZ ;  /* 0x00000000001c7805 */ /* 0x000fe4000001ff00 */
[----:B------:R-:W-:Y:S01]  /*7a40*/  PLOP3.LUT P2, PT, PT, PT, UP1, 0x80, 0x8 ;  /* 0x000000000008781c */ /* 0x000fe20003f4f018 */
[----:B------:R-:W-:Y:S01]  /*7a50*/  VIADD R68, R67, UR44 ;  /* 0x0000002c43447c36 */ /* 0x000fe20008000000 */
[----:B------:R-:W-:Y:S01]  /*7a60*/  LOP3.LUT P4, R65, R45, 0xff, RZ, 0xc0, !PT ;  /* 0x000000ff2d417812 */ /* 0x000fe2000788c0ff */
[----:B------:R-:W-:Y:S01]  /*7a70*/  UIMAD.WIDE.U32 UR4, UR8, UR4, URZ ;  /* 0x00000004080472a5 */ /* 0x000fe2000f8e00ff */
[----:B------:R-:W-:Y:S02]  /*7a80*/  SEL R4, RZ, 0xffffffff, P3 ;  /* 0xffffffffff047807 */ /* 0x000fe40001800000 */
[----:B------:R-:W-:Y:S01]  /*7a90*/  @P6 SHF.L.U32 R0, R53, 0x1f, RZ ;  /* 0x0000001f35006819 */ /* 0x000fe200000006ff */
[----:B------:R-:W-:Y:S01]  /*7aa0*/  USHF.R.U32.HI UR5, URZ, UR6, UR5 ;  /* 0x00000006ff057299 */ /* 0x000fe20008011605 */
[----:B------:R-:W-:Y:S01]  /*7ab0*/  P2R R66, PR, RZ, 0x40 ;  /* 0x00000040ff427803 */ /* 0x000fe20000000000 */
[----:B------:R-:W-:Y:S01]  /*7ac0*/  UISETP.NE.AND UP0, UPT, UR10, 0x1, UPT ;  /* 0x000000010a00788c */ /* 0x000fe2000bf05270 */
[----:B------:R4:W2:Y:S03]  /*7ad0*/  @P6 SYNCS.PHASECHK.TRANS64.TRYWAIT P1, [UR44+0x1a0], R0 ;  /* 0x0001a000ff0065a7 */ /* 0x0008a6000802112c */
[----:B------:R-:W-:Y:S01]  /*7ae0*/  USEL UR5, UR8, UR5, !UP0 ;  /* 0x0000000508057287 */ /* 0x000fe2000c000000 */
[----:B------:R-:W-:Y:S01]  /*7af0*/  @P2 SEL R4, R3, R4, !P4 ;  /* 0x0000000403042207 */ /* 0x000fe20006000000 */
[----:B------:R-:W-:Y:S03]  /*7b00*/  UISETP.NE.AND UP0, UPT, UR9, 0x1, UPT ;  /* 0x000000010900788c */ /* 0x000fe6000bf05270 */
[----:B------:R-:W-:Y:S01]  /*7b10*/  LOP3.LUT R4, R4, 0x1, RZ, 0xc0, !PT ;  /* 0x0000000104047812 */ /* 0x000fe200078ec0ff */
[----:B------:R-:W-:Y:S02]  /*7b20*/  IMAD R6, RZ, RZ, -UR5 ;  /* 0x80000005ff067e24 */ /* 0x000fe4000f8e02ff */
[----:B------:R-:W-:Y:S01]  /*7b30*/  IMAD.U32 R62, RZ, RZ, UR5 ;  /* 0x00000005ff3e7e24 */ /* 0x000fe2000f8e00ff */
[----:B------:R-:W-:Y:S01]  /*7b40*/  ISETP.NE.U32.AND P5, PT, R4, 0x1, PT ;  /* 0x000000010400780c */ /* 0x000fe20003fa5070 */
[----:B------:R-:W-:Y:S03]  /*7b50*/  IMAD R63, R6, UR10, R63 ;  /* 0x0000000a063f7c24 */ /* 0x000fe6000f8e023f */
[----:B------:R-:W-:Y:S02]  /*7b60*/  P2R R70, PR, RZ, 0x20 ;  /* 0x00000020ff467803 */ /* 0x000fe40000000000 */
[----:B----4-:R-:W-:Y:S04]  /*7b70*/  SHF.L.U32 R0, R52, 0x1f, RZ ;  /* 0x0000001f34007819 */ /* 0x010fe800000006ff */
[----:B------:R4:W4:Y:S01]  /*7b80*/  SYNCS.PHASECHK.TRANS64.TRYWAIT P0, [R64+URZ+0x200], R0 ;  /* 0x00020000400075a7 */ /* 0x00092200080011ff */
[----:B-1----:R-:W-:Y:S07]  /*7b90*/  UIMAD.WIDE.U32 UR6, UR5, UR12, URZ ;  /* 0x0000000c050672a5 */ /* 0x002fee000f8e00ff */
[----:B------:R-:W-:Y:S02]  /*7ba0*/  UMOV UR4, UR7 ;  /* 0x0000000700047c82 */ /* 0x000fe40008000000 */
[----:B------:R-:W-:Y:S04]  /*7bb0*/  USHF.R.U32.HI UR4, URZ, UR13, UR4 ;  /* 0x0000000dff047299 */ /* 0x000fe80008011604 */
[----:B------:R-:W-:Y:S02]  /*7bc0*/  USEL UR4, UR5, UR4, !UP0 ;  /* 0x0000000405047287 */ /* 0x000fe4000c000000 */
[----:B------:R-:W-:Y:S02]  /*7bd0*/  UISETP.NE.AND UP0, UPT, UR14, 0x1, UPT ;  /* 0x000000010e00788c */ /* 0x000fe4000bf05270 */
[----:B------:R-:W-:Y:S02]  /*7be0*/  UIMAD.WIDE.U32 UR6, UR4, UR15, URZ ;  /* 0x0000000f040672a5 */ /* 0x000fe4000f8e00ff */
[----:B------:R-:W-:Y:S02]  /*7bf0*/  IMAD.U32 R61, RZ, RZ, UR4 ;  /* 0x00000004ff3d7e24 */ /* 0x000fe4000f8e00ff */
[----:B------:R-:W-:Y:S01]  /*7c00*/  IMAD R5, RZ, RZ, -UR4 ;  /* 0x80000004ff057e24 */ /* 0x000fe2000f8e02ff */
[----:B------:R-:W-:Y:S01]  /*7c10*/  PLOP3.LUT P2, PT, PT, PT, UP0, 0x80, 0x8 ;  /* 0x000000000008781c */ /* 0x000fe20003f4f008 */
[----:B------:R-:W-:Y:S01]  /*7c20*/  IMAD.U32 R60, RZ, RZ, UR4 ;  /* 0x00000004ff3c7e24 */ /* 0x000fe2000f8e00ff */
[----:B------:R-:W-:Y:S01]  /*7c30*/  UMOV UR6, UR7 ;  /* 0x0000000700067c82 */ /* 0x000fe20008000000 */
[----:B------:R-:W-:Y:S01]  /*7c40*/  IMAD R62, R5, UR9, R62 ;  /* 0x00000009053e7c24 */ /* 0x000fe2000f8e023e */
[----:B---3--:R-:W-:Y:S06]  /*7c50*/  USHF.R.U32.HI UR6, URZ, UR11, UR6 ;  /* 0x0000000bff067299 */ /* 0x008fec0008011606 */
[----:B------:R-:W-:Y:S05]  /*7c60*/  SEL R61, R61, UR6, !P2 ;  /* 0x000000063d3d7c07 */ /* 0x000fea000d000000 */
[----:B------:R-:W-:Y:S04]  /*7c70*/  IMAD.MOV R3, RZ, RZ, -R61 ;  /* 0x000000ffff037224 */ /* 0x000fe800078e0a3d */
[----:B------:R-:W-:Y:S01]  /*7c80*/  IMAD R60, R3, UR14, R60 ;  /* 0x0000000e033c7c24 */ /* 0x000fe2000f8e023c */
[----:B--2---:R-:W-:Y:S01]  /*7c90*/  @P6 SEL R69, RZ, 0x1, !P1 ;  /* 0x00000001ff456807 */ /* 0x004fe20004800000 */
[----:B------:R-:W-:Y:S06]  /*7ca0*/  @!P6 BRA `(.L_x_125) ;  /* 0x000000000058e947 */ /* 0x000fec0003800000 */
[----:B------:R-:W-:Y:S01]  /*7cb0*/  VIADD R2, R68, 0x300 ;  /* 0x0000030044027836 */ /* 0x000fe20000000000 */
[----:B------:R-:W-:Y:S01]  /*7cc0*/  LOP3.LUT P6, RZ, R44, 0x40, RZ, 0xc0, !PT ;  /* 0x000000402cff7812 */ /* 0x000fe200078cc0ff */
[----:B------:R-:W-:Y:S01]  /*7cd0*/  BSSY B0, `(.L_x_126) ;  /* 0x000000e000007945 */ /* 0x000fe20003800000 */
[----:B------:R-:W-:Y:S01]  /*7ce0*/  ISETP.NE.AND P2, PT, R69, RZ, PT ;  /* 0x000000ff4500720c */ /* 0x000fe20003f45270 */
[----:B------:R-:W-:Y:S01]  /*7cf0*/  @P5 VIADD R4, R68, 0x310 ;  /* 0x0000031044045836 */ /* 0x000fe20000000000 */
[----:B------:R-:W-:Y:S01]  /*7d00*/  PLOP3.LUT P1, PT, PT, PT, PT, 0x8, 0x80 ;  /* 0x000000000080781c */ /* 0x000fe20003f2e170 */
[----:B------:R-:W-:Y:S01]  /*7d10*/  IMAD.MOV.U32 R39, RZ, RZ, RZ ;  /* 0x000000ffff277224 */ /* 0x000fe200078e00ff */
[----:B------:R-:W-:Y:S02]  /*7d20*/  @P5 PLOP3.LUT P1, PT, P6, PT, PT, 0x80, 0x8 ;  /* 0x000000000008581c */ /* 0x000fe4000372f070 */
[----:B------:R-:W-:Y:S02]  /*7d30*/  CS2R R36, SRZ ;  /* 0x0000000000247805 */ /* 0x000fe4000001ff00 */
[----:B------:R-:W-:Y:S02]  /*7d40*/  CS2R R30, SRZ ;  /* 0x00000000001e7805 */ /* 0x000fe4000001ff00 */
[----:B------:R-:W-:Y:S07]  /*7d50*/  CS2R R28, SRZ ;  /* 0x00000000001c7805 */ /* 0x000fee000001ff00 */
[----:B------:R-:W-:Y:S01]  /*7d60*/  @P1 VIADD R4, R2, 0xfffffff0 ;  /* 0xfffffff002041836 */ /* 0x000fe20000000000 */
[----:B------:R-:W-:Y:S06]  /*7d70*/  @P2 BRA `(.L_x_127) ;  /* 0x00000000000c2947 */ /* 0x000fec0003800000 */
[----:B------:R-:W-:Y:S04]  /*7d80*/  SHF.L.U32 R3, R53, 0x1f, RZ ;  /* 0x0000001f35037819 */ /* 0x000fe800000006ff */
[----:B------:R-:W1:Y:S02]  /*7d90*/  SYNCS.PHASECHK.TRANS64.TRYWAIT P1, [UR44+0x1a0], R3 ;  /* 0x0001a003ff0075a7 */ /* 0x000e64000802112c */
[----:B-1----:R-:W-:Y:S05]  /*7da0*/  @!P1 BRA `(.L_x_128) ;  /* 0x0000003800109947 */ /* 0x002fea0003800000 */
.L_x_127:
[----:B------:R-:W-:Y:S05]  /*7db0*/  BSYNC B0 ;  /* 0x0000000000007941 */ /* 0x000fea0003800000 */
.L_x_126:
[----:B------:R-:W-:Y:S01]  /*7dc0*/  ISETP.NE.AND P1, PT, R70, RZ, PT ;  /* 0x000000ff4600720c */ /* 0x000fe20003f25270 */
[----:B------:R-:W-:Y:S11]  /*7dd0*/  HFMA2 R26, -RZ, RZ, 0, 5.9604644775390625e-08 ;  /* 0x00000001ff1a7431 */ /* 0x000ff600000001ff */
[----:B------:R-:W-:Y:S01]  /*7de0*/  @!UPT UIADD3 URZ, UPT, UPT, URZ, URZ, URZ ;  /* 0x000000fffffff290 */ /* 0x000fe2000fffe0ff */
[----:B------:R2:W3:Y:S04]  /*7df0*/  @P1 LDS.128 R36, [R4] ;  /* 0x0000000004241984 */ /* 0x0004e80000000c00 */
[----:B------:R2:W1:Y:S02]  /*7e00*/  @P1 LDS.128 R28, [R67+UR44+0x300] ;  /* 0x0003002c431c1984 */ /* 0x0004640008000c00 */
.L_x_125:
[----:B------:R-:W-:Y:S05]  /*7e10*/  BSYNC B1 ;  /* 0x0000000000017941 */ /* 0x000fea0003800000 */
.L_x_124:
[----:B-1----:R-:W-:Y:S04]  /*7e20*/  SHF.R.U32.HI R2, RZ, 0x15, R25 ;  /* 0x00000015ff027819 */ /* 0x002fe80000011619 */
[----:B------:R-:W-:Y:S01]  /*7e30*/  LOP3.LUT P1, RZ, R2, 0x3, R46, 0x48, !PT ;  /* 0x0000000302ff7812 */ /* 0x000fe2000782482e */
[----:B------:R-:W-:Y:S01]  /*7e40*/  @!UPT UIADD3 URZ, UPT, UPT, URZ, URZ, URZ ;  /* 0x000000fffffff290 */ /* 0x000fe2000fffe0ff */
[----:B----4-:R-:W-:Y:S11]  /*7e50*/  @P0 BRA `(.L_x_129) ;  /* 0x0000000000080947 */ /* 0x010ff60003800000 */
[----:B------:R-:W1:Y:S02]  /*7e60*/  SYNCS.PHASECHK.TRANS64.TRYWAIT P0, [R64+URZ+0x200], R0 ;  /* 0x00020000400075a7 */ /* 0x000e6400080011ff */
[----:B-1----:R-:W-:Y:S05]  /*7e70*/  @!P0 BRA `(.L_x_130) ;  /* 0x0000003400f48947 */ /* 0x002fea0003800000 */
.L_x_129:
[----:B------:R-:W-:Y:S05]  /*7e80*/  @!P1 BRA `(.L_x_131) ;  /* 0x0000000000409947 */ /* 0x000fea0003800000 */
[----:B------:R-:W4:Y:S01]  /*7e90*/  LDCU.64 UR8, c[0x4][0x70] ;  /* 0x01000e00ff0877ac */ /* 0x000f220008000a00 */
[----:B------:R-:W-:Y:S01]  /*7ea0*/  MOV R3, 0x0 ;  /* 0x0000000000037802 */ /* 0x000fe20000000f00 */
[----:B------:R-:W-:Y:S02]  /*7eb0*/  HFMA2 R12, -RZ, RZ, 0, 5.9604644775390625e-08 ;  /* 0x00000001ff0c7431 */ /* 0x000fe400000001ff */
[----:B------:R-:W-:Y:S02]  /*7ec0*/  IMAD.MOV.U32 R8, RZ, RZ, 0x192 ;  /* 0x00000192ff087424 */ /* 0x000fe400078e00ff */
[----:B------:R-:W-:Y:S01]  /*7ed0*/  IMAD.MOV.U32 R13, RZ, RZ, RZ ;  /* 0x000000ffff0d7224 */ /* 0x000fe200078e00ff */
[----:B------:R-:W5:Y:S01]  /*7ee0*/  LDCU.64 UR6, c[0x4][0x78] ;  /* 0x01000f00ff0677ac */ /* 0x000f620008000a00 */
[----:B------:R-:W1:Y:S01]  /*7ef0*/  LDC.64 R2, c[0x4][R3] ;  /* 0x0100000003027b82 */ /* 0x000e620000000a00 */
[----:B------:R-:W3:Y:S01]  /*7f00*/  LDCU.64 UR4, c[0x4][0x10] ;  /* 0x01000200ff0477ac */ /* 0x000ee20008000a00 */
[----:B----4-:R-:W-:Y:S01]  /*7f10*/  MOV R5, UR9 ;  /* 0x0000000900057c02 */ /* 0x010fe20008000f00 */
[----:B--2---:R-:W-:Y:S01]  /*7f20*/  IMAD.U32 R4, RZ, RZ, UR8 ;  /* 0x00000008ff047e24 */ /* 0x004fe2000f8e00ff */
[----:B-----5:R-:W-:Y:S01]  /*7f30*/  MOV R7, UR7 ;  /* 0x0000000700077c02 */ /* 0x020fe20008000f00 */
[----:B------:R-:W-:Y:S01]  /*7f40*/  IMAD.U32 R6, RZ, RZ, UR6 ;  /* 0x00000006ff067e24 */ /* 0x000fe2000f8e00ff */
[----:B---3--:R-:W-:Y:S01]  /*7f50*/  MOV R11, UR5 ;  /* 0x00000005000b7c02 */ /* 0x008fe20008000f00 */
[----:B------:R-:W-:Y:S02]  /*7f60*/  IMAD.U32 R10, RZ, RZ, UR4 ;  /* 0x00000004ff0a7e24 */ /* 0x000fe4000f8e00ff */
[----:B------:R-:W-:Y:S07]  /*7f70*/  LEPC R20, `(.L_x_131) ;  /* 0x000000001014794e */ /* 0x000fee0000000000 */
[----:B-1----:R-:W-:Y:S05]  /*7f80*/  CALL.ABS.NOINC R2 ;  /* 0x0000000002007343 */ /* 0x002fea0003c00000 */
.L_x_131:
[----:B------:R-:W-:Y:S01]  /*7f90*/  SHF.L.U32 R3, R28, 0x10, RZ ;  /* 0x000000101c037819 */ /* 0x000fe200000006ff */
[----:B------:R-:W-:Y:S05]  /*7fa0*/  WARPSYNC.ALL ;  /* 0x0000000000007948 */ /* 0x000fea0003800000 */
[----:B------:R-:W-:Y:S01]  /*7fb0*/  R2UR UR4, R25 ;  /* 0x00000000190472ca */ /* 0x000fe200000e0000 */
[----:B------:R-:W-:Y:S01]  /*7fc0*/  BSSY.RECONVERGENT B0, `(.L_x_132) ;  /* 0x000005b000007945 */ /* 0x000fe20003800200 */
[----:B------:R-:W-:Y:S02]  /*7fd0*/  SHF.L.U32 R20, R29, 0x10, RZ ;  /* 0x000000101d147819 */ /* 0x000fe400000006ff */
[----:B------:R-:W-:Y:S02]  /*7fe0*/  MOV R72, 0x10 ;  /* 0x0000001000487802 */ /* 0x000fe40000000f00 */
[----:B------:R-:W-:Y:S02]  /*7ff0*/  LOP3.LUT P6, RZ, R44, 0x40, RZ, 0xc0, !PT ;  /* 0x000000402cff7812 */ /* 0x000fe400078cc0ff */
[----:B------:R-:W-:Y:S02]  /*8000*/  ISETP.NE.AND P0, PT, R55, RZ, PT ;  /* 0x000000ff3700720c */ /* 0x000fe40003f05270 */
[----:B------:R-:W-:Y:S03]  /*8010*/  SEL R72, R72, 0xfffffff0, !P6 ;  /* 0xfffffff048487807 */ /* 0x000fe60007000000 */
[----:B--2---:R-:W1:Y:S01]  /*8020*/  LDTM.x16 R4, tmem[UR4] ;  /* 0x00000004000479ee */ /* 0x004e620008240000 */
[----:B------:R-:W-:Y:S01]  /*8030*/  IADD3 R68, PT, PT, R68, R72, RZ ;  /* 0x0000004844447210 */ /* 0x000fe20007ffe0ff */
[----:B-1----:R-:W-:Y:S01]  /*8040*/  FMUL R0, R24, R4 ;  /* 0x0000000418007220 */ /* 0x002fe20000400000 */
[----:B------:R-:W-:Y:S01]  /*8050*/  LOP3.LUT R4, R28, 0xffff0000, RZ, 0xc0, !PT ;  /* 0xffff00001c047812 */ /* 0x000fe200078ec0ff */
[C---:B------:R-:W-:Y:S01]  /*8060*/  FMUL R2, R24.reuse, R5 ;  /* 0x0000000518027220 */ /* 0x040fe20000400000 */
[C---:B------:R-:W-:Y:S01]  /*8070*/  FMUL R5, R24.reuse, R9 ;  /* 0x0000000918057220 */ /* 0x040fe20000400000 */
[C---:B------:R-:W-:Y:S01]  /*8080*/  FFMA R0, R27.reuse, R3, R0 ;  /* 0x000000031b007223 */ /* 0x040fe20000000000 */
[C---:B------:R-:W-:Y:S01]  /*8090*/  FMUL R9, R24.reuse, R13 ;  /* 0x0000000d18097220 */ /* 0x040fe20000400000 */
[----:B------:R-:W-:Y:S01]  /*80a0*/  FFMA R2, R27, R4, R2 ;  /* 0x000000041b027223 */ /* 0x000fe20000000002 */
[C---:B------:R-:W-:Y:S01]  /*80b0*/  FMUL R4, R24.reuse, R8 ;  /* 0x0000000818047220 */ /* 0x040fe20000400000 */
[C---:B------:R-:W-:Y:S01]  /*80c0*/  FMUL R8, R24.reuse, R12 ;  /* 0x0000000c18087220 */ /* 0x040fe20000400000 */
[C---:B------:R-:W-:Y:S01]  /*80d0*/  FMUL R12, R24.reuse, R16 ;  /* 0x00000010180c7220 */ /* 0x040fe20000400000 */
[----:B------:R-:W-:Y:S01]  /*80e0*/  LOP3.LUT R16, R29, 0xffff0000, RZ, 0xc0, !PT ;  /* 0xffff00001d107812 */ /* 0x000fe200078ec0ff */
[----:B------:R-:W-:Y:S01]  /*80f0*/  FMUL R3, R24, R6 ;  /* 0x0000000618037220 */ /* 0x000fe20000400000 */
[----:B------:R-:W-:Y:S01]  /*8100*/  F2FP.BF16.F32.PACK_AB R32, R2, R0 ;  /* 0x000000000220723e */ /* 0x000fe200000010ff */
[----:B------:R-:W-:Y:S01]  /*8110*/  FMUL R13, R24, R17 ;  /* 0x00000011180d7220 */ /* 0x000fe20000400000 */
[----:B------:R-:W-:Y:S01]  /*8120*/  SHF.L.U32 R17, R30, 0x10, RZ ;  /* 0x000000101e117819 */ /* 0x000fe200000006ff */
[----:B------:R-:W-:Y:S01]  /*8130*/  FMUL R7, R24, R7 ;  /* 0x0000000718077220 */ /* 0x000fe20000400000 */
[----:B------:R-:W-:Y:S01]  /*8140*/  LOP3.LUT R0, R30, 0xffff0000, RZ, 0xc0, !PT ;  /* 0xffff00001e007812 */ /* 0x000fe200078ec0ff */
[----:B------:R-:W-:Y:S01]  /*8150*/  FFMA R3, R27, R20, R3 ;  /* 0x000000141b037223 */ /* 0x000fe20000000003 */
[----:B------:R-:W-:Y:S01]  /*8160*/  SHF.L.U32 R2, R31, 0x10, RZ ;  /* 0x000000101f027819 */ /* 0x000fe200000006ff */
[----:B------:R-:W-:Y:S01]  /*8170*/  FFMA R7, R27, R16, R7 ;  /* 0x000000101b077223 */ /* 0x000fe20000000007 */
[----:B------:R-:W-:Y:S01]  /*8180*/  LOP3.LUT R16, R31, 0xffff0000, RZ, 0xc0, !PT ;  /* 0xffff00001f107812 */ /* 0x000fe200078ec0ff */
[C---:B------:R-:W-:Y:S01]  /*8190*/  FFMA R4, R27.reuse, R17, R4 ;  /* 0x000000111b047223 */ /* 0x040fe20000000004 */
[----:B------:R-:W-:Y:S01]  /*81a0*/  FFMA R5, R27, R0, R5 ;  /* 0x000000001b057223 */ /* 0x000fe20000000005 */
[----:B---3--:R-:W-:Y:S01]  /*81b0*/  SHF.L.U32 R0, R36, 0x10, RZ ;  /* 0x0000001024007819 */ /* 0x008fe200000006ff */
[C---:B------:R-:W-:Y:S01]  /*81c0*/  FMUL R6, R24.reuse, R10 ;  /* 0x0000000a18067220 */ /* 0x040fe20000400000 */
[C---:B------:R-:W-:Y:S01]  /*81d0*/  FMUL R11, R24.reuse, R11 ;  /* 0x0000000b180b7220 */ /* 0x040fe20000400000 */
[----:B------:R-:W-:Y:S01]  /*81e0*/  F2FP.BF16.F32.PACK_AB R33, R7, R3 ;  /* 0x000000030721723e */ /* 0x000fe200000010ff */
[----:B------:R-:W-:Y:S01]  /*81f0*/  FMUL R10, R24, R14 ;  /* 0x0000000e180a7220 */ /* 0x000fe20000400000 */
[C---:B------:R-:W-:Y:S01]  /*8200*/  FFMA R6, R27.reuse, R2, R6 ;  /* 0x000000021b067223 */ /* 0x040fe20000000006 */
[C---:B------:R-:W-:Y:S01]  /*8210*/  FFMA R11, R27.reuse, R16, R11 ;  /* 0x000000101b0b7223 */ /* 0x040fe2000000000b */
[----:B------:R-:W-:Y:S01]  /*8220*/  LOP3.LUT R2, R36, 0xffff0000, RZ, 0xc0, !PT ;  /* 0xffff000024027812 */ /* 0x000fe200078ec0ff */
[----:B------:R-:W-:Y:S01]  /*8230*/  FFMA R8, R27, R0, R8 ;  /* 0x000000001b087223 */ /* 0x000fe20000000008 */
[C---:B------:R-:W-:Y:S01]  /*8240*/  SHF.L.U32 R3, R37.reuse, 0x10, RZ ;  /* 0x0000001025037819 */ /* 0x040fe200000006ff */
[----:B------:R-:W-:Y:S01]  /*8250*/  FMUL R15, R24, R15 ;  /* 0x0000000f180f7220 */ /* 0x000fe20000400000 */
[----:B------:R-:W-:Y:S01]  /*8260*/  LOP3.LUT R0, R37, 0xffff0000, RZ, 0xc0, !PT ;  /* 0xffff000025007812 */ /* 0x000fe200078ec0ff */
[C---:B------:R-:W-:Y:S01]  /*8270*/  FFMA R9, R27.reuse, R2, R9 ;  /* 0x000000021b097223 */ /* 0x040fe20000000009 */
[C---:B------:R-:W-:Y:S01]  /*8280*/  SHF.L.U32 R2, R38.reuse, 0x10, RZ ;  /* 0x0000001026027819 */ /* 0x040fe200000006ff */
[C---:B------:R-:W-:Y:S01]  /*8290*/  FFMA R10, R27.reuse, R3, R10 ;  /* 0x000000031b0a7223 */ /* 0x040fe2000000000a */
[----:B------:R-:W-:Y:S01]  /*82a0*/  LOP3.LUT R3, R38, 0xffff0000, RZ, 0xc0, !PT ;  /* 0xffff000026037812 */ /* 0x000fe200078ec0ff */
[----:B------:R-:W-:Y:S01]  /*82b0*/  FFMA R15, R27, R0, R15 ;  /* 0x000000001b0f7223 */ /* 0x000fe2000000000f */
[----:B------:R-:W-:Y:S01]  /*82c0*/  F2FP.BF16.F32.PACK_AB R34, R5, R4 ;  /* 0x000000040522723e */ /* 0x000fe200000010ff */
[C---:B------:R-:W-:Y:S01]  /*82d0*/  FMUL R14, R24.reuse, R18 ;  /* 0x00000012180e7220 */ /* 0x040fe20000400000 */
[C---:B------:R-:W-:Y:S01]  /*82e0*/  SHF.L.U32 R0, R39.reuse, 0x10, RZ ;  /* 0x0000001027007819 */ /* 0x040fe200000006ff */
[----:B------:R-:W-:Y:S01]  /*82f0*/  FMUL R19, R24, R19 ;  /* 0x0000001318137220 */ /* 0x000fe20000400000 */
[----:B------:R-:W-:Y:S01]  /*8300*/  LOP3.LUT R4, R39, 0xffff0000, RZ, 0xc0, !PT ;  /* 0xffff000027047812 */ /* 0x000fe200078ec0ff */
[----:B------:R-:W-:Y:S01]  /*8310*/  FFMA R12, R27, R2, R12 ;  /* 0x000000021b0c7223 */ /* 0x000fe2000000000c */
[----:B------:R-:W-:Y:S01]  /*8320*/  F2FP.BF16.F32.PACK_AB R35, R11, R6 ;  /* 0x000000060b23723e */ /* 0x000fe200000010ff */
[C---:B------:R-:W-:Y:S01]  /*8330*/  FFMA R13, R27.reuse, R3, R13 ;  /* 0x000000031b0d7223 */ /* 0x040fe2000000000d */
[C---:B------:R-:W-:Y:S01]  /*8340*/  FFMA R14, R27.reuse, R0, R14 ;  /* 0x000000001b0e7223 */ /* 0x040fe2000000000e */
[----:B------:R-:W-:Y:S01]  /*8350*/  FFMA R19, R27, R4, R19 ;  /* 0x000000041b137223 */ /* 0x000fe20000000013 */
[----:B------:R-:W-:Y:S01]  /*8360*/  F2FP.BF16.F32.PACK_AB R8, R9, R8 ;  /* 0x000000080908723e */ /* 0x000fe200000010ff */
[----:B------:R1:W-:Y:S01]  /*8370*/  STS.128 [R67+UR44+0x300], R32 ;  /* 0x0003002043007988 */ /* 0x0003e20008000c2c */
[----:B------:R-:W-:Y:S02]  /*8380*/  F2FP.BF16.F32.PACK_AB R9, R15, R10 ;  /* 0x0000000a0f09723e */ /* 0x000fe400000010ff */
[----:B------:R-:W-:Y:S02]  /*8390*/  F2FP.BF16.F32.PACK_AB R10, R13, R12 ;  /* 0x0000000c0d0a723e */ /* 0x000fe400000010ff */
[----:B------:R-:W-:Y:S05]  /*83a0*/  F2FP.BF16.F32.PACK_AB R11, R19, R14 ;  /* 0x0000000e130b723e */ /* 0x000fea00000010ff */
[----:B------:R1:W-:Y:S01]  /*83b0*/  STS.128 [R68+0x300], R8 ;  /* 0x0003000844007388 */ /* 0x0003e20000000c00 */
[----:B------:R-:W-:Y:S01]  /*83c0*/  @!PT LDS RZ, [RZ] ;  /* 0x00000000fffff984 */ /* 0x000fe20000000800 */
[----:B------:R-:W-:Y:S01]  /*83d0*/  @!PT LDS RZ, [RZ] ;  /* 0x00000000fffff984 */ /* 0x000fe20000000800 */
[----:B------:R-:W-:Y:S01]  /*83e0*/  @!PT LDS RZ, [RZ] ;  /* 0x00000000fffff984 */ /* 0x000fe20000000800 */
[----:B------:R-:W-:Y:S01]  /*83f0*/  @!PT LDS RZ, [RZ] ;  /* 0x00000000fffff984 */ /* 0x000fe20000000800 */
[----:B------:R2:W-:Y:S07]  /*8400*/  MEMBAR.ALL.CTA ;  /* 0x0000000000007992 */ /* 0x0005ee0000008000 */
[----:B--2---:R-:W2:Y:S02]  /*8410*/  FENCE.VIEW.ASYNC.S ;  /* 0x00000000000073c6 */ /* 0x004ea40000000000 */
[----:B--2---:R-:W-:Y:S06]  /*8420*/  BAR.SYNC.DEFER_BLOCKING 0x1, 0x80 ;  /* 0x0042000000007b1d */ /* 0x004fec0000010000 */
[----:B------:R-:W-:Y:S05]  /*8430*/  @P0 BRA `(.L_x_133) ;  /* 0x00000000004c0947 */ /* 0x000fea0003800000 */
[----:B------:R-:W-:Y:S01]  /*8440*/  UIADD3 UR4, UPT, UPT, UR44, 0x300, URZ ;  /* 0x000003002c047890 */ /* 0x000fe2000fffe0ff */
[----:B------:R-:W-:Y:S01]  /*8450*/  R2UR UR10, R63 ;  /* 0x000000003f0a72ca */ /* 0x000fe200000e0000 */
[----:B------:R-:W-:Y:S01]  /*8460*/  UMOV UR9, UR46 ;  /* 0x0000002e00097c82 */ /* 0x000fe20008000000 */
[----:B------:R-:W-:Y:S01]  /*8470*/  R2UR UR11, R62 ;  /* 0x000000003e0b72ca */ /* 0x000fe200000e0000 */
[----:B------:R-:W-:Y:S01]  /*8480*/  UIADD3 UR6, UPT, UPT, UR44, 0xb00, URZ ;  /* 0x00000b002c067890 */ /* 0x000fe2000fffe0ff */
[----:B------:R-:W-:Y:S01]  /*8490*/  R2UR UR12, R60 ;  /* 0x000000003c0c72ca */ /* 0x000fe200000e0000 */
[----:B------:R-:W-:Y:S01]  /*84a0*/  IMAD.U32 R50, RZ, RZ, UR4 ;  /* 0x00000004ff327e24 */ /* 0x000fe2000f8e00ff */
[----:B------:R-:W-:Y:S01]  /*84b0*/  R2UR UR13, R61 ;  /* 0x000000003d0d72ca */ /* 0x000fe200000e0000 */
[----:B------:R-:W-:Y:S02]  /*84c0*/  UIADD3 UR4, UP0, UPT, UR62, 0x780, URZ ;  /* 0x000007803e047890 */ /* 0x000fe4000ff1e0ff */
[----:B------:R-:W-:Y:S01]  /*84d0*/  UIADD3 UR7, UPT, UPT, UR46, 0x40, URZ ;  /* 0x000000402e077890 */ /* 0x000fe2000fffe0ff */
[----:B------:R-:W-:Y:S01]  /*84e0*/  R2UR UR8, R50 ;  /* 0x00000000320872ca */ /* 0x000fe200000e0000 */
[----:B------:R-:W-:Y:S11]  /*84f0*/  UIADD3.X UR5, UPT, UPT, URZ, UR63, URZ, UP0, !UPT ;  /* 0x0000003fff057290 */ /* 0x000ff600087fe4ff */
[----:B------:R-:W-:Y:S01]  /*8500*/  @!UPT UIADD3 URZ, UPT, UPT, URZ, URZ, URZ ;  /* 0x000000fffffff290 */ /* 0x000fe2000fffe0ff */
[----:B------:R2:W-:Y:S02]  /*8510*/  UTMASTG.5D.IM2COL [UR8], [UR4] ;  /* 0x00000008040073b5 */ /* 0x0005e40008060000 */
[----:B--2---:R-:W-:Y:S01]  /*8520*/  UMOV UR8, UR6 ;  /* 0x0000000600087c82 */ /* 0x004fe20008000000 */
[----:B------:R-:W-:Y:S02]  /*8530*/  UMOV UR9, UR7 ;  /* 0x0000000700097c82 */ /* 0x000fe40008000000 */
[----:B------:R2:W-:Y:S01]  /*8540*/  UTMASTG.5D.IM2COL [UR8], [UR4] ;  /* 0x00000008040073b5 */ /* 0x0005e20008060000 */
[----:B------:R0:W-:Y:S01]  /*8550*/  UTMACMDFLUSH ;  /* 0x00000000000079b7 */ /* 0x0001e20000000000 */
[----:B--2---:R-:W-:Y:S04]  /*8560*/  DEPBAR.LE SB0, 0x1 ;  /* 0x000080400000791a */ /* 0x004fe80000000000 */
.L_x_133:
[----:B------:R-:W-:Y:S05]  /*8570*/  BSYNC.RECONVERGENT B0 ;  /* 0x0000000000007941 */ /* 0x000fea0003800200 */
.L_x_132:
[----:B------:R-:W-:Y:S01]  /*8580*/  BAR.SYNC.DEFER_BLOCKING 0x1, 0x80 ;  /* 0x0042000000007b1d */ /* 0x000fe20000010000 */
[----:B------:R-:W-:Y:S01]  /*8590*/  ISETP.NE.AND P1, PT, R66, RZ, PT ;  /* 0x000000ff4200720c */ /* 0x000fe20003f25270 */
[----:B------:R-:W-:Y:S01]  /*85a0*/  UISETP.NE.AND UP0, UPT, UR49, URZ, UPT ;  /* 0x000000ff3100728c */ /* 0x000fe2000bf05270 */
[----:B------:R-:W-:Y:S11]  /*85b0*/  LEA R4, R26, UR44, 0x3 ;  /* 0x0000002c1a047c11 */ /* 0x000ff6000f8e18ff */
[----:B------:R-:W-:Y:S01]  /*85c0*/  @P1 SHF.L.U32 R3, R53, 0x1f, RZ ;  /* 0x0000001f35031819 */ /* 0x000fe200000006ff */
[----:B------:R-:W-:Y:S06]  /*85d0*/  BRA.U !UP0, `(.L_x_134) ;  /* 0x0000000108247547 */ /* 0x000fec000b800000 */
[----:B------:R-:W2:Y:S01]  /*85e0*/  S2R R0, SR_CgaCtaId ;  /* 0x0000000000007919 */ /* 0x000ea20000008800 */
[----:B------:R-:W-:Y:S01]  /*85f0*/  IMAD.U32 R2, RZ, RZ, UR47 ;  /* 0x0000002fff027e24 */ /* 0x000fe2000f8e00ff */
[----:B------:R-:W-:Y:S04]  /*8600*/  UIADD3 UR4, UPT, UPT, UR47, 0x1, URZ ;  /* 0x000000012f047890 */ /* 0x000fe8000fffe0ff */
[----:B------:R-:W-:Y:S01]  /*8610*/  @P1 LEA R2, R2, UR44, 0x3 ;  /* 0x0000002c02021c11 */ /* 0x000fe2000f8e18ff */
[----:B------:R-:W-:Y:S04]  /*8620*/  UISETP.NE.AND UP0, UPT, UR4, 0x4, UPT ;  /* 0x000000040400788c */ /* 0x000fe8000bf05270 */
[----:B------:R-:W-:Y:S01]  /*8630*/  @P1 VIADD R2, R2, 0x1c0 ;  /* 0x000001c002021836 */ /* 0x000fe20000000000 */
[----:B------:R-:W-:Y:S04]  /*8640*/  USEL UR47, UR4, URZ, UP0 ;  /* 0x000000ff042f7287 */ /* 0x000fe80008000000 */
[----:B--2---:R-:W-:Y:S04]  /*8650*/  @P1 PRMT R0, R0, 0x654, R2 ;  /* 0x0000065400001816 */ /* 0x004fe80000000002 */
[----:B------:R2:W-:Y:S04]  /*8660*/  @P1 SYNCS.ARRIVE.TRANS64.RED.A1T0 RZ, [R0+URZ], RZ ;  /* 0x000000ff00ff19a7 */ /* 0x0005e800081004ff */
.L_x_134:
[----:B------:R-:W3:Y:S01]  /*8670*/  @P1 SYNCS.PHASECHK.TRANS64.TRYWAIT P0, [R4+URZ+0x1a0], R3 ;  /* 0x0001a003040015a7 */ /* 0x000ee200080011ff */
[----:B------:R-:W-:Y:S01]  /*8680*/  BSSY B1, `(.L_x_135) ;  /* 0x0000012000017945 */ /* 0x000fe20003800000 */
[----:B---3--:R-:W-:Y:S03]  /*8690*/  @P1 SEL R69, RZ, 0x1, !P0 ;  /* 0x00000001ff451807 */ /* 0x008fe60004000000 */
[----:B------:R-:W-:Y:S05]  /*86a0*/  @!P1 BRA `(.L_x_136) ;  /* 0x00000000003c9947 */ /* 0x000fea0003800000 */
[----:B------:R-:W-:Y:S01]  /*86b0*/  ISETP.NE.AND P1, PT, R70, RZ, PT ;  /* 0x000000ff4600720c */ /* 0x000fe20003f25270 */
[----:B------:R-:W-:Y:S01]  /*86c0*/  BSSY B0, `(.L_x_137) ;  /* 0x0000009000007945 */ /* 0x000fe20003800000 */
[----:B------:R-:W-:Y:S11]  /*86d0*/  ISETP.NE.AND P0, PT, R69, RZ, PT ;  /* 0x000000ff4500720c */ /* 0x000ff60003f05270 */
[----:B------:R-:W-:Y:S05]  /*86e0*/  @P1 IMAD R3, R26, 0x1000, R67 ;  /* 0x000010001a031824 */ /* 0x000fea00078e0243 */
[----:B------:R-:W-:Y:S05]  /*86f0*/  @P1 IADD3 R2, PT, PT, R3, UR44, RZ ;  /* 0x0000002c03021c10 */ /* 0x000fea000fffe0ff */
[----:B------:R-:W-:Y:S01]  /*8700*/  @P1 IMAD.IADD R2, R72, 0x1, R2 ;  /* 0x0000000148021824 */ /* 0x000fe200078e0202 */
[----:B------:R-:W-:Y:S06]  /*8710*/  @P0 BRA `(.L_x_138) ;  /* 0x00000000000c0947 */ /* 0x000fec0003800000 */
[----:B--2---:R-:W-:Y:S04]  /*8720*/  SHF.L.U32 R0, R53, 0x1f, RZ ;  /* 0x0000001f35007819 */ /* 0x004fe800000006ff */
[----:B------:R-:W2:Y:S02]  /*8730*/  SYNCS.PHASECHK.TRANS64.TRYWAIT P0, [R4+URZ+0x1a0], R0 ;  /* 0x0001a000040075a7 */ /* 0x000ea400080011ff */
[----:B--2---:R-:W-:Y:S05]  /*8740*/  @!P0 BRA `(.L_x_139) ;  /* 0x0000002c00d48947 */ /* 0x004fea0003800000 */
.L_x_138:
[----:B------:R-:W-:Y:S05]  /*8750*/  BSYNC B0 ;  /* 0x0000000000007941 */ /* 0x000fea0003800000 */
.L_x_137:
[----:B------:R-:W-:Y:S02]  /*8760*/  ISETP.NE.AND P0, PT, R70, RZ, PT ;  /* 0x000000ff4600720c */ /* 0x000fe40003f05270 */
[----:B------:R-:W-:Y:S11]  /*8770*/  IADD3 R26, PT, PT, R26, 0x1, RZ ;  /* 0x000000011a1a7810 */ /* 0x000ff60007ffe0ff */
[----:B------:R3:W4:Y:S04]  /*8780*/  @P0 LDS.128 R28, [R3+UR44+0x300] ;  /* 0x0003002c031c0984 */ /* 0x0007280008000c00 */
[----:B------:R3:W1:Y:S02]  /*8790*/  @P0 LDS.128 R36, [R2+0x300] ;  /* 0x0003000002240984 */ /* 0x0006640000000c00 */
.L_x_136:
[----:B------:R-:W-:Y:S05]  /*87a0*/  BSYNC B1 ;  /* 0x0000000000017941 */ /* 0x000fea0003800000 */
.L_x_135:
[----:B--2---:R-:W-:Y:S05]  /*87b0*/  VIADD R0, R25, 0x10 ;  /* 0x0000001019007836 */ /* 0x004fea0000000000 */
[----:B------:R-:W-:Y:S04]  /*87c0*/  SHF.R.U32.HI R0, RZ, 0x15, R0 ;  /* 0x00000015ff007819 */ /* 0x000fe80000011600 */
[----:B------:R-:W-:Y:S11]  /*87d0*/  LOP3.LUT P0, RZ, R0, 0x3, R46, 0x48, !PT ;  /* 0x0000000300ff7812 */ /* 0x000ff6000780482e */
[----:B------:R-:W-:Y:S02]  /*87e0*/  @!UPT UIADD3 URZ, UPT, UPT, URZ, URZ, URZ ;  /* 0x000000fffffff290 */ /* 0x000fe4000fffe0ff */
[----:B------:R-:W-:Y:S05]  /*87f0*/  @!P0 BRA `(.L_x_140) ;  /* 0x0000000000408947 */ /* 0x000fea0003800000 */
[----:B------:R-:W2:Y:S01]  /*8800*/  LDCU.64 UR8, c[0x4][0x70] ;  /* 0x01000e00ff0877ac */ /* 0x000ea20008000a00 */
[----:B---3--:R-:W-:Y:S01]  /*8810*/  MOV R3, 0x0 ;  /* 0x0000000000037802 */ /* 0x008fe20000000f00 */
[----:B------:R-:W-:Y:S02]  /*8820*/  HFMA2 R12, -RZ, RZ, 0, 5.9604644775390625e-08 ;  /* 0x00000001ff0c7431 */ /* 0x000fe400000001ff */
[----:B-1----:R-:W-:Y:S02]  /*8830*/  IMAD.MOV.U32 R8, RZ, RZ, 0x192 ;  /* 0x00000192ff087424 */ /* 0x002fe400078e00ff */
[----:B------:R-:W-:Y:S01]  /*8840*/  IMAD.MOV.U32 R13, RZ, RZ, RZ ;  /* 0x000000ffff0d7224 */ /* 0x000fe200078e00ff */
[----:B------:R-:W1:Y:S01]  /*8850*/  LDCU.64 UR6, c[0x4][0x78] ;  /* 0x01000f00ff0677ac */ /* 0x000e620008000a00 */
[----:B------:R-:W3:Y:S01]  /*8860*/  LDC.64 R2, c[0x4][R3] ;  /* 0x0100000003027b82 */ /* 0x000ee20000000a00 */
[----:B------:R-:W5:Y:S01]  /*8870*/  LDCU.64 UR4, c[0x4][0x10] ;  /* 0x01000200ff0477ac */ /* 0x000f620008000a00 */
[----:B--2---:R-:W-:Y:S01]  /*8880*/  MOV R5, UR9 ;  /* 0x0000000900057c02 */ /* 0x004fe20008000f00 */
[----:B------:R-:W-:Y:S01]  /*8890*/  IMAD.U32 R4, RZ, RZ, UR8 ;  /* 0x00000008ff047e24 */ /* 0x000fe2000f8e00ff */
[----:B-1----:R-:W-:Y:S01]  /*88a0*/  MOV R7, UR7 ;  /* 0x0000000700077c02 */ /* 0x002fe20008000f00 */
[----:B------:R-:W-:Y:S01]  /*88b0*/  IMAD.U32 R6, RZ, RZ, UR6 ;  /* 0x00000006ff067e24 */ /* 0x000fe2000f8e00ff */
[----:B-----5:R-:W-:Y:S01]  /*88c0*/  MOV R11, UR5 ;  /* 0x00000005000b7c02 */ /* 0x020fe20008000f00 */
[----:B------:R-:W-:Y:S02]  /*88d0*/  IMAD.U32 R10, RZ, RZ, UR4 ;  /* 0x00000004ff0a7e24 */ /* 0x000fe4000f8e00ff */
[----:B------:R-:W-:Y:S07]  /*88e0*/  LEPC R20, `(.L_x_140) ;  /* 0x000000001014794e */ /* 0x000fee0000000000 */
[----:B---34-:R-:W-:Y:S05]  /*88f0*/  CALL.ABS.NOINC R2 ;  /* 0x0000000002007343 */ /* 0x018fea0003c00000 */
.L_x_140:
[----:B---34-:R-:W-:Y:S01]  /*8900*/  SHF.L.U32 R3, R28, 0x10, RZ ;  /* 0x000000101c037819 */ /* 0x018fe200000006ff */
[----:B------:R-:W-:Y:S05]  /*8910*/  WARPSYNC.ALL ;  /* 0x0000000000007948 */ /* 0x000fea0003800000 */
[----:B------:R-:W-:Y:S01]  /*8920*/  R2UR UR4, R25 ;  /* 0x00000000190472ca */ /* 0x000fe200000e0000 */
[----:B------:R-:W2:Y:S01]  /*8930*/  S2R R71, SR_CgaCtaId ;  /* 0x0000000000477919 */ /* 0x000ea20000008800 */
[C---:B------:R-:W-:Y:S01]  /*8940*/  SHF.L.U32 R20, R29.reuse, 0x10, RZ ;  /* 0x000000101d147819 */ /* 0x040fe200000006ff */
[----:B------:R-:W-:Y:S01]  /*8950*/  BSSY.RECONVERGENT B0, `(.L_x_141) ;  /* 0x000005a000007945 */ /* 0x000fe20003800200 */
[----:B------:R-:W-:Y:S02]  /*8960*/  LOP3.LUT R21, R29, 0xffff0000, RZ, 0xc0, !PT ;  /* 0xffff00001d157812 */ /* 0x000fe400078ec0ff */
[----:B------:R-:W-:Y:S02]  /*8970*/  ISETP.NE.AND P6, PT, R66, RZ, PT ;  /* 0x000000ff4200720c */ /* 0x000fe40003fc5270 */
[----:B------:R-:W-:Y:S05]  /*8980*/  ISETP.NE.AND P0, PT, R55, RZ, PT ;  /* 0x000000ff3700720c */ /* 0x000fea0003f05270 */
[----:B-1----:R-:W1:Y:S02]  /*8990*/  LDTM.x16 R4, tmem[UR4+0x10] ;  /* 0x00001004000479ee */ /* 0x002e640008240000 */
[----:B-1----:R-:W-:Y:S01]  /*89a0*/  FMUL R0, R24, R4 ;  /* 0x0000000418007220 */ /* 0x002fe20000400000 */
[----:B------:R-:W-:Y:S01]  /*89b0*/  LOP3.LUT R4, R28, 0xffff0000, RZ, 0xc0, !PT ;  /* 0xffff00001c047812 */ /* 0x000fe200078ec0ff */
[C---:B------:R-:W-:Y:S01]  /*89c0*/  FMUL R2, R24.reuse, R5 ;  /* 0x0000000518027220 */ /* 0x040fe20000400000 */
[C---:B------:R-:W-:Y:S01]  /*89d0*/  FMUL R7, R24.reuse, R7 ;  /* 0x0000000718077220 */ /* 0x040fe20000400000 */
[C---:B------:R-:W-:Y:S01]  /*89e0*/  FFMA R0, R27.reuse, R3, R0 ;  /* 0x000000031b007223 */ /* 0x040fe20000000000 */
[C---:B------:R-:W-:Y:S01]  /*89f0*/  FMUL R3, R24.reuse, R6 ;  /* 0x0000000618037220 */ /* 0x040fe20000400000 */
[C---:B------:R-:W-:Y:S01]  /*8a00*/  FFMA R2, R27.reuse, R4, R2 ;  /* 0x000000041b027223 */ /* 0x040fe20000000002 */
[C---:B------:R-:W-:Y:S01]  /*8a10*/  FMUL R4, R24.reuse, R8 ;  /* 0x0000000818047220 */ /* 0x040fe20000400000 */
[----:B------:R-:W-:Y:S01]  /*8a20*/  FMUL R8, R24, R12 ;  /* 0x0000000c18087220 */ /* 0x000fe20000400000 */
[C---:B------:R-:W-:Y:S01]  /*8a30*/  FFMA R3, R27.reuse, R20, R3 ;  /* 0x000000141b037223 */ /* 0x040fe20000000003 */
[----:B------:R-:W-:Y:S01]  /*8a40*/  FFMA R7, R27, R21, R7 ;  /* 0x000000151b077223 */ /* 0x000fe20000000007 */
[----:B------:R-:W-:Y:S01]  /*8a50*/  F2FP.BF16.F32.PACK_AB R32, R2, R0 ;  /* 0x000000000220723e */ /* 0x000fe200000010ff */
[----:B------:R-:W-:Y:S01]  /*8a60*/  FMUL R12, R24, R16 ;  /* 0x00000010180c7220 */ /* 0x000fe20000400000 */
[----:B------:R-:W-:Y:S01]  /*8a70*/  SHF.L.U32 R16, R30, 0x10, RZ ;  /* 0x000000101e107819 */ /* 0x000fe200000006ff */
[----:B------:R-:W-:Y:S01]  /*8a80*/  FMUL R5, R24, R9 ;  /* 0x0000000918057220 */ /* 0x000fe20000400000 */
[----:B------:R-:W-:Y:S01]  /*8a90*/  LOP3.LUT R0, R30, 0xffff0000, RZ, 0xc0, !PT ;  /* 0xffff00001e007812 */ /* 0x000fe200078ec0ff */
[C---:B------:R-:W-:Y:S01]  /*8aa0*/  FMUL R6, R24.reuse, R10 ;  /* 0x0000000a18067220 */ /* 0x040fe20000400000 */
[----:B------:R-:W-:Y:S01]  /*8ab0*/  SHF.L.U32 R2, R31, 0x10, RZ ;  /* 0x000000101f027819 */ /* 0x000fe200000006ff */
[----:B------:R-:W-:Y:S01]  /*8ac0*/  FFMA R4, R27, R16, R4 ;  /* 0x000000101b047223 */ /* 0x000fe20000000004 */
[----:B------:R-:W-:Y:S01]  /*8ad0*/  F2FP.BF16.F32.PACK_AB R33, R7, R3 ;  /* 0x000000030721723e */ /* 0x000fe200000010ff */
[----:B------:R-:W-:Y:S01]  /*8ae0*/  FFMA R5, R27, R0, R5 ;  /* 0x000000001b057223 */ /* 0x000fe20000000005 */
[----:B------:R-:W-:Y:S01]  /*8af0*/  LOP3.LUT R3, R31, 0xffff0000, RZ, 0xc0, !PT ;  /* 0xffff00001f037812 */ /* 0x000fe200078ec0ff */
[----:B------:R-:W-:Y:S01]  /*8b00*/  FMUL R11, R24, R11 ;  /* 0x0000000b180b7220 */ /* 0x000fe20000400000 */
[C---:B------:R-:W-:Y:S01]  /*8b10*/  SHF.L.U32 R0, R36.reuse, 0x10, RZ ;  /* 0x0000001024007819 */ /* 0x040fe200000006ff */
[C---:B------:R-:W-:Y:S01]  /*8b20*/  FFMA R6, R27.reuse, R2, R6 ;  /* 0x000000021b067223 */ /* 0x040fe20000000006 */
[----:B------:R-:W-:Y:S01]  /*8b30*/  LOP3.LUT R2, R36, 0xffff0000, RZ, 0xc0, !PT ;  /* 0xffff000024027812 */ /* 0x000fe200078ec0ff */
[----:B------:R-:W-:Y:S01]  /*8b40*/  FFMA R11, R27, R3, R11 ;  /* 0x000000031b0b7223 */ /* 0x000fe2000000000b */
[----:B------:R-:W-:Y:S01]  /*8b50*/  SHF.L.U32 R3, R37, 0x10, RZ ;  /* 0x0000001025037819 */ /* 0x000fe200000006ff */
[C---:B------:R-:W-:Y:S01]  /*8b60*/  FMUL R9, R24.reuse, R13 ;  /* 0x0000000d18097220 */ /* 0x040fe20000400000 */
[----:B------:R-:W-:Y:S01]  /*8b70*/  F2FP.BF16.F32.PACK_AB R34, R5, R4 ;  /* 0x000000040522723e */ /* 0x000fe200000010ff */
[C---:B------:R-:W-:Y:S01]  /*8b80*/  FMUL R10, R24.reuse, R14 ;  /* 0x0000000e180a7220 */ /* 0x040fe20000400000 */
[----:B------:R-:W-:Y:S01]  /*8b90*/  SHF.L.U32 R4, R39, 0x10, RZ ;  /* 0x0000001027047819 */ /* 0x000fe200000006ff */
[----:B------:R-:W-:Y:S01]  /*8ba0*/  FFMA R8, R27, R0, R8 ;  /* 0x000000001b087223 */ /* 0x000fe20000000008 */
[----:B------:R-:W-:Y:S01]  /*8bb0*/  LOP3.LUT R0, R37, 0xffff0000, RZ, 0xc0, !PT ;  /* 0xffff000025007812 */ /* 0x000fe200078ec0ff */
[C---:B------:R-:W-:Y:S01]  /*8bc0*/  FFMA R9, R27.reuse, R2, R9 ;  /* 0x000000021b097223 */ /* 0x040fe20000000009 */
[----:B------:R-:W-:Y:S01]  /*8bd0*/  FFMA R10, R27, R3, R10 ;  /* 0x000000031b0a7223 */ /* 0x000fe2000000000a */
[----:B------:R-:W-:Y:S01]  /*8be0*/  FMUL R15, R24, R15 ;  /* 0x0000000f180f7220 */ /* 0x000fe20000400000 */
[----:B------:R-:W-:Y:S01]  /*8bf0*/  SHF.L.U32 R2, R38, 0x10, RZ ;  /* 0x0000001026027819 */ /* 0x000fe200000006ff */
[----:B------:R-:W-:Y:S01]  /*8c00*/  FMUL R13, R24, R17 ;  /* 0x00000011180d7220 */ /* 0x000fe20000400000 */
[----:B------:R-:W-:Y:S01]  /*8c10*/  LOP3.LUT R3, R38, 0xffff0000, RZ, 0xc0, !PT ;  /* 0xffff000026037812 */ /* 0x000fe200078ec0ff */
[C---:B------:R-:W-:Y:S01]  /*8c20*/  FMUL R14, R24.reuse, R18 ;  /* 0x00000012180e7220 */ /* 0x040fe20000400000 */
[----:B------:R-:W-:Y:S01]  /*8c30*/  LOP3.LUT R5, R39, 0xffff0000, RZ, 0xc0, !PT ;  /* 0xffff000027057812 */ /* 0x000fe200078ec0ff */
[----:B------:R-:W-:Y:S01]  /*8c40*/  FFMA R15, R27, R0, R15 ;  /* 0x000000001b0f7223 */ /* 0x000fe2000000000f */
[----:B------:R-:W-:Y:S01]  /*8c50*/  FMUL R19, R24, R19 ;  /* 0x0000001318137220 */ /* 0x000fe20000400000 */
[----:B------:R-:W-:Y:S01]  /*8c60*/  F2FP.BF16.F32.PACK_AB R35, R11, R6 ;  /* 0x000000060b23723e */ /* 0x000fe200000010ff */
[C---:B------:R-:W-:Y:S01]  /*8c70*/  FFMA R12, R27.reuse, R2, R12 ;  /* 0x000000021b0c7223 */ /* 0x040fe2000000000c */
[C---:B------:R-:W-:Y:S01]  /*8c80*/  FFMA R13, R27.reuse, R3, R13 ;  /* 0x000000031b0d7223 */ /* 0x040fe2000000000d */
[C---:B------:R-:W-:Y:S01]  /*8c90*/  FFMA R14, R27.reuse, R4, R14 ;  /* 0x000000041b0e7223 */ /* 0x040fe2000000000e */
[----:B------:R-:W-:Y:S01]  /*8ca0*/  FFMA R19, R27, R5, R19 ;  /* 0x000000051b137223 */ /* 0x000fe20000000013 */
[----:B------:R1:W-:Y:S01]  /*8cb0*/  STS.128 [R67+UR44+0x1300], R32 ;  /* 0x0013002043007988 */ /* 0x0003e20008000c2c */
[----:B------:R-:W-:Y:S02]  /*8cc0*/  F2FP.BF16.F32.PACK_AB R8, R9, R8 ;  /* 0x000000080908723e */ /* 0x000fe400000010ff */
[----:B------:R-:W-:Y:S02]  /*8cd0*/  F2FP.BF16.F32.PACK_AB R9, R15, R10 ;  /* 0x0000000a0f09723e */ /* 0x000fe400000010ff */
[----:B------:R-:W-:Y:S02]  /*8ce0*/  F2FP.BF16.F32.PACK_AB R10, R13, R12 ;  /* 0x0000000c0d0a723e */ /* 0x000fe400000010ff */
[----:B------:R-:W-:Y:S02]  /*8cf0*/  F2FP.BF16.F32.PACK_AB R11, R19, R14 ;  /* 0x0000000e130b723e */ /* 0x000fe400000010ff */
[----:B------:R-:W-:Y:S02]  /*8d00*/  MOV R0, UR47 ;  /* 0x0000002f00007c02 */ /* 0x000fe40008000f00 */
[----:B------:R-:W-:Y:S01]  /*8d10*/  LEA R2, R26, UR44, 0x3 ;  /* 0x0000002c1a027c11 */ /* 0x000fe2000f8e18ff */
[----:B------:R1:W-:Y:S01]  /*8d20*/  STS.128 [R68+0x1300], R8 ;  /* 0x0013000844007388 */ /* 0x0003e20000000c00 */
[----:B------:R-:W-:Y:S02]  /*8d30*/  @P6 LEA R0, R0, UR44, 0x3 ;  /* 0x0000002c00006c11 */ /* 0x000fe4000f8e18ff */
[----:B------:R-:W-:Y:S02]  /*8d40*/  @P6 SHF.L.U32 R3, R53, 0x1f, RZ ;  /* 0x0000001f35036819 */ /* 0x000fe400000006ff */
[----:B------:R-:W-:Y:S01]  /*8d50*/  @P6 IADD3 R0, PT, PT, R0, 0x1c0, RZ ;  /* 0x000001c000006810 */ /* 0x000fe20007ffe0ff */
[----:B------:R-:W-:Y:S01]  /*8d60*/  @!PT LDS RZ, [RZ] ;  /* 0x00000000fffff984 */ /* 0x000fe20000000800 */
[----:B------:R-:W-:Y:S01]  /*8d70*/  @!PT LDS RZ, [RZ] ;  /* 0x00000000fffff984 */ /* 0x000fe20000000800 */
[----:B------:R-:W-:Y:S01]  /*8d80*/  @!PT LDS RZ, [RZ] ;  /* 0x00000000fffff984 */ /* 0x000fe20000000800 */
[----:B------:R-:W-:Y:S01]  /*8d90*/  @!PT LDS RZ, [RZ] ;  /* 0x00000000fffff984 */ /* 0x000fe20000000800 */
[----:B------:R3:W-:Y:S06]  /*8da0*/  MEMBAR.ALL.CTA ;  /* 0x0000000000007992 */ /* 0x0007ec0000008000 */
[----:B---3--:R-:W3:Y:S01]  /*8db0*/  FENCE.VIEW.ASYNC.S ;  /* 0x00000000000073c6 */ /* 0x008ee20000000000 */
[----:B--2---:R-:W-:Y:S01]  /*8dc0*/  @P6 PRMT R0, R71, 0x654, R0 ;  /* 0x0000065447006816 */ /* 0x004fe20000000000 */
[----:B---3--:R-:W-:Y:S06]  /*8dd0*/  BAR.SYNC.DEFER_BLOCKING 0x1, 0x80 ;  /* 0x0042000000007b1d */ /* 0x008fec0000010000 */
[----:B------:R-:W-:Y:S05]  /*8de0*/  @P0 BRA `(.L_x_142) ;  /* 0x0000000000400947 */ /* 0x000fea0003800000 */
[----:B------:R-:W-:Y:S01]  /*8df0*/  R2UR UR10, R63 ;  /* 0x000000003f0a72ca */ /* 0x000fe200000e0000 */
[----:B------:R-:W-:Y:S01]  /*8e00*/  UIADD3 UR4, UP0, UPT, UR62, 0x780, URZ ;  /* 0x000007803e047890 */ /* 0x000fe2000ff1e0ff */
[----:B------:R-:W-:Y:S01]  /*8e10*/  R2UR UR11, R62 ;  /* 0x000000003e0b72ca */ /* 0x000fe200000e0000 */
[----:B------:R-:W-:Y:S01]  /*8e20*/  UIADD3 UR8, UPT, UPT, UR44, 0x1300, URZ ;  /* 0x000013002c087890 */ /* 0x000fe2000fffe0ff */
[----:B------:R-:W-:Y:S01]  /*8e30*/  R2UR UR12, R60 ;  /* 0x000000003c0c72ca */ /* 0x000fe200000e0000 */
[----:B------:R-:W-:Y:S01]  /*8e40*/  UIADD3 UR9, UPT, UPT, UR46, 0x10, URZ ;  /* 0x000000102e097890 */ /* 0x000fe2000fffe0ff */
[----:B------:R-:W-:Y:S01]  /*8e50*/  R2UR UR13, R61 ;  /* 0x000000003d0d72ca */ /* 0x000fe200000e0000 */
[----:B------:R-:W-:Y:S02]  /*8e60*/  UIADD3.X UR5, UPT, UPT, URZ, UR63, URZ, UP0, !UPT ;  /* 0x0000003fff057290 */ /* 0x000fe400087fe4ff */
[----:B------:R-:W-:Y:S02]  /*8e70*/  UIADD3 UR6, UPT, UPT, UR44, 0x1b00, URZ ;  /* 0x00001b002c067890 */ /* 0x000fe4000fffe0ff */
[----:B------:R-:W-:Y:S08]  /*8e80*/  UIADD3 UR7, UPT, UPT, UR46, 0x50, URZ ;  /* 0x000000502e077890 */ /* 0x000ff0000fffe0ff */
[----:B------:R2:W-:Y:S02]  /*8e90*/  UTMASTG.5D.IM2COL [UR8], [UR4] ;  /* 0x00000008040073b5 */ /* 0x0005e40008060000 */
[----:B--2---:R-:W-:Y:S01]  /*8ea0*/  UMOV UR8, UR6 ;  /* 0x0000000600087c82 */ /* 0x004fe20008000000 */
[----:B------:R-:W-:Y:S02]  /*8eb0*/  UMOV UR9, UR7 ;  /* 0x0000000700097c82 */ /* 0x000fe40008000000 */
[----:B------:R2:W-:Y:S01]  /*8ec0*/  UTMASTG.5D.IM2COL [UR8], [UR4] ;  /* 0x00000008040073b5 */ /* 0x0005e20008060000 */
[----:B------:R0:W-:Y:S01]  /*8ed0*/  UTMACMDFLUSH ;  /* 0x00000000000079b7 */ /* 0x0001e20000000000 */
[----:B--2---:R-:W-:Y:S04]  /*8ee0*/  DEPBAR.LE SB0, 0x1 ;  /* 0x000080400000791a */ /* 0x004fe80000000000 */
.L_x_142:
[----:B------:R-:W-:Y:S05]  /*8ef0*/  BSYNC.RECONVERGENT B0 ;  /* 0x0000000000007941 */ /* 0x000fea0003800200 */
.L_x_141:
[----:B------:R-:W-:Y:S01]  /*8f00*/  BAR.SYNC.DEFER_BLOCKING 0x1, 0x80 ;  /* 0x0042000000007b1d */ /* 0x000fe20000010000 */
[----:B------:R-:W-:Y:S04]  /*8f10*/  UIADD3 UR4, UPT, UPT, UR47, 0x1, URZ ;  /* 0x000000012f047890 */ /* 0x000fe8000fffe0ff */
[----:B------:R-:W-:Y:S04]  /*8f20*/  UISETP.NE.AND UP0, UPT, UR4, 0x4, UPT ;  /* 0x000000040400788c */ /* 0x000fe8000bf05270 */
[----:B------:R-:W-:Y:S01]  /*8f30*/  USEL UR45, UR4, URZ, UP0 ;  /* 0x000000ff042d7287 */ /* 0x000fe20008000000 */
[----:B------:R2:W-:Y:S01]  /*8f40*/  @P6 SYNCS.ARRIVE.TRANS64.RED.A1T0 RZ, [R0+URZ], RZ ;  /* 0x000000ff00ff69a7 */ /* 0x0005e200081004ff */
[----:B------:R-:W-:Y:S01]  /*8f50*/  BSSY B1, `(.L_x_143) ;  /* 0x0000013000017945 */ /* 0x000fe20003800000 */
[----:B------:R-:W3:Y:S02]  /*8f60*/  @P6 SYNCS.PHASECHK.TRANS64.TRYWAIT P0, [R2+URZ+0x1a0], R3 ;  /* 0x0001a003020065a7 */ /* 0x000ee400080011ff */
[----:B---3--:R-:W-:Y:S01]  /*8f70*/  @P6 SEL R69, RZ, 0x1, !P0 ;  /* 0x00000001ff456807 */ /* 0x008fe20004000000 */
[----:B--2---:R-:W-:Y:S06]  /*8f80*/  @!P6 BRA `(.L_x_144) ;  /* 0x00000000003ce947 */ /* 0x004fec0003800000 */
[----:B------:R-:W-:Y:S01]  /*8f90*/  ISETP.NE.AND P1, PT, R70, RZ, PT ;  /* 0x000000ff4600720c */ /* 0x000fe20003f25270 */
[----:B------:R-:W-:Y:S01]  /*8fa0*/  BSSY B0, `(.L_x_145) ;  /* 0x0000009000007945 */ /* 0x000fe20003800000 */
[----:B------:R-:W-:Y:S11]  /*8fb0*/  ISETP.NE.AND P0, PT, R69, RZ, PT ;  /* 0x000000ff4500720c */ /* 0x000ff60003f05270 */
[----:B------:R-:W-:Y:S05]  /*8fc0*/  @P1 IMAD R3, R26, 0x1000, R67 ;  /* 0x000010001a031824 */ /* 0x000fea00078e0243 */
[----:B------:R-:W-:Y:S05]  /*8fd0*/  @P1 IADD3 R0, PT, PT, R3, UR44, RZ ;  /* 0x0000002c03001c10 */ /* 0x000fea000fffe0ff */
[----:B------:R-:W-:Y:S01]  /*8fe0*/  @P1 IMAD.IADD R0, R72, 0x1, R0 ;  /* 0x0000000148001824 */ /* 0x000fe200078e0200 */
[----:B------:R-:W-:Y:S06]  /*8ff0*/  @P0 BRA `(.L_x_146) ;  /* 0x00000000000c0947 */ /* 0x000fec0003800000 */
[----:B------:R-:W-:Y:S04]  /*9000*/  SHF.L.U32 R4, R53, 0x1f, RZ ;  /* 0x0000001f35047819 */ /* 0x000fe800000006ff */
[----:B------:R-:W2:Y:S02]  /*9010*/  SYNCS.PHASECHK.TRANS64.TRYWAIT P0, [R2+URZ+0x1a0], R4 ;  /* 0x0001a004020075a7 */ /* 0x000ea400080011ff */
[----:B--2---:R-:W-:Y:S05]  /*9020*/  @!P0 BRA `(.L_x_147) ;  /* 0x0000002400b08947 */ /* 0x004fea0003800000 */
.L_x_146:
[----:B------:R-:W-:Y:S05]  /*9030*/  BSYNC B0 ;  /* 0x0000000000007941 */ /* 0x000fea0003800000 */
.L_x_145:
[----:B------:R-:W-:Y:S02]  /*9040*/  ISETP.NE.AND P0, PT, R70, RZ, PT ;  /* 0x000000ff4600720c */ /* 0x000fe40003f05270 */
[----:B------:R-:W-:Y:S11]  /*9050*/  IADD3 R26, PT, PT, R26, 0x1, RZ ;  /* 0x000000011a1a7810 */ /* 0x000ff60007ffe0ff */
[----:B------:R3:W4:Y:S04]  /*9060*/  @P0 LDS.128 R28, [R3+UR44+0x300] ;  /* 0x0003002c031c0984 */ /* 0x0007280008000c00 */
[----:B------:R3:W1:Y:S02]  /*9070*/  @P0 LDS.128 R36, [R0+0x300] ;  /* 0x0003000000240984 */ /* 0x0006640000000c00 */
.L_x_144:
[----:B------:R-:W-:Y:S05]  /*9080*/  BSYNC B1 ;  /* 0x0000000000017941 */ /* 0x000fea0003800000 */
.L_x_143:
[----:B---3--:R-:W-:Y:S05]  /*9090*/  VIADD R0, R25, 0x20 ;  /* 0x0000002019007836 */ /* 0x008fea0000000000 */
[----:B------:R-:W-:Y:S04]  /*90a0*/  SHF.R.U32.HI R0, RZ, 0x15, R0 ;  /* 0x00000015ff007819 */ /* 0x000fe80000011600 */
[----:B------:R-:W-:Y:S11]  /*90b0*/  LOP3.LUT P0, RZ, R0, 0x3, R46, 0x48, !PT ;  /* 0x0000000300ff7812 */ /* 0x000ff6000780482e */
[----:B------:R-:W-:Y:S02]  /*90c0*/  @!UPT UIADD3 URZ, UPT, UPT, URZ, URZ, URZ ;  /* 0x000000fffffff290 */ /* 0x000fe4000fffe0ff */
[----:B------:R-:W-:Y:S05]  /*90d0*/  @!P0 BRA `(.L_x_148) ;  /* 0x0000000000408947 */ /* 0x000fea0003800000 */
[----:B------:R-:W3:Y:S01]  /*90e0*/  LDCU.64 UR8, c[0x4][0x70] ;  /* 0x01000e00ff0877ac */ /* 0x000ee20008000a00 */
[----:B------:R-:W-:Y:S01]  /*90f0*/  MOV R3, 0x0 ;  /* 0x0000000000037802 */ /* 0x000fe20000000f00 */
[----:B------:R-:W-:Y:S02]  /*9100*/  HFMA2 R12, -RZ, RZ, 0, 5.9604644775390625e-08 ;  /* 0x00000001ff0c7431 */ /* 0x000fe400000001ff */
[----:B-1----:R-:W-:Y:S02]  /*9110*/  IMAD.MOV.U32 R8, RZ, RZ, 0x192 ;  /* 0x00000192ff087424 */ /* 0x002fe400078e00ff */
[----:B------:R-:W-:Y:S01]  /*9120*/  IMAD.MOV.U32 R13, RZ, RZ, RZ ;  /* 0x000000ffff0d7224 */ /* 0x000fe200078e00ff */
[----:B------:R-:W1:Y:S01]  /*9130*/  LDCU.64 UR6, c[0x4][0x78] ;  /* 0x01000f00ff0677ac */ /* 0x000e620008000a00 */
[----:B--2---:R-:W2:Y:S01]  /*9140*/  LDC.64 R2, c[0x4][R3] ;  /* 0x0100000003027b82 */ /* 0x004ea20000000a00 */
[----:B------:R-:W5:Y:S01]  /*9150*/  LDCU.64 UR4, c[0x4][0x10] ;  /* 0x01000200ff0477ac */ /* 0x000f620008000a00 */
[----:B---3--:R-:W-:Y:S01]  /*9160*/  MOV R5, UR9 ;  /* 0x0000000900057c02 */ /* 0x008fe20008000f00 */
[----:B------:R-:W-:Y:S01]  /*9170*/  IMAD.U32 R4, RZ, RZ, UR8 ;  /* 0x00000008ff047e24 */ /* 0x000fe2000f8e00ff */
[----:B-1----:R-:W-:Y:S01]  /*9180*/  MOV R7, UR7 ;  /* 0x0000000700077c02 */ /* 0x002fe20008000f00 */
[----:B------:R-:W-:Y:S01]  /*9190*/  IMAD.U32 R6, RZ, RZ, UR6 ;  /* 0x00000006ff067e24 */ /* 0x000fe2000f8e00ff */
[----:B-----5:R-:W-:Y:S01]  /*91a0*/  MOV R11, UR5 ;  /* 0x00000005000b7c02 */ /* 0x020fe20008000f00 */
[----:B------:R-:W-:Y:S02]  /*91b0*/  IMAD.U32 R10, RZ, RZ, UR4 ;  /* 0x00000004ff0a7e24 */ /* 0x000fe4000f8e00ff */
[----:B------:R-:W-:Y:S07]  /*91c0*/  LEPC R20, `(.L_x_148) ;  /* 0x000000001014794e */ /* 0x000fee0000000000 */
[----:B--2-4-:R-:W-:Y:S05]  /*91d0*/  CALL.ABS.NOINC R2 ;  /* 0x0000000002007343 */ /* 0x014fea0003c00000 */
.L_x_148:
[----:B----4-:R-:W-:Y:S01]  /*91e0*/  SHF.L.U32 R3, R28, 0x10, RZ ;  /* 0x000000101c037819 */ /* 0x010fe200000006ff */
[----:B------:R-:W-:Y:S05]  /*91f0*/  WARPSYNC.ALL ;  /* 0x0000000000007948 */ /* 0x000fea0003800000 */
[----:B------:R-:W-:Y:S01]  /*9200*/  R2UR UR4, R25 ;  /* 0x00000000190472ca */ /* 0x000fe200000e0000 */
[----:B------:R-:W-:Y:S01]  /*9210*/  BSSY.RECONVERGENT B0, `(.L_x_149) ;  /* 0x000005b000007945 */ /* 0x000fe20003800200 */
[C---:B------:R-:W-:Y:S02]  /*9220*/  SHF.L.U32 R20, R29.reuse, 0x10, RZ ;  /* 0x000000101d147819 */ /* 0x040fe400000006ff */
[----:B------:R-:W-:Y:S02]  /*9230*/  LOP3.LUT R21, R29, 0xffff0000, RZ, 0xc0, !PT ;  /* 0xffff00001d157812 */ /* 0x000fe400078ec0ff */
[----:B------:R-:W-:Y:S02]  /*9240*/  ISETP.NE.AND P6, PT, R66, RZ, PT ;  /* 0x000000ff4200720c */ /* 0x000fe40003fc5270 */
[----:B------:R-:W-:Y:S05]  /*9250*/  ISETP.NE.AND P0, PT, R55, RZ, PT ;  /* 0x000000ff3700720c */ /* 0x000fea0003f05270 */
[----:B-12---:R-:W1:Y:S02]  /*9260*/  LDTM.x16 R4, tmem[UR4+0x20] ;  /* 0x00002004000479ee */ /* 0x006e640008240000 */
        /* <DEDUP_REMOVED lines=8> */
[C---:B------:R-:W-:Y:S01]  /*92f0*/  FMUL R8, R24.reuse, R12 ;  /* 0x0000000c18087220 */ /* 0x040fe20000400000 */
[----:B------:R-:W-:Y:S01]  /*9300*/  FMUL R12, R24, R16 ;  /* 0x00000010180c7220 */ /* 0x000fe20000400000 */
[----:B------:R-:W-:Y:S01]  /*9310*/  SHF.L.U32 R16, R30, 0x10, RZ ;  /* 0x000000101e107819 */ /* 0x000fe200000006ff */
[C---:B------:R-:W-:Y:S01]  /*9320*/  FFMA R3, R27.reuse, R20, R3 ;  /* 0x000000141b037223 */ /* 0x040fe20000000003 */
[----:B------:R-:W-:Y:S01]  /*9330*/  F2FP.BF16.F32.PACK_AB R32, R2, R0 ;  /* 0x000000000220723e */ /* 0x000fe200000010ff */
[C---:B------:R-:W-:Y:S01]  /*9340*/  FFMA R7, R27.reuse, R21, R7 ;  /* 0x000000151b077223 */ /* 0x040fe20000000007 */
[----:B------:R-:W-:Y:S01]  /*9350*/  LOP3.LUT R0, R30, 0xffff0000, RZ, 0xc0, !PT ;  /* 0xffff00001e007812 */ /* 0x000fe200078ec0ff */
[----:B------:R-:W-:Y:S01]  /*9360*/  FFMA R4, R27, R16, R4 ;  /* 0x000000101b047223 */ /* 0x000fe20000000004 */
[C---:B------:R-:W-:Y:S01]  /*9370*/  SHF.L.U32 R2, R31.reuse, 0x10, RZ ;  /* 0x000000101f027819 */ /* 0x040fe200000006ff */
[C---:B------:R-:W-:Y:S01]  /*9380*/  FMUL R5, R24.reuse, R9 ;  /* 0x0000000918057220 */ /* 0x040fe20000400000 */
[----:B------:R-:W-:Y:S01]  /*9390*/  LOP3.LUT R16, R31, 0xffff0000, RZ, 0xc0, !PT ;  /* 0xffff00001f107812 */ /* 0x000fe200078ec0ff */
[----:B------:R-:W-:Y:S01]  /*93a0*/  FMUL R6, R24, R10 ;  /* 0x0000000a18067220 */ /* 0x000fe20000400000 */
[----:B------:R-:W-:Y:S01]  /*93b0*/  F2FP.BF16.F32.PACK_AB R33, R7, R3 ;  /* 0x000000030721723e */ /* 0x000fe200000010ff */
[C---:B------:R-:W-:Y:S01]  /*93c0*/  FFMA R5, R27.reuse, R0, R5 ;  /* 0x000000001b057223 */ /* 0x040fe20000000005 */
[C---:B------:R-:W-:Y:S01]  /*93d0*/  SHF.L.U32 R0, R36.reuse, 0x10, RZ ;  /* 0x0000001024007819 */ /* 0x040fe200000006ff */
[----:B------:R-:W-:Y:S01]  /*93e0*/  FFMA R6, R27, R2, R6 ;  /* 0x000000021b067223 */ /* 0x000fe20000000006 */
[----:B------:R-:W-:Y:S01]  /*93f0*/  LOP3.LUT R2, R36, 0xffff0000, RZ, 0xc0, !PT ;  /* 0xffff000024027812 */ /* 0x000fe200078ec0ff */
[C---:B------:R-:W-:Y:S01]  /*9400*/  FMUL R11, R24.reuse, R11 ;  /* 0x0000000b180b7220 */ /* 0x040fe20000400000 */
        /* <DEDUP_REMOVED lines=9> */
[----:B------:R-:W-:Y:S01]  /*94a0*/  LOP3.LUT R0, R37, 0xffff0000, RZ, 0xc0, !PT ;  /* 0xffff000025007812 */ /* 0x000fe200078ec0ff */
[C---:B------:R-:W-:Y:S01]  /*94b0*/  FFMA R10, R27.reuse, R3, R10 ;  /* 0x000000031b0a7223 */ /* 0x040fe2000000000a */
[----:B------:R-:W-:Y:S01]  /*94c0*/  FMUL R15, R24, R15 ;  /* 0x0000000f180f7220 */ /* 0x000fe20000400000 */
[----:B------:R-:W-:Y:S01]  /*94d0*/  SHF.L.U32 R2, R38, 0x10, RZ ;  /* 0x0000001026027819 */ /* 0x000fe200000006ff */
[----:B------:R-:W-:Y:S01]  /*94e0*/  FMUL R13, R24, R17 ;  /* 0x00000011180d7220 */ /* 0x000fe20000400000 */
[----:B------:R-:W-:Y:S01]  /*94f0*/  LOP3.LUT R3, R38, 0xffff0000, RZ, 0xc0, !PT ;  /* 0xffff000026037812 */ /* 0x000fe200078ec0ff */
[C---:B------:R-:W-:Y:S01]  /*9500*/  FMUL R14, R24.reuse, R18 ;  /* 0x00000012180e7220 */ /* 0x040fe20000400000 */
        /* <DEDUP_REMOVED lines=23> */
[----:B--2---:R-:W2:Y:S01]  /*9680*/  FENCE.VIEW.ASYNC.S ;  /* 0x00000000000073c6 */ /* 0x004ea20000000000 */
[----:B------:R-:W-:Y:S01]  /*9690*/  @P6 PRMT R0, R71, 0x654, R0 ;  /* 0x0000065447006816 */ /* 0x000fe20000000000 */
[----:B--2---:R-:W-:Y:S06]  /*96a0*/  BAR.SYNC.DEFER_BLOCKING 0x1, 0x80 ;  /* 0x0042000000007b1d */ /* 0x004fec0000010000 */
        /* <DEDUP_REMOVED lines=17> */
.L_x_150:
[----:B------:R-:W-:Y:S05]  /*97c0*/  BSYNC.RECONVERGENT B0 ;  /* 0x0000000000007941 */ /* 0x000fea0003800200 */
.L_x_149:
        /* <DEDUP_REMOVED lines=19> */
.L_x_154:
[----:B------:R-:W-:Y:S05]  /*9900*/  BSYNC B0 ;  /* 0x0000000000007941 */ /* 0x000fea0003800000 */
.L_x_153:
[----:B------:R-:W-:Y:S11]  /*9910*/  ISETP.NE.AND P0, PT, R70, RZ, PT ;  /* 0x000000ff4600720c */ /* 0x000ff60003f05270 */
[----:B------:R-:W-:Y:S02]  /*9920*/  @!UPT UIADD3 URZ, UPT, UPT, URZ, URZ, URZ ;  /* 0x000000fffffff290 */ /* 0x000fe4000fffe0ff */
[----:B------:R3:W4:Y:S04]  /*9930*/  @P0 LDS.128 R28, [R26+UR44+0x300] ;  /* 0x0003002c1a1c0984 */ /* 0x0007280008000c00 */
[----:B------:R3:W1:Y:S02]  /*9940*/  @P0 LDS.128 R36, [R72+0x300] ;  /* 0x0003000048240984 */ /* 0x0006640000000c00 */
.L_x_152:
[----:B------:R-:W-:Y:S05]  /*9950*/  BSYNC B1 ;  /* 0x0000000000017941 */ /* 0x000fea0003800000 */
.L_x_151:
[----:B--2---:R-:W-:Y:S05]  /*9960*/  VIADD R0, R25, 0x30 ;  /* 0x0000003019007836 */ /* 0x004fea0000000000 */
[----:B------:R-:W-:Y:S04]  /*9970*/  SHF.R.U32.HI R0, RZ, 0x15, R0 ;  /* 0x00000015ff007819 */ /* 0x000fe80000011600 */
[----:B------:R-:W-:Y:S11]  /*9980*/  LOP3.LUT P0, RZ, R0, 0x3, R46, 0x48, !PT ;  /* 0x0000000300ff7812 */ /* 0x000ff6000780482e */
[----:B------:R-:W-:Y:S02]  /*9990*/  @!UPT UIADD3 URZ, UPT, UPT, URZ, URZ, URZ ;  /* 0x000000fffffff290 */ /* 0x000fe4000fffe0ff */
[----:B------:R-:W-:Y:S05]  /*99a0*/  @!P0 BRA `(.L_x_156) ;  /* 0x0000000000408947 */ /* 0x000fea0003800000 */
[----:B------:R-:W2:Y:S01]  /*99b0*/  LDCU.64 UR8, c[0x4][0x70] ;  /* 0x01000e00ff0877ac */ /* 0x000ea20008000a00 */
[----:B------:R-:W-:Y:S01]  /*99c0*/  MOV R3, 0x0 ;  /* 0x0000000000037802 */ /* 0x000fe20000000f00 */
        /* <DEDUP_REMOVED lines=14> */
.L_x_156:
[----:B------:R-:W-:Y:S01]  /*9ab0*/  ISETP.NE.AND P0, PT, R55, RZ, PT ;  /* 0x000000ff3700720c */ /* 0x000fe20003f05270 */
[----:B------:R-:W-:Y:S05]  /*9ac0*/  WARPSYNC.ALL ;  /* 0x0000000000007948 */ /* 0x000fea0003800000 */
[----:B------:R-:W-:Y:S01]  /*9ad0*/  R2UR UR4, R25 ;  /* 0x00000000190472ca */ /* 0x000fe200000e0000 */
[----:B------:R-:W-:Y:S01]  /*9ae0*/  BSSY.RECONVERGENT B0, `(.L_x_157) ;  /* 0x0000058000007945 */ /* 0x000fe20003800200 */
[C---:B----4-:R-:W-:Y:S02]  /*9af0*/  SHF.L.U32 R20, R28.reuse, 0x10, RZ ;  /* 0x000000101c147819 */ /* 0x050fe400000006ff */
[----:B------:R-:W-:Y:S02]  /*9b00*/  LOP3.LUT R21, R28, 0xffff0000, RZ, 0xc0, !PT ;  /* 0xffff00001c157812 */ /* 0x000fe400078ec0ff */
[C---:B------:R-:W-:Y:S02]  /*9b10*/  SHF.L.U32 R25, R29.reuse, 0x10, RZ ;  /* 0x000000101d197819 */ /* 0x040fe400000006ff */
[----:B---3--:R-:W-:Y:S02]  /*9b20*/  LOP3.LUT R26, R29, 0xffff0000, RZ, 0xc0, !PT ;  /* 0xffff00001d1a7812 */ /* 0x008fe400078ec0ff */
[C---:B------:R-:W-:Y:S02]  /*9b30*/  SHF.L.U32 R28, R30.reuse, 0x10, RZ ;  /* 0x000000101e1c7819 */ /* 0x040fe400000006ff */
[----:B------:R-:W-:Y:S01]  /*9b40*/  LOP3.LUT R29, R30, 0xffff0000, RZ, 0xc0, !PT ;  /* 0xffff00001e1d7812 */ /* 0x000fe200078ec0ff */
[----:B-1----:R-:W1:Y:S01]  /*9b50*/  LDTM.x16 R4, tmem[UR4+0x30] ;  /* 0x00003004000479ee */ /* 0x002e620008240000 */
[C---:B------:R-:W-:Y:S01]  /*9b60*/  SHF.L.U32 R30, R31.reuse, 0x10, RZ ;  /* 0x000000101f1e7819 */ /* 0x040fe200000006ff */
[----:B------:R-:W-:Y:S01]  /*9b70*/  NOP ;  /* 0x0000000000007918 */ /* 0x000fe20000000000 */
[----:B------:R-:W-:Y:S02]  /*9b80*/  LOP3.LUT R31, R31, 0xffff0000, RZ, 0xc0, !PT ;  /* 0xffff00001f1f7812 */ /* 0x000fe400078ec0ff */
[C---:B------:R-:W-:Y:S02]  /*9b90*/  SHF.L.U32 R32, R36.reuse, 0x10, RZ ;  /* 0x0000001024207819 */ /* 0x040fe400000006ff */
[----:B------:R-:W-:Y:S02]  /*9ba0*/  LOP3.LUT R33, R36, 0xffff0000, RZ, 0xc0, !PT ;  /* 0xffff000024217812 */ /* 0x000fe400078ec0ff */
[----:B------:R-:W-:Y:S02]  /*9bb0*/  IADD3 R64, PT, PT, R64, 0x210, RZ ;  /* 0x0000021040407810 */ /* 0x000fe40007ffe0ff */
[C---:B------:R-:W-:Y:S02]  /*9bc0*/  SHF.L.U32 R34, R37.reuse, 0x10, RZ ;  /* 0x0000001025227819 */ /* 0x040fe400000006ff */
[----:B------:R-:W-:Y:S02]  /*9bd0*/  LOP3.LUT R64, R64, 0xfefffff8, RZ, 0xc0, !PT ;  /* 0xfefffff840407812 */ /* 0x000fe400078ec0ff */
[----:B------:R-:W-:Y:S02]  /*9be0*/  LOP3.LUT R35, R37, 0xffff0000, RZ, 0xc0, !PT ;  /* 0xffff000025237812 */ /* 0x000fe400078ec0ff */
[----:B-1----:R1:W-:Y:S01]  /*9bf0*/  SYNCS.ARRIVE.TRANS64.RED.A1T0 RZ, [R64+URZ], RZ ;  /* 0x000000ff40ff79a7 */ /* 0x0023e200081004ff */
[C---:B------:R-:W-:Y:S02]  /*9c00*/  SHF.L.U32 R36, R38.reuse, 0x10, RZ ;  /* 0x0000001026247819 */ /* 0x040fe400000006ff */
[----:B------:R-:W-:Y:S02]  /*9c10*/  LOP3.LUT R37, R38, 0xffff0000, RZ, 0xc0, !PT ;  /* 0xffff000026257812 */ /* 0x000fe400078ec0ff */
[----:B------:R-:W-:Y:S01]  /*9c20*/  SHF.L.U32 R38, R39, 0x10, RZ ;  /* 0x0000001027267819 */ /* 0x000fe200000006ff */
[C---:B------:R-:W-:Y:S01]  /*9c30*/  FMUL R4, R24.reuse, R4 ;  /* 0x0000000418047220 */ /* 0x040fe20000400000 */
[C---:B------:R-:W-:Y:S01]  /*9c40*/  FMUL R5, R24.reuse, R5 ;  /* 0x0000000518057220 */ /* 0x040fe20000400000 */
[C---:B------:R-:W-:Y:S01]  /*9c50*/  FMUL R6, R24.reuse, R6 ;  /* 0x0000000618067220 */ /* 0x040fe20000400000 */
[C---:B------:R-:W-:Y:S01]  /*9c60*/  FMUL R7, R24.reuse, R7 ;  /* 0x0000000718077220 */ /* 0x040fe20000400000 */
[C---:B------:R-:W-:Y:S01]  /*9c70*/  FFMA R4, R27.reuse, R20, R4 ;  /* 0x000000141b047223 */ /* 0x040fe20000000004 */
        /* <DEDUP_REMOVED lines=15> */
[C---:B------:R-:W-:Y:S01]  /*9d70*/  FMUL R12, R24.reuse, R16 ;  /* 0x00000010180c7220 */ /* 0x040fe20000400000 */
[C---:B------:R-:W-:Y:S01]  /*9d80*/  FFMA R0, R27.reuse, R32, R0 ;  /* 0x000000201b007223 */ /* 0x040fe20000000000 */
[C---:B------:R-:W-:Y:S01]  /*9d90*/  FMUL R13, R24.reuse, R17 ;  /* 0x00000011180d7220 */ /* 0x040fe20000400000 */
[----:B------:R-:W-:Y:S01]  /*9da0*/  FFMA R2, R27, R33, R2 ;  /* 0x000000211b027223 */ /* 0x000fe20000000002 */
[----:B------:R-:W-:Y:S01]  /*9db0*/  F2FP.BF16.F32.PACK_AB R4, R5, R4 ;  /* 0x000000040504723e */ /* 0x000fe200000010ff */
[C---:B------:R-:W-:Y:S01]  /*9dc0*/  FMUL R14, R24.reuse, R18 ;  /* 0x00000012180e7220 */ /* 0x040fe20000400000 */
[----:B------:R-:W-:Y:S01]  /*9dd0*/  FFMA R3, R27, R34, R3 ;  /* 0x000000221b037223 */ /* 0x000fe20000000003 */
[----:B------:R-:W-:Y:S01]  /*9de0*/  LOP3.LUT R39, R39, 0xffff0000, RZ, 0xc0, !PT ;  /* 0xffff000027277812 */ /* 0x000fe200078ec0ff */
[----:B------:R-:W-:Y:S01]  /*9df0*/  FFMA R15, R27, R35, R15 ;  /* 0x000000231b0f7223 */ /* 0x000fe2000000000f */
[----:B------:R-:W-:Y:S01]  /*9e00*/  F2FP.BF16.F32.PACK_AB R5, R7, R6 ;  /* 0x000000060705723e */ /* 0x000fe200000010ff */
[----:B------:R-:W-:Y:S01]  /*9e10*/  FMUL R19, R24, R19 ;  /* 0x0000001318137220 */ /* 0x000fe20000400000 */
[----:B------:R-:W-:Y:S01]  /*9e20*/  F2FP.BF16.F32.PACK_AB R6, R9, R8 ;  /* 0x000000080906723e */ /* 0x000fe200000010ff */
        /* <DEDUP_REMOVED lines=35> */
.L_x_158:
[----:B------:R-:W-:Y:S05]  /*a060*/  BSYNC.RECONVERGENT B0 ;  /* 0x0000000000007941 */ /* 0x000fea0003800200 */
.L_x_157:
[----:B------:R-:W-:Y:S01]  /*a070*/  BAR.SYNC.DEFER_BLOCKING 0x1, 0x80 ;  /* 0x0042000000007b1d */ /* 0x000fe20000010000 */
[----:B------:R-:W-:Y:S01]  /*a080*/  UISETP.NE.AND UP0, UPT, UR49, -0x4, UPT ;  /* 0xfffffffc3100788c */ /* 0x000fe2000bf05270 */
[----:B------:R-:W-:Y:S08]  /*a090*/  IADD3 R22, PT, PT, R22, 0x1, RZ ;  /* 0x0000000116167810 */ /* 0x000ff00007ffe0ff */
[----:B------:R-:W-:Y:S05]  /*a0a0*/  BRA.U !UP0, `(.L_x_159) ;  /* 0x0000000108247547 */ /* 0x000fea000b800000 */
[----:B------:R-:W-:Y:S01]  /*a0b0*/  ISETP.NE.AND P0, PT, R66, RZ, PT ;  /* 0x000000ff4200720c */ /* 0x000fe20003f05270 */
[----:B------:R-:W-:Y:S01]  /*a0c0*/  IMAD.U32 R0, RZ, RZ, UR47 ;  /* 0x0000002fff007e24 */ /* 0x000fe2000f8e00ff */
[----:B------:R-:W-:Y:S04]  /*a0d0*/  UIADD3 UR4, UPT, UPT, UR47, 0x1, URZ ;  /* 0x000000012f047890 */ /* 0x000fe8000fffe0ff */
[----:B------:R-:W-:Y:S04]  /*a0e0*/  UISETP.NE.AND UP0, UPT, UR4, 0x4, UPT ;  /* 0x000000040400788c */ /* 0x000fe8000bf05270 */
[----:B------:R-:W-:Y:S03]  /*a0f0*/  USEL UR47, UR4, URZ, UP0 ;  /* 0x000000ff042f7287 */ /* 0x000fe60008000000 */
[----:B------:R-:W-:Y:S05]  /*a100*/  @P0 LEA R0, R0, UR44, 0x3 ;  /* 0x0000002c00000c11 */ /* 0x000fea000f8e18ff */
[----:B------:R-:W-:Y:S05]  /*a110*/  @P0 VIADD R0, R0, 0x1c0 ;  /* 0x000001c000000836 */ /* 0x000fea0000000000 */
[----:B------:R-:W-:Y:S04]  /*a120*/  @P0 PRMT R0, R71, 0x654, R0 ;  /* 0x0000065447000816 */ /* 0x000fe80000000000 */
[----:B------:R2:W-:Y:S03]  /*a130*/  @P0 SYNCS.ARRIVE.TRANS64.RED.A1T0 RZ, [R0+URZ], RZ ;  /* 0x000000ff00ff09a7 */ /* 0x0005e600081004ff */
.L_x_159:
[----:B------:R-:W-:Y:S01]  /*a140*/  R2UR UR5, R47 ;  /* 0x000000002f0572ca */ /* 0x000fe200000e0000 */
[----:B------:R-:W-:Y:S01]  /*a150*/  UISETP.NE.AND UP0, UPT, UR58, URZ, UPT ;  /* 0x000000ff3a00728c */ /* 0x000fe2000bf05270 */
[----:B------:R-:W-:Y:S01]  /*a160*/  R2UR UR4, R48 ;  /* 0x00000000300472ca */ /* 0x000fe200000e0000 */
[----:B------:R-:W-:Y:S01]  /*a170*/  UIADD3 UR49, UPT, UPT, UR49, 0x4, URZ ;  /* 0x0000000431317890 */ /* 0x000fe2000fffe0ff */
[C---:B------:R-:W-:Y:S01]  /*a180*/  ISETP.NE.AND P0, PT, R22.reuse, 0x2, PT ;  /* 0x000000021600780c */ /* 0x040fe20003f05270 */
[----:B------:R-:W-:Y:S01]  /*a190*/  UMOV UR48, UR59 ;  /* 0x0000003b00307c82 */ /* 0x000fe20008000000 */
[----:B------:R-:W-:Y:S02]  /*a1a0*/  LOP3.LUT R51, R51, 0x1, RZ, 0x3c, !PT ;  /* 0x0000000133337812 */ /* 0x000fe400078e3cff */
[----:B--2---:R-:W-:Y:S02]  /*a1b0*/  SEL R0, RZ, 0x1, P0 ;  /* 0x00000001ff007807 */ /* 0x004fe40000000000 */
[----:B------:R-:W-:Y:S02]  /*a1c0*/  SEL R22, R22, RZ, P0 ;  /* 0x000000ff16167207 */ /* 0x000fe40000000000 */
[----:B------:R-:W-:Y:S01]  /*a1d0*/  LOP3.LUT R52, R52, R0, RZ, 0x3c, !PT ;  /* 0x0000000034347212 */ /* 0x000fe200078e3cff */
[----:B------:R-:W-:Y:S02]  /*a1e0*/  UIADD3 UR19, UPT, UPT, UR36, UR5, URZ ;  /* 0x0000000524137290 */ /* 0x000fe4000fffe0ff */
[----:B------:R-:W-:Y:S01]  /*a1f0*/  UIADD3 UR45, UPT, UPT, UR37, UR4, URZ ;  /* 0x00000004252d7290 */ /* 0x000fe2000fffe0ff */
[----:B------:R-:W-:Y:S11]  /*a200*/  BRA.U UP0, `(.L_x_160) ;  /* 0xffffffc900e87547 */ /* 0x000ff6000b83ffff */
[----:B------:R-:W-:-:S13]  /*a210*/  R2UR UR4, R49 ;  /* 0x00000000310472ca */ /* 0x000fda00000e0000 */
[----:B------:R-:W-:-:S09]  /*a220*/  UISETP.NE.AND UP0, UPT, UR4, URZ, UPT ;  /* 0x000000ff0400728c */ /* 0x000fd2000bf05270 */
[----:B------:R-:W-:Y:S05]  /*a230*/  BRA.U !UP0, `(.L_x_161) ;  /* 0x0000000108487547 */ /* 0x000fea000b800000 */
[----:B------:R-:W2:Y:S02]  /*a240*/  LDCU.64 UR4, c[0x0][0x990] ;  /* 0x00013200ff0477ac */ /* 0x000ea40008000a00 */
[----:B--2---:R-:W-:-:S04]  /*a250*/  UISETP.NE.U32.AND UP0, UPT, UR4, URZ, UPT ;  /* 0x000000ff0400728c */ /* 0x004fc8000bf05070 */
[----:B------:R-:W-:-:S09]  /*a260*/  UISETP.NE.AND.EX UP0, UPT, UR5, URZ, UPT, UP0 ;  /* 0x000000ff0500728c */ /* 0x000fd2000bf05300 */
[----:B------:R-:W-:Y:S05]  /*a270*/  BRA.U UP0, `(.L_x_162) ;  /* 0x00000001000c7547 */ /* 0x000fea000b800000 */
[----:B------:R-:W-:-:S13]  /*a280*/  FSETP.NEU.AND P0, PT, R27, RZ, PT ;  /* 0x000000ff1b00720b */ /* 0x000fda0003f0d000 */
[----:B------:R-:W-:Y:S05]  /*a290*/  @!P0 EXIT ;  /* 0x000000000000894d */ /* 0x000fea0003800000 */
[----:B------:R-:W-:Y:S05]  /*a2a0*/  BRA `(.L_x_161) ;  /* 0x00000000002c7947 */ /* 0x000fea0003800000 */
.L_x_162:
[----:B------:R-:W-:Y:S01]  /*a2b0*/  ISETP.NE.AND P0, PT, R65, RZ, PT ;  /* 0x000000ff4100720c */ /* 0x000fe20003f05270 */
[----:B------:R-:W-:-:S12]  /*a2c0*/  BSSY.RECONVERGENT B0, `(.L_x_161) ;  /* 0x0000009000007945 */ /* 0x000fd80003800200 */
[----:B------:R-:W-:Y:S05]  /*a2d0*/  @P0 BRA `(.L_x_163) ;  /* 0x0000000000140947 */ /* 0x000fea0003800000 */
[----:B------:R-:W2:Y:S02]  /*a2e0*/  LDCU.64 UR4, c[0x0][0x988] ;  /* 0x00013100ff0477ac */ /* 0x000ea40008000a00 */
[----:B--2---:R-:W-:-:S04]  /*a2f0*/  ISETP.NE.U32.AND P0, PT, RZ, UR4, PT ;  /* 0x00000004ff007c0c */ /* 0x004fc8000bf05070 */
[----:B------:R-:W-:-:S13]  /*a300*/  ISETP.NE.AND.EX P0, PT, RZ, UR5, PT, P0 ;  /* 0x00000005ff007c0c */ /* 0x000fda000bf05300 */
[----:B------:R-:W-:Y:S05]  /*a310*/  @!P0 EXIT ;  /* 0x000000000000894d */ /* 0x000fea0003800000 */
[----:B------:R-:W-:Y:S05]  /*a320*/  BRA `(.L_x_164) ;  /* 0x0000000000087947 */ /* 0x000fea0003800000 */
.L_x_163:
[----:B------:R-:W-:-:S13]  /*a330*/  FSETP.NEU.AND P0, PT, R27, RZ, PT ;  /* 0x000000ff1b00720b */ /* 0x000fda0003f0d000 */
[----:B------:R-:W-:Y:S05]  /*a340*/  @!P0 EXIT ;  /* 0x000000000000894d */ /* 0x000fea0003800000 */
.L_x_164:
[----:B------:R-:W-:Y:S05]  /*a350*/  BSYNC.RECONVERGENT B0 ;  /* 0x0000000000007941 */ /* 0x000fea0003800200 */
.L_x_161:
[----:B------:R-:W2:Y:S01]  /*a360*/  S2UR UR5, SR_CgaCtaId ;  /* 0x00000000000579c3 */ /* 0x000ea20000008800 */
[----:B------:R-:W-:Y:S01]  /*a370*/  ULEA UR4, UR47, UR44, 0x3 ;  /* 0x0000002c2f047291 */ /* 0x000fe2000f8e18ff */
[----:B------:R-:W-:-:S04]  /*a380*/  DEPBAR.LE SB0, 0x0 ;  /* 0x000080000000791a */ /* 0x000fc80000000000 */
[----:B------:R-:W-:-:S04]  /*a390*/  UIADD3 UR4, UPT, UPT, UR4, 0x1c0, URZ ;  /* 0x000001c004047890 */ /* 0x000fc8000fffe0ff */
[----:B--2---:R-:W-:-:S09]  /*a3a0*/  UPRMT UR4, UR5, 0x654, UR4 ;  /* 0x0000065405047896 */ /* 0x004fd20008000004 */
[----:B------:R-:W-:Y:S01]  /*a3b0*/  SYNCS.ARRIVE.TRANS64.RED.A1T0 RZ, [UR4], RZ ;  /* 0x000000ffffff79a7 */ /* 0x000fe20008100404 */
[----:B------:R-:W-:Y:S05]  /*a3c0*/  EXIT ;  /* 0x000000000000794d */ /* 0x000fea0003800000 */
.L_x_25:
[----:B------:R-:W-:Y:S07]  /*a3d0*/  MOV R0, UR9 ;  /* 0x0000000900007c02 */ /* 0x000fee0008000f00 */
.L_x_165:
[----:B--2---:R2:W3:Y:S02]  /*a3e0*/  SYNCS.PHASECHK.TRANS64.TRYWAIT P0, [R0+URZ+0xd0], R4 ;  /* 0x0000d004000075a7 */ /* 0x0044e400080011ff */
[----:B---3--:R-:W-:Y:S05]  /*a3f0*/  @!P0 NANOSLEEP.SYNCS 0x989680 ;  /* 0x009896800000895d */ /* 0x008fea0003900000 */
[----:B------:R-:W3:Y:S02]  /*a400*/  @!P0 SYNCS.PHASECHK.TRANS64 P0, [R0+URZ+0xd0], R4 ;  /* 0x0000d004000085a7 */ /* 0x000ee400080010ff */
[----:B---3--:R-:W-:Y:S05]  /*a410*/  @!P0 BRA `(.L_x_165) ;  /* 0xfffffffc00f08947 */ /* 0x008fea000383ffff */
[----:B------:R-:W-:Y:S05]  /*a420*/  BRA `(.L_x_24) ;  /* 0xffffff7800a47947 */ /* 0x000fea000383ffff */
.L_x_32:
[----:B------:R-:W-:Y:S07]  /*a430*/  MOV R0, UR9 ;  /* 0x0000000900007c02 */ /* 0x000fee0008000f00 */
.L_x_166:
[----:B-1----:R1:W2:Y:S02]  /*a440*/  SYNCS.PHASECHK.TRANS64.TRYWAIT P0, [R0+URZ+0xd0], R4 ;  /* 0x0000d004000075a7 */ /* 0x0022a400080011ff */
[----:B--2---:R-:W-:Y:S05]  /*a450*/  @!P0 NANOSLEEP.SYNCS 0x989680 ;  /* 0x009896800000895d */ /* 0x004fea0003900000 */
[----:B------:R-:W2:Y:S02]  /*a460*/  @!P0 SYNCS.PHASECHK.TRANS64 P0, [R0+URZ+0xd0], R4 ;  /* 0x0000d004000085a7 */ /* 0x000ea400080010ff */
[----:B--2---:R-:W-:Y:S05]  /*a470*/  @!P0 BRA `(.L_x_166) ;  /* 0xfffffffc00f08947 */ /* 0x004fea000383ffff */
[----:B------:R-:W-:Y:S05]  /*a480*/  BRA `(.L_x_31) ;  /* 0xffffff8000447947 */ /* 0x000fea000383ffff */
.L_x_37:
[----:B-1----:R-:W-:-:S07]  /*a490*/  MOV R0, UR36 ;  /* 0x0000002400007c02 */ /* 0x002fce0008000f00 */
.L_x_167:
[----:B-1----:R1:W2:Y:S02]  /*a4a0*/  SYNCS.PHASECHK.TRANS64.TRYWAIT P0, [R0+URZ+0x1f0], R3 ;  /* 0x0001f003000075a7 */ /* 0x0022a400080011ff */
[----:B--2---:R-:W-:Y:S05]  /*a4b0*/  @!P0 NANOSLEEP.SYNCS 0x989680 ;  /* 0x009896800000895d */ /* 0x004fea0003900000 */
[----:B------:R-:W2:Y:S02]  /*a4c0*/  @!P0 SYNCS.PHASECHK.TRANS64 P0, [R0+URZ+0x1f0], R3 ;  /* 0x0001f003000085a7 */ /* 0x000ea400080010ff */
[----:B--2---:R-:W-:Y:S05]  /*a4d0*/  @!P0 BRA `(.L_x_167) ;  /* 0xfffffffc00f08947 */ /* 0x004fea000383ffff */
[----:B------:R-:W-:Y:S05]  /*a4e0*/  BRA `(.L_x_168) ;  /* 0xffffff8400247947 */ /* 0x000fea000383ffff */
.L_x_41:
[----:B------:R-:W-:-:S07]  /*a4f0*/  MOV R0, UR4 ;  /* 0x0000000400007c02 */ /* 0x000fce0008000f00 */
.L_x_169:
[----:B-1----:R1:W2:Y:S02]  /*a500*/  SYNCS.PHASECHK.TRANS64.TRYWAIT P0, [R0+URZ], R2 ;  /* 0x00000002000075a7 */ /* 0x0022a400080011ff */
[----:B--2---:R-:W-:Y:S05]  /*a510*/  @!P0 NANOSLEEP.SYNCS 0x989680 ;  /* 0x009896800000895d */ /* 0x004fea0003900000 */
[----:B------:R-:W2:Y:S02]  /*a520*/  @!P0 SYNCS.PHASECHK.TRANS64 P0, [R0+URZ], R2 ;  /* 0x00000002000085a7 */ /* 0x000ea400080010ff */
[----:B--2---:R-:W-:Y:S05]  /*a530*/  @!P0 BRA `(.L_x_169) ;  /* 0xfffffffc00f08947 */ /* 0x004fea000383ffff */
[----:B------:R-:W-:Y:S05]  /*a540*/  BRA `(.L_x_170) ;  /* 0xffffff8800bc7947 */ /* 0x000fea000383ffff */
.L_x_42:
[----:B------:R-:W-:-:S07]  /*a550*/  MOV R0, UR5 ;  /* 0x0000000500007c02 */ /* 0x000fce0008000f00 */
.L_x_171:
[----:B-1----:R1:W2:Y:S02]  /*a560*/  SYNCS.PHASECHK.TRANS64.TRYWAIT P0, [R0+URZ], R2 ;  /* 0x00000002000075a7 */ /* 0x0022a400080011ff */
[----:B--2---:R-:W-:Y:S05]  /*a570*/  @!P0 NANOSLEEP.SYNCS 0x989680 ;  /* 0x009896800000895d */ /* 0x004fea0003900000 */
[----:B------:R-:W2:Y:S02]  /*a580*/  @!P0 SYNCS.PHASECHK.TRANS64 P0, [R0+URZ], R2 ;  /* 0x00000002000085a7 */ /* 0x000ea400080010ff */
[----:B--2---:R-:W-:Y:S05]  /*a590*/  @!P0 BRA `(.L_x_171) ;  /* 0xfffffffc00f08947 */ /* 0x004fea000383ffff */
[----:B------:R-:W-:Y:S05]  /*a5a0*/  BRA `(.L_x_172) ;  /* 0xffffff8800cc7947 */ /* 0x000fea000383ffff */
.L_x_43:
[----:B------:R-:W-:-:S07]  /*a5b0*/  MOV R0, UR5 ;  /* 0x0000000500007c02 */ /* 0x000fce0008000f00 */
.L_x_173:
[----:B-1----:R1:W2:Y:S02]  /*a5c0*/  SYNCS.PHASECHK.TRANS64.TRYWAIT P0, [R0+URZ], R2 ;  /* 0x00000002000075a7 */ /* 0x0022a400080011ff */
[----:B--2---:R-:W-:Y:S05]  /*a5d0*/  @!P0 NANOSLEEP.SYNCS 0x989680 ;  /* 0x009896800000895d */ /* 0x004fea0003900000 */
[----:B------:R-:W2:Y:S02]  /*a5e0*/  @!P0 SYNCS.PHASECHK.TRANS64 P0, [R0+URZ], R2 ;  /* 0x00000002000085a7 */ /* 0x000ea400080010ff */
[----:B--2---:R-:W-:Y:S05]  /*a5f0*/  @!P0 BRA `(.L_x_173) ;  /* 0xfffffffc00f08947 */ /* 0x004fea000383ffff */
[----:B------:R-:W-:Y:S05]  /*a600*/  BRA `(.L_x_174) ;  /* 0xffffff8800dc7947 */ /* 0x000fea000383ffff */
.L_x_44:
[----:B------:R-:W-:-:S07]  /*a610*/  MOV R0, UR5 ;  /* 0x0000000500007c02 */ /* 0x000fce0008000f00 */
.L_x_175:
[----:B-1----:R1:W2:Y:S02]  /*a620*/  SYNCS.PHASECHK.TRANS64.TRYWAIT P0, [R0+URZ], R2 ;  /* 0x00000002000075a7 */ /* 0x0022a400080011ff */
[----:B--2---:R-:W-:Y:S05]  /*a630*/  @!P0 NANOSLEEP.SYNCS 0x989680 ;  /* 0x009896800000895d */ /* 0x004fea0003900000 */
[----:B------:R-:W2:Y:S02]  /*a640*/  @!P0 SYNCS.PHASECHK.TRANS64 P0, [R0+URZ], R2 ;  /* 0x00000002000085a7 */ /* 0x000ea400080010ff */
[----:B--2---:R-:W-:Y:S05]  /*a650*/  @!P0 BRA `(.L_x_175) ;  /* 0xfffffffc00f08947 */ /* 0x004fea000383ffff */
[----:B------:R-:W-:Y:S05]  /*a660*/  BRA `(.L_x_176) ;  /* 0xffffff8800ec7947 */ /* 0x000fea000383ffff */
.L_x_45:
[----:B------:R-:W-:-:S07]  /*a670*/  MOV R0, UR5 ;  /* 0x0000000500007c02 */ /* 0x000fce0008000f00 */
.L_x_177:
[----:B-1----:R1:W2:Y:S02]  /*a680*/  SYNCS.PHASECHK.TRANS64.TRYWAIT P0, [R0+URZ], R2 ;  /* 0x00000002000075a7 */ /* 0x0022a400080011ff */
[----:B--2---:R-:W-:Y:S05]  /*a690*/  @!P0 NANOSLEEP.SYNCS 0x989680 ;  /* 0x009896800000895d */ /* 0x004fea0003900000 */
[----:B------:R-:W2:Y:S02]  /*a6a0*/  @!P0 SYNCS.PHASECHK.TRANS64 P0, [R0+URZ], R2 ;  /* 0x00000002000085a7 */ /* 0x000ea400080010ff */
[----:B--2---:R-:W-:Y:S05]  /*a6b0*/  @!P0 BRA `(.L_x_177) ;  /* 0xfffffffc00f08947 */ /* 0x004fea000383ffff */
[----:B------:R-:W-:Y:S05]  /*a6c0*/  BRA `(.L_x_178) ;  /* 0xffffff8800fc7947 */ /* 0x000fea000383ffff */
.L_x_46:
[----:B------:R-:W-:-:S07]  /*a6d0*/  MOV R0, UR5 ;  /* 0x0000000500007c02 */ /* 0x000fce0008000f00 */
.L_x_179:
[----:B-1----:R1:W2:Y:S02]  /*a6e0*/  SYNCS.PHASECHK.TRANS64.TRYWAIT P0, [R0+URZ], R2 ;  /* 0x00000002000075a7 */ /* 0x0022a400080011ff */
[----:B--2---:R-:W-:Y:S05]  /*a6f0*/  @!P0 NANOSLEEP.SYNCS 0x989680 ;  /* 0x009896800000895d */ /* 0x004fea0003900000 */
[----:B------:R-:W2:Y:S02]  /*a700*/  @!P0 SYNCS.PHASECHK.TRANS64 P0, [R0+URZ], R2 ;  /* 0x00000002000085a7 */ /* 0x000ea400080010ff */
[----:B--2---:R-:W-:Y:S05]  /*a710*/  @!P0 BRA `(.L_x_179) ;  /* 0xfffffffc00f08947 */ /* 0x004fea000383ffff */
[----:B------:R-:W-:Y:S05]  /*a720*/  BRA `(.L_x_180) ;  /* 0xffffff8c000c7947 */ /* 0x000fea000383ffff */
.L_x_47:
[----:B------:R-:W-:-:S07]  /*a730*/  MOV R0, UR5 ;  /* 0x0000000500007c02 */ /* 0x000fce0008000f00 */
.L_x_181:
[----:B-1----:R1:W2:Y:S02]  /*a740*/  SYNCS.PHASECHK.TRANS64.TRYWAIT P0, [R0+URZ], R2 ;  /* 0x00000002000075a7 */ /* 0x0022a400080011ff */
[----:B--2---:R-:W-:Y:S05]  /*a750*/  @!P0 NANOSLEEP.SYNCS 0x989680 ;  /* 0x009896800000895d */ /* 0x004fea0003900000 */
[----:B------:R-:W2:Y:S02]  /*a760*/  @!P0 SYNCS.PHASECHK.TRANS64 P0, [R0+URZ], R2 ;  /* 0x00000002000085a7 */ /* 0x000ea400080010ff */
[----:B--2---:R-:W-:Y:S05]  /*a770*/  @!P0 BRA `(.L_x_181) ;  /* 0xfffffffc00f08947 */ /* 0x004fea000383ffff */
[----:B------:R-:W-:Y:S05]  /*a780*/  BRA `(.L_x_182) ;  /* 0xffffff8c001c7947 */ /* 0x000fea000383ffff */
.L_x_48:
[----:B------:R-:W-:-:S07]  /*a790*/  MOV R0, UR5 ;  /* 0x0000000500007c02 */ /* 0x000fce0008000f00 */
.L_x_183:
[----:B-1----:R1:W2:Y:S02]  /*a7a0*/  SYNCS.PHASECHK.TRANS64.TRYWAIT P0, [R0+URZ], R2 ;  /* 0x00000002000075a7 */ /* 0x0022a400080011ff */
[----:B--2---:R-:W-:Y:S05]  /*a7b0*/  @!P0 NANOSLEEP.SYNCS 0x989680 ;  /* 0x009896800000895d */ /* 0x004fea0003900000 */
[----:B------:R-:W2:Y:S02]  /*a7c0*/  @!P0 SYNCS.PHASECHK.TRANS64 P0, [R0+URZ], R2 ;  /* 0x00000002000085a7 */ /* 0x000ea400080010ff */
[----:B--2---:R-:W-:Y:S05]  /*a7d0*/  @!P0 BRA `(.L_x_183) ;  /* 0xfffffffc00f08947 */ /* 0x004fea000383ffff */
[----:B------:R-:W-:Y:S05]  /*a7e0*/  BRA `(.L_x_184) ;  /* 0xffffff8c002c7947 */ /* 0x000fea000383ffff */
.L_x_49:
[----:B------:R-:W-:-:S07]  /*a7f0*/  MOV R0, UR5 ;  /* 0x0000000500007c02 */ /* 0x000fce0008000f00 */
.L_x_185:
[----:B-1----:R1:W2:Y:S02]  /*a800*/  SYNCS.PHASECHK.TRANS64.TRYWAIT P0, [R0+URZ], R2 ;  /* 0x00000002000075a7 */ /* 0x0022a400080011ff */
[----:B--2---:R-:W-:Y:S05]  /*a810*/  @!P0 NANOSLEEP.SYNCS 0x989680 ;  /* 0x009896800000895d */ /* 0x004fea0003900000 */
[----:B------:R-:W2:Y:S02]  /*a820*/  @!P0 SYNCS.PHASECHK.TRANS64 P0, [R0+URZ], R2 ;  /* 0x00000002000085a7 */ /* 0x000ea400080010ff */
[----:B--2---:R-:W-:Y:S05]  /*a830*/  @!P0 BRA `(.L_x_185) ;  /* 0xfffffffc00f08947 */ /* 0x004fea000383ffff */
[----:B------:R-:W-:Y:S05]  /*a840*/  BRA `(.L_x_186) ;  /* 0xffffff8c003c7947 */ /* 0x000fea000383ffff */
.L_x_50:
[----:B------:R-:W-:-:S07]  /*a850*/  MOV R0, UR5 ;  /* 0x0000000500007c02 */ /* 0x000fce0008000f00 */
.L_x_187:
[----:B-1----:R1:W2:Y:S02]  /*a860*/  SYNCS.PHASECHK.TRANS64.TRYWAIT P0, [R0+URZ], R2 ;  /* 0x00000002000075a7 */ /* 0x0022a400080011ff */
[----:B--2---:R-:W-:Y:S05]  /*a870*/  @!P0 NANOSLEEP.SYNCS 0x989680 ;  /* 0x009896800000895d */ /* 0x004fea0003900000 */
[----:B------:R-:W2:Y:S02]  /*a880*/  @!P0 SYNCS.PHASECHK.TRANS64 P0, [R0+URZ], R2 ;  /* 0x00000002000085a7 */ /* 0x000ea400080010ff */
[----:B--2---:R-:W-:Y:S05]  /*a890*/  @!P0 BRA `(.L_x_187) ;  /* 0xfffffffc00f08947 */ /* 0x004fea000383ffff */
[----:B------:R-:W-:Y:S05]  /*a8a0*/  BRA `(.L_x_188) ;  /* 0xffffff8c004c7947 */ /* 0x000fea000383ffff */
.L_x_51:
[----:B------:R-:W-:-:S07]  /*a8b0*/  MOV R0, UR5 ;  /* 0x0000000500007c02 */ /* 0x000fce0008000f00 */
.L_x_189:
[----:B-1----:R1:W2:Y:S02]  /*a8c0*/  SYNCS.PHASECHK.TRANS64.TRYWAIT P0, [R0+URZ], R2 ;  /* 0x00000002000075a7 */ /* 0x0022a400080011ff */
[----:B--2---:R-:W-:Y:S05]  /*a8d0*/  @!P0 NANOSLEEP.SYNCS 0x989680 ;  /* 0x009896800000895d */ /* 0x004fea0003900000 */
[----:B------:R-:W2:Y:S02]  /*a8e0*/  @!P0 SYNCS.PHASECHK.TRANS64 P0, [R0+URZ], R2 ;  /* 0x00000002000085a7 */ /* 0x000ea400080010ff */
[----:B--2---:R-:W-:Y:S05]  /*a8f0*/  @!P0 BRA `(.L_x_189) ;  /* 0xfffffffc00f08947 */ /* 0x004fea000383ffff */
[----:B------:R-:W-:Y:S05]  /*a900*/  BRA `(.L_x_190) ;  /* 0xffffff8c005c7947 */ /* 0x000fea000383ffff */
.L_x_52:
[----:B------:R-:W-:-:S07]  /*a910*/  MOV R0, UR5 ;  /* 0x0000000500007c02 */ /* 0x000fce0008000f00 */
.L_x_191:
[----:B-1----:R1:W2:Y:S02]  /*a920*/  SYNCS.PHASECHK.TRANS64.TRYWAIT P0, [R0+URZ], R2 ;  /* 0x00000002000075a7 */ /* 0x0022a400080011ff */
[----:B--2---:R-:W-:Y:S05]  /*a930*/  @!P0 NANOSLEEP.SYNCS 0x989680 ;  /* 0x009896800000895d */ /* 0x004fea0003900000 */
[----:B------:R-:W2:Y:S02]  /*a940*/  @!P0 SYNCS.PHASECHK.TRANS64 P0, [R0+URZ], R2 ;  /* 0x00000002000085a7 */ /* 0x000ea400080010ff */
[----:B--2---:R-:W-:Y:S05]  /*a950*/  @!P0 BRA `(.L_x_191) ;  /* 0xfffffffc00f08947 */ /* 0x004fea000383ffff */
[----:B------:R-:W-:Y:S05]  /*a960*/  BRA `(.L_x_192) ;  /* 0xffffff8c006c7947 */ /* 0x000fea000383ffff */
.L_x_53:
[----:B------:R-:W-:-:S07]  /*a970*/  MOV R0, UR5 ;  /* 0x0000000500007c02 */ /* 0x000fce0008000f00 */
.L_x_193:
[----:B-1----:R1:W2:Y:S02]  /*a980*/  SYNCS.PHASECHK.TRANS64.TRYWAIT P0, [R0+URZ], R2 ;  /* 0x00000002000075a7 */ /* 0x0022a400080011ff */
[----:B--2---:R-:W-:Y:S05]  /*a990*/  @!P0 NANOSLEEP.SYNCS 0x989680 ;  /* 0x009896800000895d */ /* 0x004fea0003900000 */
[----:B------:R-:W2:Y:S02]  /*a9a0*/  @!P0 SYNCS.PHASECHK.TRANS64 P0, [R0+URZ], R2 ;  /* 0x00000002000085a7 */ /* 0x000ea400080010ff */
[----:B--2---:R-:W-:Y:S05]  /*a9b0*/  @!P0 BRA `(.L_x_193) ;  /* 0xfffffffc00f08947 */ /* 0x004fea000383ffff */
[----:B------:R-:W-:Y:S05]  /*a9c0*/  BRA `(.L_x_194) ;  /* 0xffffff8c007c7947 */ /* 0x000fea000383ffff */
.L_x_54:
[----:B------:R-:W-:-:S07]  /*a9d0*/  MOV R0, UR5 ;  /* 0x0000000500007c02 */ /* 0x000fce0008000f00 */
.L_x_195:
[----:B-1----:R1:W2:Y:S02]  /*a9e0*/  SYNCS.PHASECHK.TRANS64.TRYWAIT P0, [R0+URZ], R2 ;  /* 0x00000002000075a7 */ /* 0x0022a400080011ff */
[----:B--2---:R-:W-:Y:S05]  /*a9f0*/  @!P0 NANOSLEEP.SYNCS 0x989680 ;  /* 0x009896800000895d */ /* 0x004fea0003900000 */
[----:B------:R-:W2:Y:S02]  /*aa00*/  @!P0 SYNCS.PHASECHK.TRANS64 P0, [R0+URZ], R2 ;  /* 0x00000002000085a7 */ /* 0x000ea400080010ff */
[----:B--2---:R-:W-:Y:S05]  /*aa10*/  @!P0 BRA `(.L_x_195) ;  /* 0xfffffffc00f08947 */ /* 0x004fea000383ffff */
[----:B------:R-:W-:Y:S05]  /*aa20*/  BRA `(.L_x_196) ;  /* 0xffffff8c008c7947 */ /* 0x000fea000383ffff */
.L_x_55:
[----:B------:R-:W-:-:S07]  /*aa30*/  MOV R0, UR5 ;  /* 0x0000000500007c02 */ /* 0x000fce0008000f00 */
.L_x_197:
[----:B-1----:R1:W2:Y:S02]  /*aa40*/  SYNCS.PHASECHK.TRANS64.TRYWAIT P0, [R0+URZ], R2 ;  /* 0x00000002000075a7 */ /* 0x0022a400080011ff */
[----:B--2---:R-:W-:Y:S05]  /*aa50*/  @!P0 NANOSLEEP.SYNCS 0x989680 ;  /* 0x009896800000895d */ /* 0x004fea0003900000 */
[----:B------:R-:W2:Y:S02]  /*aa60*/  @!P0 SYNCS.PHASECHK.TRANS64 P0, [R0+URZ], R2 ;  /* 0x00000002000085a7 */ /* 0x000ea400080010ff */
[----:B--2---:R-:W-:Y:S05]  /*aa70*/  @!P0 BRA `(.L_x_197) ;  /* 0xfffffffc00f08947 */ /* 0x004fea000383ffff */
[----:B------:R-:W-:Y:S05]  /*aa80*/  BRA `(.L_x_198) ;  /* 0xffffff8c009c7947 */ /* 0x000fea000383ffff */
.L_x_56:
[----:B------:R-:W-:-:S07]  /*aa90*/  MOV R0, UR5 ;  /* 0x0000000500007c02 */ /* 0x000fce0008000f00 */
.L_x_199:
[----:B-1----:R1:W2:Y:S02]  /*aaa0*/  SYNCS.PHASECHK.TRANS64.TRYWAIT P0, [R0+URZ], R2 ;  /* 0x00000002000075a7 */ /* 0x0022a400080011ff */
[----:B--2---:R-:W-:Y:S05]  /*aab0*/  @!P0 NANOSLEEP.SYNCS 0x989680 ;  /* 0x009896800000895d */ /* 0x004fea0003900000 */
[----:B------:R-:W2:Y:S02]  /*aac0*/  @!P0 SYNCS.PHASECHK.TRANS64 P0, [R0+URZ], R2 ;  /* 0x00000002000085a7 */ /* 0x000ea400080010ff */
[----:B--2---:R-:W-:Y:S05]  /*aad0*/  @!P0 BRA `(.L_x_199) ;  /* 0xfffffffc00f08947 */ /* 0x004fea000383ffff */
[----:B------:R-:W-:Y:S05]  /*aae0*/  BRA `(.L_x_200) ;  /* 0xffffff8c00ac7947 */ /* 0x000fea000383ffff */
.L_x_57:
[----:B------:R-:W-:-:S07]  /*aaf0*/  MOV R0, UR5 ;  /* 0x0000000500007c02 */ /* 0x000fce0008000f00 */
.L_x_201:
[----:B-1----:R1:W2:Y:S02]  /*ab00*/  SYNCS.PHASECHK.TRANS64.TRYWAIT P0, [R0+URZ], R2 ;  /* 0x00000002000075a7 */ /* 0x0022a400080011ff */
[----:B--2---:R-:W-:Y:S05]  /*ab10*/  @!P0 NANOSLEEP.SYNCS 0x989680 ;  /* 0x009896800000895d */ /* 0x004fea0003900000 */
[----:B------:R-:W2:Y:S02]  /*ab20*/  @!P0 SYNCS.PHASECHK.TRANS64 P0, [R0+URZ], R2 ;  /* 0x00000002000085a7 */ /* 0x000ea400080010ff */
[----:B--2---:R-:W-:Y:S05]  /*ab30*/  @!P0 BRA `(.L_x_201) ;  /* 0xfffffffc00f08947 */ /* 0x004fea000383ffff */
[----:B------:R-:W-:Y:S05]  /*ab40*/  BRA `(.L_x_202) ;  /* 0xffffff8c00bc7947 */ /* 0x000fea000383ffff */
.L_x_58:
[----:B------:R-:W-:-:S07]  /*ab50*/  MOV R0, UR5 ;  /* 0x0000000500007c02 */ /* 0x000fce0008000f00 */
.L_x_203:
[----:B-1----:R1:W2:Y:S02]  /*ab60*/  SYNCS.PHASECHK.TRANS64.TRYWAIT P0, [R0+URZ], R2 ;  /* 0x00000002000075a7 */ /* 0x0022a400080011ff */
[----:B--2---:R-:W-:Y:S05]  /*ab70*/  @!P0 NANOSLEEP.SYNCS 0x989680 ;  /* 0x009896800000895d */ /* 0x004fea0003900000 */
[----:B------:R-:W2:Y:S02]  /*ab80*/  @!P0 SYNCS.PHASECHK.TRANS64 P0, [R0+URZ], R2 ;  /* 0x00000002000085a7 */ /* 0x000ea400080010ff */
[----:B--2---:R-:W-:Y:S05]  /*ab90*/  @!P0 BRA `(.L_x_203) ;  /* 0xfffffffc00f08947 */ /* 0x004fea000383ffff */
[----:B------:R-:W-:Y:S05]  /*aba0*/  BRA `(.L_x_204) ;  /* 0xffffff8c00cc7947 */ /* 0x000fea000383ffff */
.L_x_59:
[----:B------:R-:W-:-:S07]  /*abb0*/  MOV R0, UR5 ;  /* 0x0000000500007c02 */ /* 0x000fce0008000f00 */
.L_x_205:
[----:B-1----:R1:W2:Y:S02]  /*abc0*/  SYNCS.PHASECHK.TRANS64.TRYWAIT P0, [R0+URZ], R2 ;  /* 0x00000002000075a7 */ /* 0x0022a400080011ff */
[----:B--2---:R-:W-:Y:S05]  /*abd0*/  @!P0 NANOSLEEP.SYNCS 0x989680 ;  /* 0x009896800000895d */ /* 0x004fea0003900000 */
[----:B------:R-:W2:Y:S02]  /*abe0*/  @!P0 SYNCS.PHASECHK.TRANS64 P0, [R0+URZ], R2 ;  /* 0x00000002000085a7 */ /* 0x000ea400080010ff */
[----:B--2---:R-:W-:Y:S05]  /*abf0*/  @!P0 BRA `(.L_x_205) ;  /* 0xfffffffc00f08947 */ /* 0x004fea000383ffff */
[----:B------:R-:W-:Y:S05]  /*ac00*/  BRA `(.L_x_206) ;  /* 0xffffff8c00dc7947 */ /* 0x000fea000383ffff */
.L_x_60:
[----:B------:R-:W-:-:S07]  /*ac10*/  MOV R0, UR5 ;  /* 0x0000000500007c02 */ /* 0x000fce0008000f00 */
.L_x_207:
[----:B-1----:R1:W2:Y:S02]  /*ac20*/  SYNCS.PHASECHK.TRANS64.TRYWAIT P0, [R0+URZ], R2 ;  /* 0x00000002000075a7 */ /* 0x0022a400080011ff */
[----:B--2---:R-:W-:Y:S05]  /*ac30*/  @!P0 NANOSLEEP.SYNCS 0x989680 ;  /* 0x009896800000895d */ /* 0x004fea0003900000 */
[----:B------:R-:W2:Y:S02]  /*ac40*/  @!P0 SYNCS.PHASECHK.TRANS64 P0, [R0+URZ], R2 ;  /* 0x00000002000085a7 */ /* 0x000ea400080010ff */
[----:B--2---:R-:W-:Y:S05]  /*ac50*/  @!P0 BRA `(.L_x_207) ;  /* 0xfffffffc00f08947 */ /* 0x004fea000383ffff */
[----:B------:R-:W-:Y:S05]  /*ac60*/  BRA `(.L_x_208) ;  /* 0xffffff8c00ec7947 */ /* 0x000fea000383ffff */
.L_x_61:
[----:B------:R-:W-:-:S07]  /*ac70*/  MOV R0, UR5 ;  /* 0x0000000500007c02 */ /* 0x000fce0008000f00 */
.L_x_209:
[----:B-1----:R1:W2:Y:S02]  /*ac80*/  SYNCS.PHASECHK.TRANS64.TRYWAIT P0, [R0+URZ], R2 ;  /* 0x00000002000075a7 */ /* 0x0022a400080011ff */
[----:B--2---:R-:W-:Y:S05]  /*ac90*/  @!P0 NANOSLEEP.SYNCS 0x989680 ;  /* 0x009896800000895d */ /* 0x004fea0003900000 */
[----:B------:R-:W2:Y:S02]  /*aca0*/  @!P0 SYNCS.PHASECHK.TRANS64 P0, [R0+URZ], R2 ;  /* 0x00000002000085a7 */ /* 0x000ea400080010ff */
[----:B--2---:R-:W-:Y:S05]  /*acb0*/  @!P0 BRA `(.L_x_209) ;  /* 0xfffffffc00f08947 */ /* 0x004fea000383ffff */
[----:B------:R-:W-:Y:S05]  /*acc0*/  BRA `(.L_x_210) ;  /* 0xffffff8c00fc7947 */ /* 0x000fea000383ffff */
.L_x_62:
[----:B------:R-:W-:-:S07]  /*acd0*/  MOV R0, UR5 ;  /* 0x0000000500007c02 */ /* 0x000fce0008000f00 */
.L_x_211:
[----:B-1----:R1:W2:Y:S02]  /*ace0*/  SYNCS.PHASECHK.TRANS64.TRYWAIT P0, [R0+URZ], R2 ;  /* 0x00000002000075a7 */ /* 0x0022a400080011ff */
[----:B--2---:R-:W-:Y:S05]  /*acf0*/  @!P0 NANOSLEEP.SYNCS 0x989680 ;  /* 0x009896800000895d */ /* 0x004fea0003900000 */
[----:B------:R-:W2:Y:S02]  /*ad00*/  @!P0 SYNCS.PHASECHK.TRANS64 P0, [R0+URZ], R2 ;  /* 0x00000002000085a7 */ /* 0x000ea400080010ff */
[----:B--2---:R-:W-:Y:S05]  /*ad10*/  @!P0 BRA `(.L_x_211) ;  /* 0xfffffffc00f08947 */ /* 0x004fea000383ffff */
[----:B------:R-:W-:Y:S05]  /*ad20*/  BRA `(.L_x_212) ;  /* 0xffffff90000c7947 */ /* 0x000fea000383ffff */
.L_x_63:
[----:B------:R-:W-:-:S07]  /*ad30*/  MOV R0, UR5 ;  /* 0x0000000500007c02 */ /* 0x000fce0008000f00 */
.L_x_213:
[----:B-1----:R1:W2:Y:S02]  /*ad40*/  SYNCS.PHASECHK.TRANS64.TRYWAIT P0, [R0+URZ], R2 ;  /* 0x00000002000075a7 */ /* 0x0022a400080011ff */
[----:B--2---:R-:W-:Y:S05]  /*ad50*/  @!P0 NANOSLEEP.SYNCS 0x989680 ;  /* 0x009896800000895d */ /* 0x004fea0003900000 */
[----:B------:R-:W2:Y:S02]  /*ad60*/  @!P0 SYNCS.PHASECHK.TRANS64 P0, [R0+URZ], R2 ;  /* 0x00000002000085a7 */ /* 0x000ea400080010ff */
[----:B--2---:R-:W-:Y:S05]  /*ad70*/  @!P0 BRA `(.L_x_213) ;  /* 0xfffffffc00f08947 */ /* 0x004fea000383ffff */
[----:B------:R-:W-:Y:S05]  /*ad80*/  BRA `(.L_x_214) ;  /* 0xffffff90001c7947 */ /* 0x000fea000383ffff */
.L_x_64:
[----:B------:R-:W-:-:S07]  /*ad90*/  MOV R0, UR5 ;  /* 0x0000000500007c02 */ /* 0x000fce0008000f00 */
.L_x_215:
[----:B-1----:R1:W2:Y:S02]  /*ada0*/  SYNCS.PHASECHK.TRANS64.TRYWAIT P0, [R0+URZ], R2 ;  /* 0x00000002000075a7 */ /* 0x0022a400080011ff */
[----:B--2---:R-:W-:Y:S05]  /*adb0*/  @!P0 NANOSLEEP.SYNCS 0x989680 ;  /* 0x009896800000895d */ /* 0x004fea0003900000 */
[----:B------:R-:W2:Y:S02]  /*adc0*/  @!P0 SYNCS.PHASECHK.TRANS64 P0, [R0+URZ], R2 ;  /* 0x00000002000085a7 */ /* 0x000ea400080010ff */
[----:B--2---:R-:W-:Y:S05]  /*add0*/  @!P0 BRA `(.L_x_215) ;  /* 0xfffffffc00f08947 */ /* 0x004fea000383ffff */
[----:B------:R-:W-:Y:S05]  /*ade0*/  BRA `(.L_x_216) ;  /* 0xffffff90002c7947 */ /* 0x000fea000383ffff */
.L_x_65:
[----:B------:R-:W-:-:S07]  /*adf0*/  MOV R0, UR5 ;  /* 0x0000000500007c02 */ /* 0x000fce0008000f00 */
.L_x_217:
[----:B-1----:R1:W2:Y:S02]  /*ae00*/  SYNCS.PHASECHK.TRANS64.TRYWAIT P0, [R0+URZ], R2 ;  /* 0x00000002000075a7 */ /* 0x0022a400080011ff */
[----:B--2---:R-:W-:Y:S05]  /*ae10*/  @!P0 NANOSLEEP.SYNCS 0x989680 ;  /* 0x009896800000895d */ /* 0x004fea0003900000 */
[----:B------:R-:W2:Y:S02]  /*ae20*/  @!P0 SYNCS.PHASECHK.TRANS64 P0, [R0+URZ], R2 ;  /* 0x00000002000085a7 */ /* 0x000ea400080010ff */
[----:B--2---:R-:W-:Y:S05]  /*ae30*/  @!P0 BRA `(.L_x_217) ;  /* 0xfffffffc00f08947 */ /* 0x004fea000383ffff */
[----:B------:R-:W-:Y:S05]  /*ae40*/  BRA `(.L_x_218) ;  /* 0xffffff90003c7947 */ /* 0x000fea000383ffff */
.L_x_68:
[----:B------:R-:W-:-:S07]  /*ae50*/  MOV R4, UR4 ;  /* 0x0000000400047c02 */ /* 0x000fce0008000f00 */
.L_x_219:
[----:B--2---:R2:W3:Y:S02]  /*ae60*/  SYNCS.PHASECHK.TRANS64.TRYWAIT P1, [R4+URZ+0x1f8], R6 ;  /* 0x0001f806040075a7 */ /* 0x0044e400080211ff */
[----:B---3--:R-:W-:Y:S05]  /*ae70*/  @!P1 NANOSLEEP.SYNCS 0x989680 ;  /* 0x009896800000995d */ /* 0x008fea0003900000 */
[----:B------:R-:W3:Y:S02]  /*ae80*/  @!P1 SYNCS.PHASECHK.TRANS64 P1, [R4+URZ+0x1f8], R6 ;  /* 0x0001f806040095a7 */ /* 0x000ee400080210ff */
[----:B---3--:R-:W-:Y:S05]  /*ae90*/  @!P1 BRA `(.L_x_219) ;  /* 0xfffffffc00f09947 */ /* 0x008fea000383ffff */
[----:B------:R-:W-:Y:S05]  /*aea0*/  BRA `(.L_x_220) ;  /* 0xffffff9000ac7947 */ /* 0x000fea000383ffff */
.L_x_69:
[----:B--2---:R-:W-:-:S07]  /*aeb0*/  MOV R4, UR4 ;  /* 0x0000000400047c02 */ /* 0x004fce0008000f00 */
.L_x_221:
[----:B--2---:R2:W3:Y:S02]  /*aec0*/  SYNCS.PHASECHK.TRANS64.TRYWAIT P1, [R4+URZ+0x1f0], R5 ;  /* 0x0001f005040075a7 */ /* 0x0044e400080211ff */
[----:B---3--:R-:W-:Y:S05]  /*aed0*/  @!P1 NANOSLEEP.SYNCS 0x989680 ;  /* 0x009896800000995d */ /* 0x008fea0003900000 */
[----:B------:R-:W3:Y:S02]  /*aee0*/  @!P1 SYNCS.PHASECHK.TRANS64 P1, [R4+URZ+0x1f0], R5 ;  /* 0x0001f005040095a7 */ /* 0x000ee400080210ff */
[----:B---3--:R-:W-:Y:S05]  /*aef0*/  @!P1 BRA `(.L_x_221) ;  /* 0xfffffffc00f09947 */ /* 0x008fea000383ffff */
[----:B------:R-:W-:Y:S05]  /*af00*/  BRA `(.L_x_222) ;  /* 0xffffff9000b47947 */ /* 0x000fea000383ffff */
.L_x_79:
[----:B--2---:R-:W-:-:S04]  /*af10*/  MOV R5, UR5 ;  /* 0x0000000500057c02 */ /* 0x004fc80008000f00 */
[----:B------:R2:W3:Y:S03]  /*af20*/  SYNCS.PHASECHK.TRANS64.TRYWAIT P0, [R5+URZ+0x8], R6 ;  /* 0x00000806050075a7 */ /* 0x0004e600080011ff */
[----:B---3--:R-:W-:Y:S05]  /*af30*/  @!P0 NANOSLEEP.SYNCS 0x989680 ;  /* 0x009896800000895d */ /* 0x008fea0003900000 */
[----:B------:R-:W3:Y:S02]  /*af40*/  @!P0 SYNCS.PHASECHK.TRANS64 P0, [R5+URZ+0x8], R6 ;  /* 0x00000806050085a7 */ /* 0x000ee400080010ff */
[----:B---3--:R-:W-:Y:S05]  /*af50*/  @!P0 BRA `(.L_x_79) ;  /* 0xfffffffc00ec8947 */ /* 0x008fea000383ffff */
[----:B------:R-:W-:Y:S05]  /*af60*/  BRA `(.L_x_78) ;  /* 0xffffff9400807947 */ /* 0x000fea000383ffff */
.L_x_81:
[----:B------:R-:W-:Y:S01]  /*af70*/  BSSY B0, `(.L_x_223) ;  /* 0x0000006000007945 */ /* 0x000fe20003800000 */
[----:B------:R-:W-:-:S07]  /*af80*/  MOV R15, 0xffffffff ;  /* 0xffffffff000f7802 */ /* 0x000fce0000000f00 */
[----:B-12--5:R-:W-:Y:S05]  /*af90*/  WARPSYNC.COLLECTIVE R15, `(.L_x_224) ;  /* 0x000000000f0c7348 */ /* 0x026fea0003c00000 */
[----:B------:R-:W-:Y:S02]  /*afa0*/  ELECT P6, UR79, PT ;  /* 0x00000000004f782f */ /* 0x000fe400038c0000 */
[----:B------:R-:W-:Y:S01]  /*afb0*/  MOV R14, UR79 ;  /* 0x0000004f000e7c02 */ /* 0x000fe20008000f00 */
[----:B-12--5:R-:W-:Y:S10]  /*afc0*/  ENDCOLLECTIVE ;  /* 0x000000000000791b */ /* 0x026ff40003800000 */
.L_x_224:
[----:B------:R-:W-:Y:S05]  /*afd0*/  BSYNC B0 ;  /* 0x0000000000007941 */ /* 0x000fea0003800000 */
.L_x_223:
[----:B------:R-:W-:Y:S05]  /*afe0*/  BRA `(.L_x_225) ;  /* 0xffffff9400b07947 */ /* 0x000fea000383ffff */
.L_x_83:
[----:B--2---:R-:W-:-:S04]  /*aff0*/  MOV R3, UR5 ;  /* 0x0000000500037c02 */ /* 0x004fc80008000f00 */
[----:B------:R2:W3:Y:S03]  /*b000*/  SYNCS.PHASECHK.TRANS64.TRYWAIT P0, [R3+URZ+0x8], R4 ;  /* 0x00000804030075a7 */ /* 0x0004e600080011ff */
[----:B---3--:R-:W-:Y:S05]  /*b010*/  @!P0 NANOSLEEP.SYNCS 0x989680 ;  /* 0x009896800000895d */ /* 0x008fea0003900000 */
[----:B------:R-:W3:Y:S02]  /*b020*/  @!P0 SYNCS.PHASECHK.TRANS64 P0, [R3+URZ+0x8], R4 ;  /* 0x00000804030085a7 */ /* 0x000ee400080010ff */
[----:B---3--:R-:W-:Y:S05]  /*b030*/  @!P0 BRA `(.L_x_83) ;  /* 0xfffffffc00ec8947 */ /* 0x008fea000383ffff */
[----:B------:R-:W-:Y:S05]  /*b040*/  BRA `(.L_x_82) ;  /* 0xffffff9400b47947 */ /* 0x000fea000383ffff */
.L_x_84:
[----:B------:R-:W-:-:S07]  /*b050*/  MOV R4, UR17 ;  /* 0x0000001100047c02 */ /* 0x000fce0008000f00 */
.L_x_226:
[----:B-1----:R1:W2:Y:S02]  /*b060*/  SYNCS.PHASECHK.TRANS64.TRYWAIT P0, [R4+URZ+0x1f0], R5 ;  /* 0x0001f005040075a7 */ /* 0x0022a400080011ff */
[----:B--2---:R-:W-:Y:S05]  /*b070*/  @!P0 NANOSLEEP.SYNCS 0x989680 ;  /* 0x009896800000895d */ /* 0x004fea0003900000 */
[----:B------:R-:W2:Y:S02]  /*b080*/  @!P0 SYNCS.PHASECHK.TRANS64 P0, [R4+URZ+0x1f0], R5 ;  /* 0x0001f005040085a7 */ /* 0x000ea400080010ff */
[----:B--2---:R-:W-:Y:S05]  /*b090*/  @!P0 BRA `(.L_x_226) ;  /* 0xfffffffc00f08947 */ /* 0x004fea000383ffff */
[----:B------:R-:W-:Y:S05]  /*b0a0*/  BRA `(.L_x_227) ;  /* 0xffffff9800a47947 */ /* 0x000fea000383ffff */
.L_x_86:
[----:B------:R-:W-:-:S07]  /*b0b0*/  MOV R4, UR22 ;  /* 0x0000001600047c02 */ /* 0x000fce0008000f00 */
.L_x_228:
[----:B-1----:R1:W2:Y:S02]  /*b0c0*/  SYNCS.PHASECHK.TRANS64.TRYWAIT P0, [R4+URZ+0x210], R5 ;  /* 0x00021005040075a7 */ /* 0x0022a400080011ff */
[----:B--2---:R-:W-:Y:S05]  /*b0d0*/  @!P0 NANOSLEEP.SYNCS 0x989680 ;  /* 0x009896800000895d */ /* 0x004fea0003900000 */
[----:B------:R-:W2:Y:S02]  /*b0e0*/  @!P0 SYNCS.PHASECHK.TRANS64 P0, [R4+URZ+0x210], R5 ;  /* 0x00021005040085a7 */ /* 0x000ea400080010ff */
[----:B--2---:R-:W-:Y:S05]  /*b0f0*/  @!P0 BRA `(.L_x_228) ;  /* 0xfffffffc00f08947 */ /* 0x004fea000383ffff */
[----:B------:R-:W-:Y:S05]  /*b100*/  BRA `(.L_x_85) ;  /* 0xffffff9800c47947 */ /* 0x000fea000383ffff */
.L_x_90:
[----:B-1----:R-:W-:Y:S07]  /*b110*/  MOV R4, UR10 ;  /* 0x0000000a00047c02 */ /* 0x002fee0008000f00 */
.L_x_229:
[----:B-1----:R1:W2:Y:S02]  /*b120*/  SYNCS.PHASECHK.TRANS64.TRYWAIT P0, [R4+URZ], R6 ;  /* 0x00000006040075a7 */ /* 0x0022a400080011ff */
[----:B--2---:R-:W-:Y:S05]  /*b130*/  @!P0 NANOSLEEP.SYNCS 0x989680 ;  /* 0x009896800000895d */ /* 0x004fea0003900000 */
[----:B------:R-:W2:Y:S02]  /*b140*/  @!P0 SYNCS.PHASECHK.TRANS64 P0, [R4+URZ], R6 ;  /* 0x00000006040085a7 */ /* 0x000ea400080010ff */
[----:B--2---:R-:W-:Y:S05]  /*b150*/  @!P0 BRA `(.L_x_229) ;  /* 0xfffffffc00f08947 */ /* 0x004fea000383ffff */
[----:B------:R-:W-:Y:S05]  /*b160*/  BRA `(.L_x_89) ;  /* 0xffffff9800e87947 */ /* 0x000fea000383ffff */
.L_x_94:
[----:B--2---:R-:W-:-:S07]  /*b170*/  MOV R0, UR4 ;  /* 0x0000000400007c02 */ /* 0x004fce0008000f00 */
.L_x_230:
[----:B-1----:R1:W2:Y:S02]  /*b180*/  SYNCS.PHASECHK.TRANS64.TRYWAIT P0, [R0+URZ], R2 ;  /* 0x00000002000075a7 */ /* 0x0022a400080011ff */
[----:B--2---:R-:W-:Y:S05]  /*b190*/  @!P0 NANOSLEEP.SYNCS 0x989680 ;  /* 0x009896800000895d */ /* 0x004fea0003900000 */
[----:B------:R-:W2:Y:S02]  /*b1a0*/  @!P0 SYNCS.PHASECHK.TRANS64 P0, [R0+URZ], R2 ;  /* 0x00000002000085a7 */ /* 0x000ea400080010ff */
[----:B--2---:R-:W-:Y:S05]  /*b1b0*/  @!P0 BRA `(.L_x_230) ;  /* 0xfffffffc00f08947 */ /* 0x004fea000383ffff */
[----:B------:R-:W-:Y:S05]  /*b1c0*/  BRA `(.L_x_231) ;  /* 0xffffff9c00c07947 */ /* 0x000fea000383ffff */
.L_x_97:
[----:B------:R-:W-:-:S07]  /*b1d0*/  MOV R0, UR17 ;  /* 0x0000001100007c02 */ /* 0x000fce0008000f00 */
.L_x_232:
[----:B-1----:R1:W2:Y:S02]  /*b1e0*/  SYNCS.PHASECHK.TRANS64.TRYWAIT P1, [R0+URZ+0x220], R2 ;  /* 0x00022002000075a7 */ /* 0x0022a400080211ff */
[----:B--2---:R-:W-:Y:S05]  /*b1f0*/  @!P1 NANOSLEEP.SYNCS 0x989680 ;  /* 0x009896800000995d */ /* 0x004fea0003900000 */
[----:B------:R-:W2:Y:S02]  /*b200*/  @!P1 SYNCS.PHASECHK.TRANS64 P1, [R0+URZ+0x220], R2 ;  /* 0x00022002000095a7 */ /* 0x000ea400080210ff */
[----:B--2---:R-:W-:Y:S05]  /*b210*/  @!P1 BRA `(.L_x_232) ;  /* 0xfffffffc00f09947 */ /* 0x004fea000383ffff */
[----:B------:R-:W-:Y:S05]  /*b220*/  BRA `(.L_x_233) ;  /* 0xffffffa0000c7947 */ /* 0x000fea000383ffff */
.L_x_102:
[----:B------:R-:W-:Y:S07]  /*b230*/  MOV R0, UR42 ;  /* 0x0000002a00007c02 */ /* 0x000fee0008000f00 */
.L_x_234:
[----:B-1----:R1:W2:Y:S02]  /*b240*/  SYNCS.PHASECHK.TRANS64.TRYWAIT P0, [R0+URZ+0x1f0], R2 ;  /* 0x0001f002000075a7 */ /* 0x0022a400080011ff */
[----:B--2---:R-:W-:Y:S05]  /*b250*/  @!P0 NANOSLEEP.SYNCS 0x989680 ;  /* 0x009896800000895d */ /* 0x004fea0003900000 */
[----:B------:R-:W2:Y:S02]  /*b260*/  @!P0 SYNCS.PHASECHK.TRANS64 P0, [R0+URZ+0x1f0], R2 ;  /* 0x0001f002000085a7 */ /* 0x000ea400080010ff */
[----:B--2---:R-:W-:Y:S05]  /*b270*/  @!P0 BRA `(.L_x_234) ;  /* 0xfffffffc00f08947 */ /* 0x004fea000383ffff */
[----:B------:R-:W-:Y:S05]  /*b280*/  BRA `(.L_x_235) ;  /* 0xffffffa400687947 */ /* 0x000fea000383ffff */
.L_x_105:
[----:B------:R-:W-:Y:S07]  /*b290*/  MOV R0, UR42 ;  /* 0x0000002a00007c02 */ /* 0x000fee0008000f00 */
.L_x_236:
[----:B-1----:R1:W2:Y:S02]  /*b2a0*/  SYNCS.PHASECHK.TRANS64.TRYWAIT P2, [R0+URZ+0x1e8], R2 ;  /* 0x0001e802000075a7 */ /* 0x0022a400080411ff */
[----:B--2---:R-:W-:Y:S05]  /*b2b0*/  @!P2 NANOSLEEP.SYNCS 0x989680 ;  /* 0x009896800000a95d */ /* 0x004fea0003900000 */
[----:B------:R-:W2:Y:S02]  /*b2c0*/  @!P2 SYNCS.PHASECHK.TRANS64 P2, [R0+URZ+0x1e8], R2 ;  /* 0x0001e8020000a5a7 */ /* 0x000ea400080410ff */
[----:B--2---:R-:W-:Y:S05]  /*b2d0*/  @!P2 BRA `(.L_x_236) ;  /* 0xfffffffc00f0a947 */ /* 0x004fea000383ffff */
[----:B------:R-:W-:Y:S05]  /*b2e0*/  BRA `(.L_x_104) ;  /* 0xffffffa800cc7947 */ /* 0x000fea000383ffff */
.L_x_108:
[----:B------:R-:W-:Y:S07]  /*b2f0*/  MOV R2, UR42 ;  /* 0x0000002a00027c02 */ /* 0x000fee0008000f00 */
.L_x_237:
[----:B-1----:R1:W2:Y:S02]  /*b300*/  SYNCS.PHASECHK.TRANS64.TRYWAIT P1, [R2+URZ+0x1c0], R8 ;  /* 0x0001c008020075a7 */ /* 0x0022a400080211ff */
[----:B--2---:R-:W-:Y:S05]  /*b310*/  @!P1 NANOSLEEP.SYNCS 0x989680 ;  /* 0x009896800000995d */ /* 0x004fea0003900000 */
[----:B------:R-:W2:Y:S02]  /*b320*/  @!P1 SYNCS.PHASECHK.TRANS64 P1, [R2+URZ+0x1c0], R8 ;  /* 0x0001c008020095a7 */ /* 0x000ea400080210ff */
[----:B--2---:R-:W-:Y:S05]  /*b330*/  @!P1 BRA `(.L_x_237) ;  /* 0xfffffffc00f09947 */ /* 0x004fea000383ffff */
[----:B------:R-:W-:Y:S05]  /*b340*/  BRA `(.L_x_238) ;  /* 0xffffffac00807947 */ /* 0x000fea000383ffff */
.L_x_109:
[----:B------:R-:W-:Y:S07]  /*b350*/  MOV R2, UR42 ;  /* 0x0000002a00027c02 */ /* 0x000fee0008000f00 */
.L_x_239:
[----:B-1----:R1:W2:Y:S02]  /*b360*/  SYNCS.PHASECHK.TRANS64.TRYWAIT P1, [R2+URZ+0x1c8], R8 ;  /* 0x0001c808020075a7 */ /* 0x0022a400080211ff */
[----:B--2---:R-:W-:Y:S05]  /*b370*/  @!P1 NANOSLEEP.SYNCS 0x989680 ;  /* 0x009896800000995d */ /* 0x004fea0003900000 */
[----:B------:R-:W2:Y:S02]  /*b380*/  @!P1 SYNCS.PHASECHK.TRANS64 P1, [R2+URZ+0x1c8], R8 ;  /* 0x0001c808020095a7 */ /* 0x000ea400080210ff */
[----:B--2---:R-:W-:Y:S05]  /*b390*/  @!P1 BRA `(.L_x_239) ;  /* 0xfffffffc00f09947 */ /* 0x004fea000383ffff */
[----:B------:R-:W-:Y:S05]  /*b3a0*/  BRA `(.L_x_240) ;  /* 0xffffffac00e47947 */ /* 0x000fea000383ffff */
.L_x_110:
[----:B------:R-:W-:Y:S07]  /*b3b0*/  MOV R2, UR42 ;  /* 0x0000002a00027c02 */ /* 0x000fee0008000f00 */
.L_x_241:
[----:B-1----:R1:W2:Y:S02]  /*b3c0*/  SYNCS.PHASECHK.TRANS64.TRYWAIT P1, [R2+URZ+0x1d0], R8 ;  /* 0x0001d008020075a7 */ /* 0x0022a400080211ff */
[----:B--2---:R-:W-:Y:S05]  /*b3d0*/  @!P1 NANOSLEEP.SYNCS 0x989680 ;  /* 0x009896800000995d */ /* 0x004fea0003900000 */
[----:B------:R-:W2:Y:S02]  /*b3e0*/  @!P1 SYNCS.PHASECHK.TRANS64 P1, [R2+URZ+0x1d0], R8 ;  /* 0x0001d008020095a7 */ /* 0x000ea400080210ff */
[----:B--2---:R-:W-:Y:S05]  /*b3f0*/  @!P1 BRA `(.L_x_241) ;  /* 0xfffffffc00f09947 */ /* 0x004fea000383ffff */
[----:B------:R-:W-:Y:S05]  /*b400*/  BRA `(.L_x_242) ;  /* 0xffffffb0004c7947 */ /* 0x000fea000383ffff */
.L_x_111:
[----:B------:R-:W-:Y:S07]  /*b410*/  MOV R0, UR42 ;  /* 0x0000002a00007c02 */ /* 0x000fee0008000f00 */
.L_x_243:
[----:B-1----:R1:W2:Y:S02]  /*b420*/  SYNCS.PHASECHK.TRANS64.TRYWAIT P0, [R0+URZ+0x1d8], R8 ;  /* 0x0001d808000075a7 */ /* 0x0022a400080011ff */
[----:B--2---:R-:W-:Y:S05]  /*b430*/  @!P0 NANOSLEEP.SYNCS 0x989680 ;  /* 0x009896800000895d */ /* 0x004fea0003900000 */
[----:B------:R-:W2:Y:S02]  /*b440*/  @!P0 SYNCS.PHASECHK.TRANS64 P0, [R0+URZ+0x1d8], R8 ;  /* 0x0001d808000085a7 */ /* 0x000ea400080010ff */
[----:B--2---:R-:W-:Y:S05]  /*b450*/  @!P0 BRA `(.L_x_243) ;  /* 0xfffffffc00f08947 */ /* 0x004fea000383ffff */
[----:B------:R-:W-:Y:S05]  /*b460*/  BRA `(.L_x_244) ;  /* 0xffffffb000b47947 */ /* 0x000fea000383ffff */
.L_x_113:
[----:B------:R-:W-:-:S07]  /*b470*/  MOV R0, UR42 ;  /* 0x0000002a00007c02 */ /* 0x000fce0008000f00 */
.L_x_245:
[----:B-1----:R1:W3:Y:S02]  /*b480*/  SYNCS.PHASECHK.TRANS64.TRYWAIT P0, [R0+URZ+0x1c0], R2 ;  /* 0x0001c002000075a7 */ /* 0x0022e400080011ff */
[----:B---3--:R-:W-:Y:S05]  /*b490*/  @!P0 NANOSLEEP.SYNCS 0x989680 ;  /* 0x009896800000895d */ /* 0x008fea0003900000 */
[----:B------:R-:W3:Y:S02]  /*b4a0*/  @!P0 SYNCS.PHASECHK.TRANS64 P0, [R0+URZ+0x1c0], R2 ;  /* 0x0001c002000085a7 */ /* 0x000ee400080010ff */
[----:B---3--:R-:W-:Y:S05]  /*b4b0*/  @!P0 BRA `(.L_x_245) ;  /* 0xfffffffc00f08947 */ /* 0x008fea000383ffff */
[----:B------:R-:W-:Y:S05]  /*b4c0*/  BRA `(.L_x_246) ;  /* 0xffffffb400407947 */ /* 0x000fea000383ffff */
.L_x_114:
[----:B-1----:R-:W-:-:S07]  /*b4d0*/  MOV R0, UR42 ;  /* 0x0000002a00007c02 */ /* 0x002fce0008000f00 */
.L_x_247:
[----:B-1----:R1:W3:Y:S02]  /*b4e0*/  SYNCS.PHASECHK.TRANS64.TRYWAIT P0, [R0+URZ+0x1c8], R2 ;  /* 0x0001c802000075a7 */ /* 0x0022e400080011ff */
[----:B---3--:R-:W-:Y:S05]  /*b4f0*/  @!P0 NANOSLEEP.SYNCS 0x989680 ;  /* 0x009896800000895d */ /* 0x008fea0003900000 */
[----:B------:R-:W3:Y:S02]  /*b500*/  @!P0 SYNCS.PHASECHK.TRANS64 P0, [R0+URZ+0x1c8], R2 ;  /* 0x0001c802000085a7 */ /* 0x000ee400080010ff */
[----:B---3--:R-:W-:Y:S05]  /*b510*/  @!P0 BRA `(.L_x_247) ;  /* 0xfffffffc00f08947 */ /* 0x008fea000383ffff */
[----:B------:R-:W-:Y:S05]  /*b520*/  BRA `(.L_x_248) ;  /* 0xffffffb400307947 */ /* 0x000fea000383ffff */
.L_x_115:
[----:B-1----:R-:W-:-:S07]  /*b530*/  MOV R0, UR42 ;  /* 0x0000002a00007c02 */ /* 0x002fce0008000f00 */
.L_x_249:
[----:B-1----:R1:W3:Y:S02]  /*b540*/  SYNCS.PHASECHK.TRANS64.TRYWAIT P0, [R0+URZ+0x1d0], R2 ;  /* 0x0001d002000075a7 */ /* 0x0022e400080011ff */
[----:B---3--:R-:W-:Y:S05]  /*b550*/  @!P0 NANOSLEEP.SYNCS 0x989680 ;  /* 0x009896800000895d */ /* 0x008fea0003900000 */
[----:B------:R-:W3:Y:S02]  /*b560*/  @!P0 SYNCS.PHASECHK.TRANS64 P0, [R0+URZ+0x1d0], R2 ;  /* 0x0001d002000085a7 */ /* 0x000ee400080010ff */
[----:B---3--:R-:W-:Y:S05]  /*b570*/  @!P0 BRA `(.L_x_249) ;  /* 0xfffffffc00f08947 */ /* 0x008fea000383ffff */
[----:B------:R-:W-:Y:S05]  /*b580*/  BRA `(.L_x_250) ;  /* 0xffffffb400207947 */ /* 0x000fea000383ffff */
.L_x_117:
[----:B------:R-:W-:Y:S07]  /*b590*/  MOV R0, UR44 ;  /* 0x0000002c00007c02 */ /* 0x000fee0008000f00 */
.L_x_251:
[----:B-1----:R1:W2:Y:S02]  /*b5a0*/  SYNCS.PHASECHK.TRANS64.TRYWAIT P0, [R0+URZ+0x1f0], R2 ;  /* 0x0001f002000075a7 */ /* 0x0022a400080011ff */
[----:B--2---:R-:W-:Y:S05]  /*b5b0*/  @!P0 NANOSLEEP.SYNCS 0x989680 ;  /* 0x009896800000895d */ /* 0x004fea0003900000 */
[----:B------:R-:W2:Y:S02]  /*b5c0*/  @!P0 SYNCS.PHASECHK.TRANS64 P0, [R0+URZ+0x1f0], R2 ;  /* 0x0001f002000085a7 */ /* 0x000ea400080010ff */
[----:B--2---:R-:W-:Y:S05]  /*b5d0*/  @!P0 BRA `(.L_x_251) ;  /* 0xfffffffc00f08947 */ /* 0x004fea000383ffff */
[----:B------:R-:W-:Y:S05]  /*b5e0*/  BRA `(.L_x_252) ;  /* 0xffffffb400fc7947 */ /* 0x000fea000383ffff */
.L_x_128:
[----:B-1----:R-:W-:Y:S04]  /*b5f0*/  MOV R2, UR44 ;  /* 0x0000002c00027c02 */ /* 0x002fe80008000f00 */
[----:B------:R1:W2:Y:S03]  /*b600*/  SYNCS.PHASECHK.TRANS64.TRYWAIT P1, [R2+URZ+0x1a0], R3 ;  /* 0x0001a003020075a7 */ /* 0x0002a600080211ff */
[----:B--2---:R-:W-:Y:S05]  /*b610*/  @!P1 NANOSLEEP.SYNCS 0x989680 ;  /* 0x009896800000995d */ /* 0x004fea0003900000 */
[----:B------:R-:W2:Y:S02]  /*b620*/  @!P1 SYNCS.PHASECHK.TRANS64 P1, [R2+URZ+0x1a0], R3 ;  /* 0x0001a003020095a7 */ /* 0x000ea400080210ff */
[----:B--2---:R-:W-:Y:S05]  /*b630*/  @!P1 BRA `(.L_x_128) ;  /* 0xfffffffc00ec9947 */ /* 0x004fea000383ffff */
[----:B------:R-:W-:Y:S05]  /*b640*/  BRA `(.L_x_127) ;  /* 0xffffffc400d87947 */ /* 0x000fea000383ffff */
.L_x_130:
[----:B-1----:R1:W4:Y:S02]  /*b650*/  SYNCS.PHASECHK.TRANS64.TRYWAIT P0, [R64+URZ+0x200], R0 ;  /* 0x00020000400075a7 */ /* 0x00232400080011ff */
[----:B----4-:R-:W-:Y:S05]  /*b660*/  @!P0 NANOSLEEP.SYNCS 0x989680 ;  /* 0x009896800000895d */ /* 0x010fea0003900000 */
[----:B------:R-:W4:Y:S02]  /*b670*/  @!P0 SYNCS.PHASECHK.TRANS64 P0, [R64+URZ+0x200], R0 ;  /* 0x00020000400085a7 */ /* 0x000f2400080010ff */
[----:B----4-:R-:W-:Y:S05]  /*b680*/  @!P0 BRA `(.L_x_130) ;  /* 0xfffffffc00f08947 */ /* 0x010fea000383ffff */
[----:B------:R-:W-:Y:S05]  /*b690*/  BRA `(.L_x_129) ;  /* 0xffffffc400f87947 */ /* 0x000fea000383ffff */
.L_x_139:
[----:B--2---:R2:W3:Y:S02]  /*b6a0*/  SYNCS.PHASECHK.TRANS64.TRYWAIT P0, [R4+URZ+0x1a0], R0 ;  /* 0x0001a000040075a7 */ /* 0x0044e400080011ff */
[----:B---3--:R-:W-:Y:S05]  /*b6b0*/  @!P0 NANOSLEEP.SYNCS 0x989680 ;  /* 0x009896800000895d */ /* 0x008fea0003900000 */
[----:B------:R-:W3:Y:S02]  /*b6c0*/  @!P0 SYNCS.PHASECHK.TRANS64 P0, [R4+URZ+0x1a0], R0 ;  /* 0x0001a000040085a7 */ /* 0x000ee400080010ff */
[----:B---3--:R-:W-:Y:S05]  /*b6d0*/  @!P0 BRA `(.L_x_139) ;  /* 0xfffffffc00f08947 */ /* 0x008fea000383ffff */
[----:B------:R-:W-:Y:S05]  /*b6e0*/  BRA `(.L_x_138) ;  /* 0xffffffd000187947 */ /* 0x000fea000383ffff */
.L_x_147:
[----:B--2---:R2:W3:Y:S02]  /*b6f0*/  SYNCS.PHASECHK.TRANS64.TRYWAIT P0, [R2+URZ+0x1a0], R4 ;  /* 0x0001a004020075a7 */ /* 0x0044e400080011ff */
[----:B---3--:R-:W-:Y:S05]  /*b700*/  @!P0 NANOSLEEP.SYNCS 0x989680 ;  /* 0x009896800000895d */ /* 0x008fea0003900000 */
[----:B------:R-:W3:Y:S02]  /*b710*/  @!P0 SYNCS.PHASECHK.TRANS64 P0, [R2+URZ+0x1a0], R4 ;  /* 0x0001a004020085a7 */ /* 0x000ee400080010ff */
[----:B---3--:R-:W-:Y:S05]  /*b720*/  @!P0 BRA `(.L_x_147) ;  /* 0xfffffffc00f08947 */ /* 0x008fea000383ffff */
[----:B------:R-:W-:Y:S05]  /*b730*/  BRA `(.L_x_146) ;  /* 0xffffffd8003c7947 */ /* 0x000fea000383ffff */
.L_x_155:
[----:B--2---:R2:W3:Y:S02]  /*b740*/  SYNCS.PHASECHK.TRANS64.TRYWAIT P0, [R3+URZ+0x1a0], R0 ;  /* 0x0001a000030075a7 */ /* 0x0044e400080011ff */
[----:B---3--:R-:W-:Y:S05]  /*b750*/  @!P0 NANOSLEEP.SYNCS 0x989680 ;  /* 0x009896800000895d */ /* 0x008fea0003900000 */
[----:B------:R-:W3:Y:S02]  /*b760*/  @!P0 SYNCS.PHASECHK.TRANS64 P0, [R3+URZ+0x1a0], R0 ;  /* 0x0001a000030085a7 */ /* 0x000ee400080010ff */
[----:B---3--:R-:W-:Y:S05]  /*b770*/  @!P0 BRA `(.L_x_155) ;  /* 0xfffffffc00f08947 */ /* 0x008fea000383ffff */
[----:B------:R-:W-:Y:S05]  /*b780*/  BRA `(.L_x_154) ;  /* 0xffffffe0005c7947 */ /* 0x000fea000383ffff */
        .weak           $__internal_0_$__cuda_sm10x_tcgen05_guardrail_trap_col_being_dealloced_not_returned_by_alloc
        .type           $__internal_0_$__cuda_sm10x_tcgen05_guardrail_trap_col_being_dealloced_not_returned_by_alloc,@function
        .size           $__internal_0_$__cuda_sm10x_tcgen05_guardrail_trap_col_being_dealloced_not_returned_by_alloc,($__internal_1_$__cuda_sm10x_tcgen05_guardrail_trap_phase_invalid_during_alloc - $__internal_0_$__cuda_sm10x_tcgen05_guardrail_trap_col_being_dealloced_not_returned_by_alloc)
$__internal_0_$__cuda_sm10x_tcgen05_guardrail_trap_col_being_dealloced_not_returned_by_alloc:
[----:B------:R-:W-:Y:S05]  /*b790*/  BPT.TRAP 0x1 ;  /* 0x000000040000795c */ /* 0x000fea0000300000 */
[----:B------:R-:W-:-:S04]  /*b7a0*/  HFMA2 R3, -RZ, RZ, 0, 0 ;  /* 0x00000000ff037431 */ /* 0x000fc800000001ff */
[----:B------:R-:W-:Y:S05]  /*b7b0*/  RET.REL.NODEC R2 `(_ZN7cutlass13device_kernelINS_4conv6kernel13ConvUniversalINS1_16ConvProblemShapeILNS1_8OperatorE0ELi3EEENS1_10collective14CollectiveConvINS1_47MainloopSm100TmaUmmaWarpSpecializedImplicitGemmILS5_0ELi26ELi3ELi1ELi2EN4cute5tupleIJNSA_1CILi2EEENSC_ILi1EEESE_EEEEENSB_IJNSC_ILi128EEESH_NSB_IJNSC_ILi32EEEEEEEEENS_10bfloat16_tESL_NSA_8TiledMMAINSA_8MMA_AtomIJNSA_26SM100_MMA_F16BF16_2x1SM_SSISL_SL_fLi128ELi128ELNSA_4UMMA5MajorE0ELSQ_0ELNSP_7ScaleInE0ELSR_0EEEEEENSA_6LayoutINSB_IJSE_SE_SE_EEENSB_IJNSC_ILi0EEESW_SW_EEEEENSB_IJNSA_10UnderscoreESZ_SZ_EEEEENS7_6detail27Sm100ImplicitGemmTileTraitsINSA_25SM100_TMA_2SM_LOAD_IM2COLENSA_14ComposedLayoutINSA_7SwizzleILi2ELi4ELi3EEENSA_18smem_ptr_flag_bitsILi16EEENSU_INSB_IJNSC_ILi8EEESI_EEENSB_IJSI_SE_EEEEEEEvEENS13_INSA_18SM100_TMA_2SM_LOADES1E_vEEEENS_8epilogue10collective18CollectiveEpilogueINS1J_23Sm100TmaWarpSpecializedILi4ELi2ELi16ELb1ELb0EEEJNSB_IJNSC_ILi64EEESH_SJ_EEENSB_IJNSU_IS1O_SE_EENSU_INSB_IJNSC_ILi16EEESD_EEENSB_IJSE_S1O_EEEEEEEESL_NSB_IJNSB_IJllllEEESE_SW_EEESL_S1X_NS1J_6fusion15FusionCallbacksIS1N_NS1Y_17LinearCombinationISL_fSL_fLNS_15FloatRoundStyleE2EEES1P_S1V_JEEENSA_5SM1004TMEM4LOAD26SM100_TMEM_LOAD_32dp32b16xENSA_20SM90_TMA_LOAD_IM2COLENS15_INS16_ILi1ELi4ELi3EEES19_NSU_INSB_IJS1A_S1R_EEENSB_IJS1R_SE_EEEEEEENSA_39AutoVectorizingCopyWithAssumedAlignmentILi128EEENSA_21SM90_TMA_STORE_IM2COLES2D_S2F_S2F_EEEvvEEEEvNT_6ParamsE) ;  /* 0xffffff4802107950 */ /* 0x000fea0003c3ffff */
        .weak           $__internal_1_$__cuda_sm10x_tcgen05_guardrail_trap_phase_invalid_during_alloc
        .type           $__internal_1_$__cuda_sm10x_tcgen05_guardrail_trap_phase_invalid_during_alloc,@function
        .size           $__internal_1_$__cuda_sm10x_tcgen05_guardrail_trap_phase_invalid_during_alloc,($__internal_2_$__cuda_sm10x_tcgen05_guardrail_trap_unallocated_columns_being_dealloced - $__internal_1_$__cuda_sm10x_tcgen05_guardrail_trap_phase_invalid_during_alloc)
$__internal_1_$__cuda_sm10x_tcgen05_guardrail_trap_phase_invalid_during_alloc:
[----:B------:R-:W-:Y:S05]  /*b7c0*/  BPT.TRAP 0x1 ;  /* 0x000000040000795c */ /* 0x000fea0000300000 */
[----:B------:R-:W-:-:S04]  /*b7d0*/  MOV R5, 0x0 ;  /* 0x0000000000057802 */ /* 0x000fc80000000f00 */
[----:B------:R-:W-:Y:S05]  /*b7e0*/  RET.REL.NODEC R4 `(_ZN7cutlass13device_kernelINS_4conv6kernel13ConvUniversalINS1_16ConvProblemShapeILNS1_8OperatorE0ELi3EEENS1_10collective14CollectiveConvINS1_47MainloopSm100TmaUmmaWarpSpecializedImplicitGemmILS5_0ELi26ELi3ELi1ELi2EN4cute5tupleIJNSA_1CILi2EEENSC_ILi1EEESE_EEEEENSB_IJNSC_ILi128EEESH_NSB_IJNSC_ILi32EEEEEEEEENS_10bfloat16_tESL_NSA_8TiledMMAINSA_8MMA_AtomIJNSA_26SM100_MMA_F16BF16_2x1SM_SSISL_SL_fLi128ELi128ELNSA_4UMMA5MajorE0ELSQ_0ELNSP_7ScaleInE0ELSR_0EEEEEENSA_6LayoutINSB_IJSE_SE_SE_EEENSB_IJNSC_ILi0EEESW_SW_EEEEENSB_IJNSA_10UnderscoreESZ_SZ_EEEEENS7_6detail27Sm100ImplicitGemmTileTraitsINSA_25SM100_TMA_2SM_LOAD_IM2COLENSA_14ComposedLayoutINSA_7SwizzleILi2ELi4ELi3EEENSA_18smem_ptr_flag_bitsILi16EEENSU_INSB_IJNSC_ILi8EEESI_EEENSB_IJSI_SE_EEEEEEEvEENS13_INSA_18SM100_TMA_2SM_LOADES1E_vEEEENS_8epilogue10collective18CollectiveEpilogueINS1J_23Sm100TmaWarpSpecializedILi4ELi2ELi16ELb1ELb0EEEJNSB_IJNSC_ILi64EEESH_SJ_EEENSB_IJNSU_IS1O_SE_EENSU_INSB_IJNSC_ILi16EEESD_EEENSB_IJSE_S1O_EEEEEEEESL_NSB_IJNSB_IJllllEEESE_SW_EEESL_S1X_NS1J_6fusion15FusionCallbacksIS1N_NS1Y_17LinearCombinationISL_fSL_fLNS_15FloatRoundStyleE2EEES1P_S1V_JEEENSA_5SM1004TMEM4LOAD26SM100_TMEM_LOAD_32dp32b16xENSA_20SM90_TMA_LOAD_IM2COLENS15_INS16_ILi1ELi4ELi3EEES19_NSU_INSB_IJS1A_S1R_EEENSB_IJS1R_SE_EEEEEEENSA_39AutoVectorizingCopyWithAssumedAlignmentILi128EEENSA_21SM90_TMA_STORE_IM2COLES2D_S2F_S2F_EEEvvEEEEvNT_6ParamsE) ;  /* 0xffffff4804047950 */ /* 0x000fea0003c3ffff */
        .weak           $__internal_2_$__cuda_sm10x_tcgen05_guardrail_trap_unallocated_columns_being_dealloced
        .type           $__internal_2_$__cuda_sm10x_tcgen05_guardrail_trap_unallocated_columns_being_dealloced,@function
        .size           $__internal_2_$__cuda_sm10x_tcgen05_guardrail_trap_unallocated_columns_being_dealloced,(.L_x_254 - $__internal_2_$__cuda_sm10x_tcgen05_guardrail_trap_unallocated_columns_being_dealloced)
$__internal_2_$__cuda_sm10x_tcgen05_guardrail_trap_unallocated_columns_being_dealloced:
[----:B------:R-:W-:Y:S05]  /*b7f0*/  BPT.TRAP 0x1 ;  /* 0x000000040000795c */ /* 0x000fea0000300000 */
[----:B------:R-:W-:-:S04]  /*b800*/  HFMA2 R3, -RZ, RZ, 0, 0 ;  /* 0x00000000ff037431 */ /* 0x000fc800000001ff */
[----:B------:R-:W-:Y:S05]  /*b810*/  RET.REL.NODEC R2 `(_ZN7cutlass13device_kernelINS_4conv6kernel13ConvUniversalINS1_16ConvProblemShapeILNS1_8OperatorE0ELi3EEENS1_10collective14CollectiveConvINS1_47MainloopSm100TmaUmmaWarpSpecializedImplicitGemmILS5_0ELi26ELi3ELi1ELi2EN4cute5tupleIJNSA_1CILi2EEENSC_ILi1EEESE_EEEEENSB_IJNSC_ILi128EEESH_NSB_IJNSC_ILi32EEEEEEEEENS_10bfloat16_tESL_NSA_8TiledMMAINSA_8MMA_AtomIJNSA_26SM100_MMA_F16BF16_2x1SM_SSISL_SL_fLi128ELi128ELNSA_4UMMA5MajorE0ELSQ_0ELNSP_7ScaleInE0ELSR_0EEEEEENSA_6LayoutINSB_IJSE_SE_SE_EEENSB_IJNSC_ILi0EEESW_SW_EEEEENSB_IJNSA_10UnderscoreESZ_SZ_EEEEENS7_6detail27Sm100ImplicitGemmTileTraitsINSA_25SM100_TMA_2SM_LOAD_IM2COLENSA_14ComposedLayoutINSA_7SwizzleILi2ELi4ELi3EEENSA_18smem_ptr_flag_bitsILi16EEENSU_INSB_IJNSC_ILi8EEESI_EEENSB_IJSI_SE_EEEEEEEvEENS13_INSA_18SM100_TMA_2SM_LOADES1E_vEEEENS_8epilogue10collective18CollectiveEpilogueINS1J_23Sm100TmaWarpSpecializedILi4ELi2ELi16ELb1ELb0EEEJNSB_IJNSC_ILi64EEESH_SJ_EEENSB_IJNSU_IS1O_SE_EENSU_INSB_IJNSC_ILi16EEESD_EEENSB_IJSE_S1O_EEEEEEEESL_NSB_IJNSB_IJllllEEESE_SW_EEESL_S1X_NS1J_6fusion15FusionCallbacksIS1N_NS1Y_17LinearCombinationISL_fSL_fLNS_15FloatRoundStyleE2EEES1P_S1V_JEEENSA_5SM1004TMEM4LOAD26SM100_TMEM_LOAD_32dp32b16xENSA_20SM90_TMA_LOAD_IM2COLENS15_INS16_ILi1ELi4ELi3EEES19_NSU_INSB_IJS1A_S1R_EEENSB_IJS1R_SE_EEEEEEENSA_39AutoVectorizingCopyWithAssumedAlignmentILi128EEENSA_21SM90_TMA_STORE_IM2COLES2D_S2F_S2F_EEEvvEEEEvNT_6ParamsE) ;  /* 0xffffff4402f87950 */ /* 0x000fea0003c3ffff */
.L_x_253:
[----:B------:R-:W-:-:S00]  /*b820*/  BRA `(.L_x_253) ;  /* 0xfffffffc00fc7947 */ /* 0x000fc0000383ffff */
[----:B------:R-:W-:-:S00]  /*b830*/  NOP ;  /* 0x0000000000007918 */ /* 0x000fc00000000000 */
        /* <DEDUP_REMOVED lines=12> */
.L_x_254:


//--------------------- .nv.global.init           --------------------------
	.section	.nv.global.init,"aw",@progbits
.nv.global.init:
	.type		$str$29,@object
	.size		$str$29,($str$30 - $str$29)
$str$29:
        /*0000*/ 	.byte	0x28, 0x61, 0x64, 0x64, 0x72, 0x65, 0x73, 0x73, 0x20, 0x26, 0x20, 0x6d, 0x61, 0x73, 0x6b, 0x29
        /*0010*/ 	.byte	0x20, 0x3d, 0x3d, 0x20, 0x30, 0x00
	.type		$str$30,@object
	.size		$str$30,($str$28 - $str$30)
$str$30:
        /*0016*/ 	.byte	0x2f, 0x74, 0x6d, 0x70, 0x2f, 0x63, 0x75, 0x74, 0x6c, 0x61, 0x73, 0x73, 0x5f, 0x73, 0x77, 0x65
        /*0026*/ 	.byte	0x65, 0x70, 0x5f, 0x73, 0x72, 0x63, 0x2f, 0x69, 0x6e, 0x63, 0x6c, 0x75, 0x64, 0x65, 0x2f, 0x63
        /*0036*/ 	.byte	0x75, 0x74, 0x65, 0x2f, 0x70, 0x6f, 0x69, 0x6e, 0x74, 0x65, 0x72, 0x5f, 0x66, 0x6c, 0x61, 0x67
        /*0046*/ 	.byte	0x67, 0x65, 0x64, 0x2e, 0x68, 0x70, 0x70, 0x00
	.type		$str$28,@object
	.size		$str$28,($str$27 - $str$28)
$str$28:
        /*004e*/ 	.byte	0x2f, 0x74, 0x6d, 0x70, 0x2f, 0x63, 0x75, 0x74, 0x6c, 0x61, 0x73, 0x73, 0x5f, 0x73, 0x77, 0x65
        /*005e*/ 	.byte	0x65, 0x70, 0x5f, 0x73, 0x72, 0x63, 0x2f, 0x69, 0x6e, 0x63, 0x6c, 0x75, 0x64, 0x65, 0x2f, 0x63
        /*006e*/ 	.byte	0x75, 0x74, 0x65, 0x2f, 0x61, 0x74, 0x6f, 0x6d, 0x2f, 0x63, 0x6f, 0x70, 0x79, 0x5f, 0x74, 0x72
        /*007e*/ 	.byte	0x61, 0x69, 0x74, 0x73, 0x5f, 0x73, 0x6d, 0x31, 0x30, 0x30, 0x2e, 0x68, 0x70, 0x70, 0x00
	.type		$str$27,@object
	.size		$str$27,(__unnamed_1 - $str$27)
$str$27:
        /*008d*/ 	.byte	0x28, 0x28, 0x75, 0x69, 0x6e, 0x74, 0x33, 0x32, 0x5f, 0x74, 0x28, 0x74, 0x68, 0x72, 0x65, 0x61
        /*009d*/ 	.byte	0x64, 0x49, 0x64, 0x78, 0x2e, 0x78, 0x29, 0x20, 0x2f, 0x20, 0x33, 0x32, 0x29, 0x20, 0x25, 0x20
        /*00ad*/ 	.byte	0x34, 0x29, 0x20, 0x3d, 0x3d, 0x20, 0x28, 0x28, 0x28, 0x74, 0x6d, 0x65, 0x6d, 0x5f, 0x61, 0x64
        /*00bd*/ 	.byte	0x64, 0x72, 0x20, 0x3e, 0x3e, 0x20, 0x31, 0x36, 0x29, 0x20, 0x2f, 0x20, 0x33, 0x32, 0x29, 0x20
        /*00cd*/ 	.byte	0x25, 0x20, 0x34, 0x29, 0x00
	.type		__unnamed_1,@object
	.size		__unnamed_1,(__unnamed_2 - __unnamed_1)
__unnamed_1:
        /*00d2*/ 	.byte	0x61, 0x75, 0x74, 0x6f, 0x20, 0x63, 0x75, 0x74, 0x65, 0x3a, 0x3a, 0x61, 0x73, 0x5f, 0x70, 0x6f
        /* <DEDUP_REMOVED lines=24> */
        /*0262*/ 	.byte	0x43, 0x3c, 0x32, 0x30, 0x34, 0x38, 0x3e, 0x3e, 0x3e, 0x3e, 0x5d, 0x00
	.type		__unnamed_2,@object
	.size		__unnamed_2,(.L_2 - __unnamed_2)
__unnamed_2:
        /* <DEDUP_REMOVED lines=40> */
        /*04ee*/ 	.byte	0x3a, 0x3a, 0x43, 0x3c, 0x30, 0x3e, 0x3e, 0x3e, 0x3e, 0x5d, 0x00
.L_2:


//--------------------- .nv.shared._ZN7cutlass13device_kernelINS_4conv6kernel13ConvUniversalINS1_16ConvProblemShapeILNS1_8OperatorE0ELi3EEENS1_10collective14CollectiveConvINS1_47MainloopSm100TmaUmmaWarpSpecializedImplicitGemmILS5_0ELi26ELi3ELi1ELi2EN4cute5tupleIJNSA_1CILi2EEENSC_ILi1EEESE_EEEEENSB_IJNSC_ILi128EEESH_NSB_IJNSC_ILi32EEEEEEEEENS_10bfloat16_tESL_NSA_8TiledMMAINSA_8MMA_AtomIJNSA_26SM100_MMA_F16BF16_2x1SM_SSISL_SL_fLi128ELi128ELNSA_4UMMA5MajorE0ELSQ_0ELNSP_7ScaleInE0ELSR_0EEEEEENSA_6LayoutINSB_IJSE_SE_SE_EEENSB_IJNSC_ILi0EEESW_SW_EEEEENSB_IJNSA_10UnderscoreESZ_SZ_EEEEENS7_6detail27Sm100ImplicitGemmTileTraitsINSA_25SM100_TMA_2SM_LOAD_IM2COLENSA_14ComposedLayoutINSA_7SwizzleILi2ELi4ELi3EEENSA_18smem_ptr_flag_bitsILi16EEENSU_INSB_IJNSC_ILi8EEESI_EEENSB_IJSI_SE_EEEEEEEvEENS13_INSA_18SM100_TMA_2SM_LOADES1E_vEEEENS_8epilogue10collective18CollectiveEpilogueINS1J_23Sm100TmaWarpSpecializedILi4ELi2ELi16ELb1ELb0EEEJNSB_IJNSC_ILi64EEESH_SJ_EEENSB_IJNSU_IS1O_SE_EENSU_INSB_IJNSC_ILi16EEESD_EEENSB_IJSE_S1O_EEEEEEEESL_NSB_IJNSB_IJllllEEESE_SW_EEESL_S1X_NS1J_6fusion15FusionCallbacksIS1N_NS1Y_17LinearCombinationISL_fSL_fLNS_15FloatRoundStyleE2EEES1P_S1V_JEEENSA_5SM1004TMEM4LOAD26SM100_TMEM_LOAD_32dp32b16xENSA_20SM90_TMA_LOAD_IM2COLENS15_INS16_ILi1ELi4ELi3EEES19_NSU_INSB_IJS1A_S1R_EEENSB_IJS1R_SE_EEEEEEENSA_39AutoVectorizingCopyWithAssumedAlignmentILi128EEENSA_21SM90_TMA_STORE_IM2COLES2D_S2F_S2F_EEEvvEEEEvNT_6ParamsE --------------------------
	.section	.nv.shared._ZN7cutlass13device_kernelINS_4conv6kernel13ConvUniversalINS1_16ConvProblemShapeILNS1_8OperatorE0ELi3EEENS1_10collective14CollectiveConvINS1_47MainloopSm100TmaUmmaWarpSpecializedImplicitGemmILS5_0ELi26ELi3ELi1ELi2EN4cute5tupleIJNSA_1CILi2EEENSC_ILi1EEESE_EEEEENSB_IJNSC_ILi128EEESH_NSB_IJNSC_ILi32EEEEEEEEENS_10bfloat16_tESL_NSA_8TiledMMAINSA_8MMA_AtomIJNSA_26SM100_MMA_F16BF16_2x1SM_SSISL_SL_fLi128ELi128ELNSA_4UMMA5MajorE0ELSQ_0ELNSP_7ScaleInE0ELSR_0EEEEEENSA_6LayoutINSB_IJSE_SE_SE_EEENSB_IJNSC_ILi0EEESW_SW_EEEEENSB_IJNSA_10UnderscoreESZ_SZ_EEEEENS7_6detail27Sm100ImplicitGemmTileTraitsINSA_25SM100_TMA_2SM_LOAD_IM2COLENSA_14ComposedLayoutINSA_7SwizzleILi2ELi4ELi3EEENSA_18smem_ptr_flag_bitsILi16EEENSU_INSB_IJNSC_ILi8EEESI_EEENSB_IJSI_SE_EEEEEEEvEENS13_INSA_18SM100_TMA_2SM_LOADES1E_vEEEENS_8epilogue10collective18CollectiveEpilogueINS1J_23Sm100TmaWarpSpecializedILi4ELi2ELi16ELb1ELb0EEEJNSB_IJNSC_ILi64EEESH_SJ_EEENSB_IJNSU_IS1O_SE_EENSU_INSB_IJNSC_ILi16EEESD_EEENSB_IJSE_S1O_EEEEEEEESL_NSB_IJNSB_IJllllEEESE_SW_EEESL_S1X_NS1J_6fusion15FusionCallbacksIS1N_NS1Y_17LinearCombinationISL_fSL_fLNS_15FloatRoundStyleE2EEES1P_S1V_JEEENSA_5SM1004TMEM4LOAD26SM100_TMEM_LOAD_32dp32b16xENSA_20SM90_TMA_LOAD_IM2COLENS15_INS16_ILi1ELi4ELi3EEES19_NSU_INSB_IJS1A_S1R_EEENSB_IJS1R_SE_EEEEEEENSA_39AutoVectorizingCopyWithAssumedAlignmentILi128EEENSA_21SM90_TMA_STORE_IM2COLES2D_S2F_S2F_EEEvvEEEEvNT_6ParamsE,"aw",@nobits
	.sectionflags	@""
	.align	16
	.zero		1024


//--------------------- .nv.shared.reserved.0     --------------------------
	.section	.nv.shared.reserved.0,"aw",@nobits
	.weak		__nv_reservedSMEM_offset_0_alias
	.size		__nv_reservedSMEM_offset_0_alias, 0, 64
	.other		__nv_reservedSMEM_offset_0_alias,@"STO_CUDA_RESERVED_SHARED STV_DEFAULT"
__nv_reservedSMEM_offset_0_alias:
	.zero		0
.nv.shared.reserved.0:
	.zero		64
	.weak		__nv_reservedSMEM_tcgen05_partition
	.type		__nv_reservedSMEM_tcgen05_partition,@object
	.size		__nv_reservedSMEM_tcgen05_partition,(.L_0 - __nv_reservedSMEM_tcgen05_partition)
__nv_reservedSMEM_tcgen05_partition:
	.zero		32
.L_0:


//--------------------- .nv.global                --------------------------
	.section	.nv.global,"aw",@nobits
.nv.global:
	.type		_ZN39_INTERNAL_a4d30f56_4_k_cu_39ab6845_32884cute1_E,@object
	.size		_ZN39_INTERNAL_a4d30f56_4_k_cu_39ab6845_32884cute1_E,(_ZN39_INTERNAL_a4d30f56_4_k_cu_39ab6845_32884cuda3std3__45__cpo6cbeginE - _ZN39_INTERNAL_a4d30f56_4_k_cu_39ab6845_32884cute1_E)
_ZN39_INTERNAL_a4d30f56_4_k_cu_39ab6845_32884cute1_E:
	.zero		1
	.type		_ZN39_INTERNAL_a4d30f56_4_k_cu_39ab6845_32884cuda3std3__45__cpo6cbeginE,@object
	.size		_ZN39_INTERNAL_a4d30f56_4_k_cu_39ab6845_32884cuda3std3__45__cpo6cbeginE,(_ZN39_INTERNAL_a4d30f56_4_k_cu_39ab6845_32884cuda3std3__48in_placeE - _ZN39_INTERNAL_a4d30f56_4_k_cu_39ab6845_32884cuda3std3__45__cpo6cbeginE)
_ZN39_INTERNAL_a4d30f56_4_k_cu_39ab6845_32884cuda3std3__45__cpo6cbeginE:
	.zero		1
	.type		_ZN39_INTERNAL_a4d30f56_4_k_cu_39ab6845_32884cuda3std3__48in_placeE,@object
	.size		_ZN39_INTERNAL_a4d30f56_4_k_cu_39ab6845_32884cuda3std3__48in_placeE,(_ZN39_INTERNAL_a4d30f56_4_k_cu_39ab6845_32884cuda3std6ranges3__45__cpo9iter_moveE - _ZN39_INTERNAL_a4d30f56_4_k_cu_39ab6845_32884cuda3std3__48in_placeE)
_ZN39_INTERNAL_a4d30f56_4_k_cu_39ab6845_32884cuda3std3__48in_placeE:
	.zero		1
	.type		_ZN39_INTERNAL_a4d30f56_4_k_cu_39ab6845_32884cuda3std6ranges3__45__cpo9iter_moveE,@object
	.size		_ZN39_INTERNAL_a4d30f56_4_k_cu_39ab6845_32884cuda3std6ranges3__45__cpo9iter_moveE,(_ZN39_INTERNAL_a4d30f56_4_k_cu_39ab6845_32884cuda3std3__45__cpo5beginE - _ZN39_INTERNAL_a4d30f56_4_k_cu_39ab6845_32884cuda3std6ranges3__45__cpo9iter_moveE)
_ZN39_INTERNAL_a4d30f56_4_k_cu_39ab6845_32884cuda3std6ranges3__45__cpo9iter_moveE:
	.zero		1
	.type		_ZN39_INTERNAL_a4d30f56_4_k_cu_39ab6845_32884cuda3std3__45__cpo5beginE,@object
	.size		_ZN39_INTERNAL_a4d30f56_4_k_cu_39ab6845_32884cuda3std3__45__cpo5beginE,(_ZN39_INTERNAL_a4d30f56_4_k_cu_39ab6845_32884cuda3std3__441_GLOBAL__N__a4d30f56_4_k_cu_39ab6845_32886ignoreE - _ZN39_INTERNAL_a4d30f56_4_k_cu_39ab6845_32884cuda3std3__45__cpo5beginE)
_ZN39_INTERNAL_a4d30f56_4_k_cu_39ab6845_32884cuda3std3__45__cpo5beginE:
	.zero		1
	.type		_ZN39_INTERNAL_a4d30f56_4_k_cu_39ab6845_32884cuda3std3__441_GLOBAL__N__a4d30f56_4_k_cu_39ab6845_32886ignoreE,@object
	.size		_ZN39_INTERNAL_a4d30f56_4_k_cu_39ab6845_32884cuda3std3__441_GLOBAL__N__a4d30f56_4_k_cu_39ab6845_32886ignoreE,(_ZN39_INTERNAL_a4d30f56_4_k_cu_39ab6845_32884cute7productE - _ZN39_INTERNAL_a4d30f56_4_k_cu_39ab6845_32884cuda3std3__441_GLOBAL__N__a4d30f56_4_k_cu_39ab6845_32886ignoreE)
_ZN39_INTERNAL_a4d30f56_4_k_cu_39ab6845_32884cuda3std3__441_GLOBAL__N__a4d30f56_4_k_cu_39ab6845_32886ignoreE:
	.zero		1
	.type		_ZN39_INTERNAL_a4d30f56_4_k_cu_39ab6845_32884cute7productE,@object
	.size		_ZN39_INTERNAL_a4d30f56_4_k_cu_39ab6845_32884cute7productE,(_ZN39_INTERNAL_a4d30f56_4_k_cu_39ab6845_32884cuda3std3__45__cpo3endE - _ZN39_INTERNAL_a4d30f56_4_k_cu_39ab6845_32884cute7productE)
_ZN39_INTERNAL_a4d30f56_4_k_cu_39ab6845_32884cute7productE:
	.zero		1
	.type		_ZN39_INTERNAL_a4d30f56_4_k_cu_39ab6845_32884cuda3std3__45__cpo3endE,@object
	.size		_ZN39_INTERNAL_a4d30f56_4_k_cu_39ab6845_32884cuda3std3__45__cpo3endE,(_ZN39_INTERNAL_a4d30f56_4_k_cu_39ab6845_32884cuda3std3__419piecewise_constructE - _ZN39_INTERNAL_a4d30f56_4_k_cu_39ab6845_32884cuda3std3__45__cpo3endE)
_ZN39_INTERNAL_a4d30f56_4_k_cu_39ab6845_32884cuda3std3__45__cpo3endE:
	.zero		1
	.type		_ZN39_INTERNAL_a4d30f56_4_k_cu_39ab6845_32884cuda3std3__419piecewise_constructE,@object
	.size		_ZN39_INTERNAL_a4d30f56_4_k_cu_39ab6845_32884cuda3std3__419piecewise_constructE,(_ZN39_INTERNAL_a4d30f56_4_k_cu_39ab6845_32884cuda3std3__45__cpo4cendE - _ZN39_INTERNAL_a4d30f56_4_k_cu_39ab6845_32884cuda3std3__419piecewise_constructE)
_ZN39_INTERNAL_a4d30f56_4_k_cu_39ab6845_32884cuda3std3__419piecewise_constructE:
	.zero		1
	.type		_ZN39_INTERNAL_a4d30f56_4_k_cu_39ab6845_32884cuda3std3__45__cpo4cendE,@object
	.size		_ZN39_INTERNAL_a4d30f56_4_k_cu_39ab6845_32884cuda3std3__45__cpo4cendE,(_ZN39_INTERNAL_a4d30f56_4_k_cu_39ab6845_32884cuda3std6ranges3__45__cpo4swapE - _ZN39_INTERNAL_a4d30f56_4_k_cu_39ab6845_32884cuda3std3__45__cpo4cendE)
_ZN39_INTERNAL_a4d30f56_4_k_cu_39ab6845_32884cuda3std3__45__cpo4cendE:
	.zero		1
	.type		_ZN39_INTERNAL_a4d30f56_4_k_cu_39ab6845_32884cuda3std6ranges3__45__cpo4swapE,@object
	.size		_ZN39_INTERNAL_a4d30f56_4_k_cu_39ab6845_32884cuda3std6ranges3__45__cpo4swapE,(.L_10 - _ZN39_INTERNAL_a4d30f56_4_k_cu_39ab6845_32884cuda3std6ranges3__45__cpo4swapE)
_ZN39_INTERNAL_a4d30f56_4_k_cu_39ab6845_32884cuda3std6ranges3__45__cpo4swapE:
	.zero		1
.L_10:


//--------------------- .nv.constant0._ZN7cutlass13device_kernelINS_4conv6kernel13ConvUniversalINS1_16ConvProblemShapeILNS1_8OperatorE0ELi3EEENS1_10collective14CollectiveConvINS1_47MainloopSm100TmaUmmaWarpSpecializedImplicitGemmILS5_0ELi26ELi3ELi1ELi2EN4cute5tupleIJNSA_1CILi2EEENSC_ILi1EEESE_EEEEENSB_IJNSC_ILi128EEESH_NSB_IJNSC_ILi32EEEEEEEEENS_10bfloat16_tESL_NSA_8TiledMMAINSA_8MMA_AtomIJNSA_26SM100_MMA_F16BF16_2x1SM_SSISL_SL_fLi128ELi128ELNSA_4UMMA5MajorE0ELSQ_0ELNSP_7ScaleInE0ELSR_0EEEEEENSA_6LayoutINSB_IJSE_SE_SE_EEENSB_IJNSC_ILi0EEESW_SW_EEEEENSB_IJNSA_10UnderscoreESZ_SZ_EEEEENS7_6detail27Sm100ImplicitGemmTileTraitsINSA_25SM100_TMA_2SM_LOAD_IM2COLENSA_14ComposedLayoutINSA_7SwizzleILi2ELi4ELi3EEENSA_18smem_ptr_flag_bitsILi16EEENSU_INSB_IJNSC_ILi8EEESI_EEENSB_IJSI_SE_EEEEEEEvEENS13_INSA_18SM100_TMA_2SM_LOADES1E_vEEEENS_8epilogue10collective18CollectiveEpilogueINS1J_23Sm100TmaWarpSpecializedILi4ELi2ELi16ELb1ELb0EEEJNSB_IJNSC_ILi64EEESH_SJ_EEENSB_IJNSU_IS1O_SE_EENSU_INSB_IJNSC_ILi16EEESD_EEENSB_IJSE_S1O_EEEEEEEESL_NSB_IJNSB_IJllllEEESE_SW_EEESL_S1X_NS1J_6fusion15FusionCallbacksIS1N_NS1Y_17LinearCombinationISL_fSL_fLNS_15FloatRoundStyleE2EEES1P_S1V_JEEENSA_5SM1004TMEM4LOAD26SM100_TMEM_LOAD_32dp32b16xENSA_20SM90_TMA_LOAD_IM2COLENS15_INS16_ILi1ELi4ELi3EEES19_NSU_INSB_IJS1A_S1R_EEENSB_IJS1R_SE_EEEEEEENSA_39AutoVectorizingCopyWithAssumedAlignmentILi128EEENSA_21SM90_TMA_STORE_IM2COLES2D_S2F_S2F_EEEvvEEEEvNT_6ParamsE --------------------------
	.section	.nv.constant0._ZN7cutlass13device_kernelINS_4conv6kernel13ConvUniversalINS1_16ConvProblemShapeILNS1_8OperatorE0ELi3EEENS1_10collective14CollectiveConvINS1_47MainloopSm100TmaUmmaWarpSpecializedImplicitGemmILS5_0ELi26ELi3ELi1ELi2EN4cute5tupleIJNSA_1CILi2EEENSC_ILi1EEESE_EEEEENSB_IJNSC_ILi128EEESH_NSB_IJNSC_ILi32EEEEEEEEENS_10bfloat16_tESL_NSA_8TiledMMAINSA_8MMA_AtomIJNSA_26SM100_MMA_F16BF16_2x1SM_SSISL_SL_fLi128ELi128ELNSA_4UMMA5MajorE0ELSQ_0ELNSP_7ScaleInE0ELSR_0EEEEEENSA_6LayoutINSB_IJSE_SE_SE_EEENSB_IJNSC_ILi0EEESW_SW_EEEEENSB_IJNSA_10UnderscoreESZ_SZ_EEEEENS7_6detail27Sm100ImplicitGemmTileTraitsINSA_25SM100_TMA_2SM_LOAD_IM2COLENSA_14ComposedLayoutINSA_7SwizzleILi2ELi4ELi3EEENSA_18smem_ptr_flag_bitsILi16EEENSU_INSB_IJNSC_ILi8EEESI_EEENSB_IJSI_SE_EEEEEEEvEENS13_INSA_18SM100_TMA_2SM_LOADES1E_vEEEENS_8epilogue10collective18CollectiveEpilogueINS1J_23Sm100TmaWarpSpecializedILi4ELi2ELi16ELb1ELb0EEEJNSB_IJNSC_ILi64EEESH_SJ_EEENSB_IJNSU_IS1O_SE_EENSU_INSB_IJNSC_ILi16EEESD_EEENSB_IJSE_S1O_EEEEEEEESL_NSB_IJNSB_IJllllEEESE_SW_EEESL_S1X_NS1J_6fusion15FusionCallbacksIS1N_NS1Y_17LinearCombinationISL_fSL_fLNS_15FloatRoundStyleE2EEES1P_S1V_JEEENSA_5SM1004TMEM4LOAD26SM100_TMEM_LOAD_32dp32b16xENSA_20SM90_TMA_LOAD_IM2COLENS15_INS16_ILi1ELi4ELi3EEES19_NSU_INSB_IJS1A_S1R_EEENSB_IJS1R_SE_EEEEEEENSA_39AutoVectorizingCopyWithAssumedAlignmentILi128EEENSA_21SM90_TMA_STORE_IM2COLES2D_S2F_S2F_EEEvvEEEEvNT_6ParamsE,"a",@progbits
	.sectionflags	@""
	.align	4
.nv.constant0._ZN7cutlass13device_kernelINS_4conv6kernel13ConvUniversalINS1_16ConvProblemShapeILNS1_8OperatorE0ELi3EEENS1_10collective14CollectiveConvINS1_47MainloopSm100TmaUmmaWarpSpecializedImplicitGemmILS5_0ELi26ELi3ELi1ELi2EN4cute5tupleIJNSA_1CILi2EEENSC_ILi1EEESE_EEEEENSB_IJNSC_ILi128EEESH_NSB_IJNSC_ILi32EEEEEEEEENS_10bfloat16_tESL_NSA_8TiledMMAINSA_8MMA_AtomIJNSA_26SM100_MMA_F16BF16_2x1SM_SSISL_SL_fLi128ELi128ELNSA_4UMMA5MajorE0ELSQ_0ELNSP_7ScaleInE0ELSR_0EEEEEENSA_6LayoutINSB_IJSE_SE_SE_EEENSB_IJNSC_ILi0EEESW_SW_EEEEENSB_IJNSA_10UnderscoreESZ_SZ_EEEEENS7_6detail27Sm100ImplicitGemmTileTraitsINSA_25SM100_TMA_2SM_LOAD_IM2COLENSA_14ComposedLayoutINSA_7SwizzleILi2ELi4ELi3EEENSA_18smem_ptr_flag_bitsILi16EEENSU_INSB_IJNSC_ILi8EEESI_EEENSB_IJSI_SE_EEEEEEEvEENS13_INSA_18SM100_TMA_2SM_LOADES1E_vEEEENS_8epilogue10collective18CollectiveEpilogueINS1J_23Sm100TmaWarpSpecializedILi4ELi2ELi16ELb1ELb0EEEJNSB_IJNSC_ILi64EEESH_SJ_EEENSB_IJNSU_IS1O_SE_EENSU_INSB_IJNSC_ILi16EEESD_EEENSB_IJSE_S1O_EEEEEEEESL_NSB_IJNSB_IJllllEEESE_SW_EEESL_S1X_NS1J_6fusion15FusionCallbacksIS1N_NS1Y_17LinearCombinationISL_fSL_fLNS_15FloatRoundStyleE2EEES1P_S1V_JEEENSA_5SM1004TMEM4LOAD26SM100_TMEM_LOAD_32dp32b16xENSA_20SM90_TMA_LOAD_IM2COLENS15_INS16_ILi1ELi4ELi3EEES19_NSU_INSB_IJS1A_S1R_EEENSB_IJS1R_SE_EEEEEEENSA_39AutoVectorizingCopyWithAssumedAlignmentILi128EEENSA_21SM90_TMA_STORE_IM2COLES2D_S2F_S2F_EEEvvEEEEvNT_6ParamsE:
	.zero		3200


//--------------------- SYMBOLS --------------------------

	.type		.nv.reservedSmem.offset0,@object
	.size		.nv.reservedSmem.offset0,0x4
	.type		.nv.reservedSmem.cap,@object
	.size		.nv.reservedSmem.cap,0x4
	.type		__assertfail,@function
